	.target	sm_90a

	.elftype	@"ET_EXEC"


//--------------------- .note.nv.tkinfo           --------------------------
	.section	.note.nv.tkinfo,"",@"SHT_NOTE"
	.sectionflags	@"SHF_NOTE_NV_TKINFO"
	.tkinfo
        /*0018*/ 	.word	0x00000002
        /*0030*/ 	.string	""
        /*0030*/ 	.string	"ptxas"
        /*0030*/ 	.string	"Cuda compilation tools, release 13.0, V13.0.88"
        /*0030*/ 	.string	"Build cuda_13.0.r13.0/compiler.36424714_0"
        /*0030*/ 	.string	"-v  -suppress-debug-info  -lineinfo  -arch sm_90a "



//--------------------- .note.nv.cuinfo           --------------------------
	.section	.note.nv.cuinfo,"",@"SHT_NOTE"
	.sectionflags	@"SHF_NOTE_NV_CUINFO"
        /*0018*/ 	.short	0x0002
        /*001a*/ 	.short	0x005a
        /*001c*/ 	.short	0x0082
	.zero		2


//--------------------- .nv.info                  --------------------------
	.section	.nv.info,"",@"SHT_CUDA_INFO"
	.align	4


	//----- nvinfo : EIATTR_REGCOUNT
	.align		4
        /*0000*/ 	.byte	0x04, 0x2f
        /*0002*/ 	.short	(.L_1 - .L_0)
	.align		4
.L_0:
        /*0004*/ 	.word	index@(matmul_kernel)
        /*0008*/ 	.word	0x000000ff


	//----- nvinfo : EIATTR_FRAME_SIZE
	.align		4
.L_1:
        /*000c*/ 	.byte	0x04, 0x11
        /*000e*/ 	.short	(.L_3 - .L_2)
	.align		4
.L_2:
        /*0010*/ 	.word	index@(matmul_kernel)
        /*0014*/ 	.word	0x00002778


	//----- nvinfo : EIATTR_MIN_STACK_SIZE
	.align		4
.L_3:
        /*0018*/ 	.byte	0x04, 0x12
        /*001a*/ 	.short	(.L_5 - .L_4)
	.align		4
.L_4:
        /*001c*/ 	.word	index@(matmul_kernel)
        /*0020*/ 	.word	0x00002778
.L_5:


//--------------------- .nv.compat                --------------------------
	.section	.nv.compat,"",@"SHT_CUDA_COMPAT_INFO"
	.align	4
        /*0000*/ 	.byte	0x02, 0x09, 0x01, 0x00, 0x02, 0x02, 0x01, 0x00, 0x02, 0x05, 0x05, 0x00, 0x03, 0x07, 0x01, 0x01
        /*0010*/ 	.byte	0x02, 0x03, 0x00, 0x00, 0x02, 0x06, 0x01, 0x00, 0x04, 0x0b, 0x08, 0x00, 0x00, 0x00, 0x00, 0x00
        /*0020*/ 	.byte	0x00, 0x00, 0x00, 0x00


//--------------------- .nv.info.matmul_kernel    --------------------------
	.section	.nv.info.matmul_kernel,"",@"SHT_CUDA_INFO"
	.sectionflags	@""
	.align	4


	//----- nvinfo : EIATTR_CUDA_API_VERSION
	.align		4
        /*0000*/ 	.byte	0x04, 0x37
        /*0002*/ 	.short	(.L_7 - .L_6)
.L_6:
        /*0004*/ 	.word	0x00000082


	//----- nvinfo : EIATTR_KPARAM_INFO
	.align		4
.L_7:
        /*0008*/ 	.byte	0x04, 0x17
        /*000a*/ 	.short	(.L_9 - .L_8)
.L_8:
        /*000c*/ 	.word	0x00000000
        /*0010*/ 	.short	0x000d
        /*0012*/ 	.short	0x0048
        /*0014*/ 	.byte	0x00, 0xf4, 0x21, 0x00


	//----- nvinfo : EIATTR_KPARAM_INFO
	.align		4
.L_9:
        /*0018*/ 	.byte	0x04, 0x17
        /*001a*/ 	.short	(.L_11 - .L_10)
.L_10:
        /*001c*/ 	.word	0x00000000
        /*0020*/ 	.short	0x000c
        /*0022*/ 	.short	0x0040
        /*0024*/ 	.byte	0x00, 0xf4, 0x21, 0x00


	//----- nvinfo : EIATTR_KPARAM_INFO
	.align		4
.L_11:
        /*0028*/ 	.byte	0x04, 0x17
        /*002a*/ 	.short	(.L_13 - .L_12)
.L_12:
        /*002c*/ 	.word	0x00000000
        /*0030*/ 	.short	0x000b
        /*0032*/ 	.short	0x0038
        /*0034*/ 	.byte	0x00, 0xf0, 0x11, 0x00


	//----- nvinfo : EIATTR_KPARAM_INFO
	.align		4
.L_13:
        /*0038*/ 	.byte	0x04, 0x17
        /*003a*/ 	.short	(.L_15 - .L_14)
.L_14:
        /*003c*/ 	.word	0x00000000
        /*0040*/ 	.short	0x000a
        /*0042*/ 	.short	0x0034
        /*0044*/ 	.byte	0x00, 0xf0, 0x11, 0x00


	//----- nvinfo : EIATTR_KPARAM_INFO
	.align		4
.L_15:
        /*0048*/ 	.byte	0x04, 0x17
        /*004a*/ 	.short	(.L_17 - .L_16)
.L_16:
        /*004c*/ 	.word	0x00000000
        /*0050*/ 	.short	0x0009
        /*0052*/ 	.short	0x0030
        /*0054*/ 	.byte	0x00, 0xf0, 0x11, 0x00


	//----- nvinfo : EIATTR_KPARAM_INFO
	.align		4
.L_17:
        /*0058*/ 	.byte	0x04, 0x17
        /*005a*/ 	.short	(.L_19 - .L_18)
.L_18:
        /*005c*/ 	.word	0x00000000
        /*0060*/ 	.short	0x0008
        /*0062*/ 	.short	0x002c
        /*0064*/ 	.byte	0x00, 0xf0, 0x11, 0x00


	//----- nvinfo : EIATTR_KPARAM_INFO
	.align		4
.L_19:
        /*0068*/ 	.byte	0x04, 0x17
        /*006a*/ 	.short	(.L_21 - .L_20)
.L_20:
        /*006c*/ 	.word	0x00000000
        /*0070*/ 	.short	0x0007
        /*0072*/ 	.short	0x0028
        /*0074*/ 	.byte	0x00, 0xf0, 0x11, 0x00


	//----- nvinfo : EIATTR_KPARAM_INFO
	.align		4
.L_21:
        /*0078*/ 	.byte	0x04, 0x17
        /*007a*/ 	.short	(.L_23 - .L_22)
.L_22:
        /*007c*/ 	.word	0x00000000
        /*0080*/ 	.short	0x0006
        /*0082*/ 	.short	0x0024
        /*0084*/ 	.byte	0x00, 0xf0, 0x11, 0x00


	//----- nvinfo : EIATTR_KPARAM_INFO
	.align		4
.L_23:
        /*0088*/ 	.byte	0x04, 0x17
        /*008a*/ 	.short	(.L_25 - .L_24)
.L_24:
        /*008c*/ 	.word	0x00000000
        /*0090*/ 	.short	0x0005
        /*0092*/ 	.short	0x0020
        /*0094*/ 	.byte	0x00, 0xf0, 0x11, 0x00


	//----- nvinfo : EIATTR_KPARAM_INFO
	.align		4
.L_25:
        /*0098*/ 	.byte	0x04, 0x17
        /*009a*/ 	.short	(.L_27 - .L_26)
.L_26:
        /*009c*/ 	.word	0x00000000
        /*00a0*/ 	.short	0x0004
        /*00a2*/ 	.short	0x001c
        /*00a4*/ 	.byte	0x00, 0xf0, 0x11, 0x00


	//----- nvinfo : EIATTR_KPARAM_INFO
	.align		4
.L_27:
        /*00a8*/ 	.byte	0x04, 0x17
        /*00aa*/ 	.short	(.L_29 - .L_28)
.L_28:
        /*00ac*/ 	.word	0x00000000
        /*00b0*/ 	.short	0x0003
        /*00b2*/ 	.short	0x0018
        /*00b4*/ 	.byte	0x00, 0xf0, 0x11, 0x00


	//----- nvinfo : EIATTR_KPARAM_INFO
	.align		4
.L_29:
        /*00b8*/ 	.byte	0x04, 0x17
        /*00ba*/ 	.short	(.L_31 - .L_30)
.L_30:
        /*00bc*/ 	.word	0x00000000
        /*00c0*/ 	.short	0x0002
        /*00c2*/ 	.short	0x0010
        /*00c4*/ 	.byte	0x00, 0xf4, 0x21, 0x00


	//----- nvinfo : EIATTR_KPARAM_INFO
	.align		4
.L_31:
        /*00c8*/ 	.byte	0x04, 0x17
        /*00ca*/ 	.short	(.L_33 - .L_32)
.L_32:
        /*00cc*/ 	.word	0x00000000
        /*00d0*/ 	.short	0x0001
        /*00d2*/ 	.short	0x0008
        /*00d4*/ 	.byte	0x00, 0xf4, 0x21, 0x00


	//----- nvinfo : EIATTR_KPARAM_INFO
	.align		4
.L_33:
        /*00d8*/ 	.byte	0x04, 0x17
        /*00da*/ 	.short	(.L_35 - .L_34)
.L_34:
        /*00dc*/ 	.word	0x00000000
        /*00e0*/ 	.short	0x0000
        /*00e2*/ 	.short	0x0000
        /*00e4*/ 	.byte	0x00, 0xf4, 0x21, 0x00


	//----- nvinfo : EIATTR_SPARSE_MMA_MASK
	.align		4
.L_35:
        /*00e8*/ 	.byte	0x03, 0x50
        /*00ea*/ 	.short	0x0000


	//----- nvinfo : EIATTR_MAXREG_COUNT
	.align		4
        /*00ec*/ 	.byte	0x03, 0x1b
        /*00ee*/ 	.short	0x00ff


	//----- nvinfo : EIATTR_NUM_BARRIERS
	.align		4
        /*00f0*/ 	.byte	0x02, 0x4c
        /*00f2*/ 	.byte	0x01
	.zero		1


	//----- nvinfo : EIATTR_ANNOTATIONS
	.align		4
        /*00f4*/ 	.byte	0x04, 0x55
        /*00f6*/ 	.short	(.L_37 - .L_36)


	//   ....[0]....
.L_36:
        /*00f8*/ 	.word	0x00000001
        /*00fc*/ 	.byte	0x30, 0x0a, 0x00, 0x00, 0x01, 0x00, 0x00, 0x00, 0xc0, 0x33, 0x00, 0x00, 0x01, 0x00, 0x00, 0x00
        /* <DEDUP_REMOVED lines=1785> */
        /*709c*/ 	.byte	0xc0, 0xaa, 0x01, 0x00


	//----- nvinfo : EIATTR_MERCURY_ISA_VERSION
	.align		4
.L_37:
        /*70a0*/ 	.byte	0x03, 0x5f
        /*70a2*/ 	.short	0x0101


	//----- nvinfo : EIATTR_EXIT_INSTR_OFFSETS
	.align		4
        /*70a4*/ 	.byte	0x04, 0x1c
        /*70a6*/ 	.short	(.L_39 - .L_38)


	//   ....[0]....
.L_38:
        /*70a8*/ 	.word	0x00066a90


	//   ....[1]....
        /*70ac*/ 	.word	0x00066ab0


	//----- nvinfo : EIATTR_REQNTID
	.align		4
.L_39:
        /*70b0*/ 	.byte	0x04, 0x10
        /*70b2*/ 	.short	(.L_41 - .L_40)
.L_40:
        /*70b4*/ 	.word	0x00000040
        /*70b8*/ 	.word	0x00000001
        /*70bc*/ 	.word	0x00000001


	//----- nvinfo : EIATTR_CBANK_PARAM_SIZE
	.align		4
.L_41:
        /*70c0*/ 	.byte	0x03, 0x19
        /*70c2*/ 	.short	0x0050


	//----- nvinfo : EIATTR_PARAM_CBANK
	.align		4
        /*70c4*/ 	.byte	0x04, 0x0a
        /*70c6*/ 	.short	(.L_43 - .L_42)
	.align		4
.L_42:
        /*70c8*/ 	.word	index@(.nv.constant0.matmul_kernel)
        /*70cc*/ 	.short	0x0210
        /*70ce*/ 	.short	0x0050


	//----- nvinfo : EIATTR_SW_WAR
	.align		4
.L_43:
        /*70d0*/ 	.byte	0x04, 0x36
        /*70d2*/ 	.short	(.L_45 - .L_44)
.L_44:
        /*70d4*/ 	.word	0x00000008
.L_45:


//--------------------- .nv.callgraph             --------------------------
	.section	.nv.callgraph,"",@"SHT_CUDA_CALLGRAPH"
	.align	4
	.sectionentsize	8
	.align		4
        /*0000*/ 	.word	0x00000000
	.align		4
        /*0004*/ 	.word	0xffffffff
	.align		4
        /*0008*/ 	.word	0x00000000
	.align		4
        /*000c*/ 	.word	0xfffffffe
	.align		4
        /*0010*/ 	.word	0x00000000
	.align		4
        /*0014*/ 	.word	0xfffffffd
	.align		4
        /*0018*/ 	.word	0x00000000
	.align		4
        /*001c*/ 	.word	0xfffffffc


//--------------------- .text.matmul_kernel       --------------------------
	.section	.text.matmul_kernel,"ax",@progbits
	.align	128
        .global         matmul_kernel
        .type           matmul_kernel,@function
        .size           matmul_kernel,(.L_x_3 - matmul_kernel)
        .other          matmul_kernel,@"STO_CUDA_ENTRY STV_DEFAULT"
matmul_kernel:
.text.matmul_kernel:
[----:B------:R-:W1:Y:S08]  /*0000*/  LDC R1, c[0x0][0x28] ;  /* 0x00000a00ff017b82 */ /* 0x000e700000000800 */
[----:B------:R-:W2:Y:S01]  /*0010*/  LDC.64 R2, c[0x0][0x228] ;  /* 0x00008a00ff027b82 */ /* 0x000ea20000000a00 */
[----:B------:R-:W3:Y:S01]  /*0020*/  S2R R7, SR_CTAID.X ;  /* 0x0000000000077919 */ /* 0x000ee20000002500 */
[----:B-1----:R-:W-:Y:S01]  /*0030*/  VIADD R1, R1, 0xffffd888 ;  /* 0xffffd88801017836 */ /* 0x002fe20000000000 */
[----:B------:R-:W-:Y:S01]  /*0040*/  ULDC UR7, c[0x0][0x230] ;  /* 0x00008c0000077ab9 */ /* 0x000fe20000000800 */
[----:B------:R-:W-:Y:S01]  /*0050*/  ULDC UR5, c[0x0][0x230] ;  /* 0x00008c0000057ab9 */ /* 0x000fe20000000800 */
[----:B------:R-:W1:Y:S01]  /*0060*/  S2R R99, SR_TID.X ;  /* 0x0000000000637919 */ /* 0x000e620000002100 */
[----:B------:R-:W-:-:S02]  /*0070*/  UIADD3 UR7, UR7, 0x1f, URZ ;  /* 0x0000001f07077890 */ /* 0x000fc4000fffe03f */
[----:B------:R-:W4:Y:S01]  /*0080*/  LDC.64 R218, c[0x0][0x238] ;  /* 0x00008e00ffda7b82 */ /* 0x000f220000000a00 */
[----:B------:R-:W-:Y:S01]  /*0090*/  ULDC UR10, c[0x0][0x240] ;  /* 0x00009000000a7ab9 */ /* 0x000fe20000000800 */
[----:B------:R-:W-:Y:S01]  /*00a0*/  UISETP.GT.AND UP0, UPT, UR7, 0x1f, UPT ;  /* 0x0000001f0700788c */ /* 0x000fe2000bf04270 */
[----:B------:R-:W-:Y:S01]  /*00b0*/  ULDC UR27, c[0x0][0x240] ;  /* 0x00009000001b7ab9 */ /* 0x000fe20000000800 */
[----:B------:R-:W-:Y:S02]  /*00c0*/  ULDC UR9, c[0x0][0x240] ;  /* 0x0000900000097ab9 */ /* 0x000fe40000000800 */
[----:B------:R-:W-:Y:S01]  /*00d0*/  USEL UR4, URZ, 0x4, !UP0 ;  /* 0x000000043f047887 */ /* 0x000fe2000c000000 */
[----:B------:R-:W-:Y:S01]  /*00e0*/  ULDC UR28, c[0x0][0x240] ;  /* 0x00009000001c7ab9 */ /* 0x000fe20000000800 */
[----:B------:R-:W-:Y:S01]  /*00f0*/  ULDC UR8, c[0x0][0x240] ;  /* 0x0000900000087ab9 */ /* 0x000fe20000000800 */
[----:B------:R-:W-:Y:S01]  /*0100*/  ULDC UR6, c[0x0][0x240] ;  /* 0x0000900000067ab9 */ /* 0x000fe20000000800 */
[----:B------:R-:W-:Y:S01]  /*0110*/  ULDC UR11, c[0x0][0x240] ;  /* 0x00009000000b7ab9 */ /* 0x000fe20000000800 */
[----:B------:R-:W-:Y:S01]  /*0120*/  ULDC UR14, c[0x0][0x240] ;  /* 0x00009000000e7ab9 */ /* 0x000fe20000000800 */
[----:B------:R-:W-:Y:S01]  /*0130*/  ULDC UR12, c[0x0][0x240] ;  /* 0x00009000000c7ab9 */ /* 0x000fe20000000800 */
[----:B------:R-:W-:Y:S01]  /*0140*/  ULDC UR15, c[0x0][0x240] ;  /* 0x00009000000f7ab9 */ /* 0x000fe20000000800 */
[----:B------:R-:W-:Y:S01]  /*0150*/  ULDC UR17, c[0x0][0x240] ;  /* 0x0000900000117ab9 */ /* 0x000fe20000000800 */
[----:B--2---:R-:W-:Y:S01]  /*0160*/  VIADD R0, R3, 0x7f ;  /* 0x0000007f03007836 */ /* 0x004fe20000000000 */
[----:B------:R-:W-:Y:S01]  /*0170*/  ULDC UR36, c[0x0][0x240] ;  /* 0x0000900000247ab9 */ /* 0x000fe20000000800 */
[----:B------:R-:W-:Y:S01]  /*0180*/  ULDC UR13, c[0x0][0x240] ;  /* 0x00009000000d7ab9 */ /* 0x000fe20000000800 */
[----:B------:R-:W-:Y:S01]  /*0190*/  ULDC UR16, c[0x0][0x240] ;  /* 0x0000900000107ab9 */ /* 0x000fe20000000800 */
[----:B------:R-:W-:Y:S01]  /*01a0*/  ULDC UR19, c[0x0][0x240] ;  /* 0x0000900000137ab9 */ /* 0x000fe20000000800 */
[----:B------:R-:W-:Y:S01]  /*01b0*/  SHF.R.S32.HI R5, RZ, 0x1f, R0 ;  /* 0x0000001fff057819 */ /* 0x000fe20000011400 */
[----:B------:R-:W-:Y:S01]  /*01c0*/  ULDC UR29, c[0x0][0x240] ;  /* 0x00009000001d7ab9 */ /* 0x000fe20000000800 */
[----:B------:R-:W-:Y:S01]  /*01d0*/  ULDC UR18, c[0x0][0x240] ;  /* 0x0000900000127ab9 */ /* 0x000fe20000000800 */
[----:B------:R-:W-:Y:S01]  /*01e0*/  ULDC UR31, c[0x0][0x240] ;  /* 0x00009000001f7ab9 */ /* 0x000fe20000000800 */
[----:B------:R-:W-:Y:S01]  /*01f0*/  LEA.HI R5, R5, R0, RZ, 0x7 ;  /* 0x0000000005057211 */ /* 0x000fe200078f38ff */
[----:B------:R-:W-:Y:S01]  /*0200*/  ULDC UR20, c[0x0][0x240] ;  /* 0x0000900000147ab9 */ /* 0x000fe20000000800 */
[----:B---3--:R-:W-:Y:S01]  /*0210*/  IABS R10, R7 ;  /* 0x00000007000a7213 */ /* 0x008fe20000000000 */
[----:B------:R-:W-:Y:S01]  /*0220*/  ULDC UR21, c[0x0][0x240] ;  /* 0x0000900000157ab9 */ /* 0x000fe20000000800 */
[----:B------:R-:W-:Y:S01]  /*0230*/  SHF.R.S32.HI R5, RZ, 0x7, R5 ;  /* 0x00000007ff057819 */ /* 0x000fe20000011405 */
[----:B------:R-:W-:Y:S01]  /*0240*/  ULDC UR26, c[0x0][0x240] ;  /* 0x00009000001a7ab9 */ /* 0x000fe20000000800 */
[----:B-1----:R-:W-:Y:S01]  /*0250*/  LOP3.LUT R221, R99, 0x1f, RZ, 0xc0, !PT ;  /* 0x0000001f63dd7812 */ /* 0x002fe200078ec0ff */
[----:B------:R-:W-:Y:S01]  /*0260*/  ULDC UR30, c[0x0][0x240] ;  /* 0x00009000001e7ab9 */ /* 0x000fe20000000800 */
[----:B------:R-:W-:Y:S01]  /*0270*/  ULDC UR32, c[0x0][0x240] ;  /* 0x0000900000207ab9 */ /* 0x000fe20000000800 */
[----:B------:R-:W-:Y:S01]  /*0280*/  IMAD.SHL.U32 R6, R5, 0x8, RZ ;  /* 0x0000000805067824 */ /* 0x000fe200078e00ff */
[----:B------:R-:W-:Y:S01]  /*0290*/  ULDC UR33, c[0x0][0x240] ;  /* 0x0000900000217ab9 */ /* 0x000fe20000000800 */
[----:B----4-:R-:W-:Y:S01]  /*02a0*/  IMAD R219, R221, R219, RZ ;  /* 0x000000dbdddb7224 */ /* 0x010fe200078e02ff */
[----:B------:R-:W-:Y:S01]  /*02b0*/  ULDC UR22, c[0x0][0x240] ;  /* 0x0000900000167ab9 */ /* 0x000fe20000000800 */
[----:B------:R-:W-:Y:S01]  /*02c0*/  ULDC UR24, c[0x0][0x240] ;  /* 0x0000900000187ab9 */ /* 0x000fe20000000800 */
[-C--:B------:R-:W-:Y:S01]  /*02d0*/  IABS R9, R6.reuse ;  /* 0x0000000600097213 */ /* 0x080fe20000000000 */
[----:B------:R-:W-:Y:S01]  /*02e0*/  ULDC UR23, c[0x0][0x240] ;  /* 0x0000900000177ab9 */ /* 0x000fe20000000800 */
[----:B------:R-:W-:Y:S01]  /*02f0*/  IABS R12, R6 ;  /* 0x00000006000c7213 */ /* 0x000fe20000000000 */
[----:B------:R-:W-:Y:S01]  /*0300*/  ULDC UR34, c[0x0][0x240] ;  /* 0x0000900000227ab9 */ /* 0x000fe20000000800 */
[----:B------:R-:W1:Y:S01]  /*0310*/  I2F.RP R0, R9 ;  /* 0x0000000900007306 */ /* 0x000e620000209400 */
[----:B------:R-:W-:Y:S01]  /*0320*/  ULDC UR25, c[0x0][0x240] ;  /* 0x0000900000197ab9 */ /* 0x000fe20000000800 */
[----:B------:R-:W2:Y:S01]  /*0330*/  LDC R138, c[0x0][0x230] ;  /* 0x00008c00ff8a7b82 */ /* 0x000ea20000000800 */
[----:B------:R-:W-:Y:S01]  /*0340*/  ULDC UR35, c[0x0][0x240] ;  /* 0x0000900000237ab9 */ /* 0x000fe20000000800 */
[----:B------:R-:W-:Y:S01]  /*0350*/  ULDC UR38, c[0x0][0x240] ;  /* 0x0000900000267ab9 */ /* 0x000fe20000000800 */
[----:B------:R-:W-:Y:S01]  /*0360*/  ULDC UR37, c[0x0][0x240] ;  /* 0x0000900000257ab9 */ /* 0x000fe20000000800 */
[----:B------:R-:W-:Y:S01]  /*0370*/  ULDC UR39, c[0x0][0x240] ;  /* 0x0000900000277ab9 */ /* 0x000fe20000000800 */
[----:B------:R-:W-:Y:S01]  /*0380*/  ULDC UR42, c[0x0][0x240] ;  /* 0x00009000002a7ab9 */ /* 0x000fe20000000800 */
[----:B------:R-:W-:Y:S01]  /*0390*/  ULDC UR41, c[0x0][0x240] ;  /* 0x0000900000297ab9 */ /* 0x000fe20000000800 */
[----:B------:R-:W-:Y:S01]  /*03a0*/  ULDC UR44, c[0x0][0x240] ;  /* 0x00009000002c7ab9 */ /* 0x000fe20000000800 */
[----:B------:R-:W3:Y:S01]  /*03b0*/  LDC R139, c[0x0][0x230] ;  /* 0x00008c00ff8b7b82 */ /* 0x000ee20000000800 */
[----:B------:R-:W-:Y:S01]  /*03c0*/  ULDC UR40, c[0x0][0x240] ;  /* 0x0000900000287ab9 */ /* 0x000fe20000000800 */
[----:B------:R-:W-:Y:S01]  /*03d0*/  ULDC UR43, c[0x0][0x240] ;  /* 0x00009000002b7ab9 */ /* 0x000fe20000000800 */
[----:B------:R-:W-:Y:S01]  /*03e0*/  ULDC UR45, c[0x0][0x240] ;  /* 0x00009000002d7ab9 */ /* 0x000fe20000000800 */
[----:B------:R-:W-:Y:S01]  /*03f0*/  ULDC UR47, c[0x0][0x240] ;  /* 0x00009000002f7ab9 */ /* 0x000fe20000000800 */
[----:B-1----:R-:W1:Y:S01]  /*0400*/  MUFU.RCP R0, R0 ;  /* 0x0000000000007308 */ /* 0x002e620000001000 */
[----:B------:R-:W-:Y:S01]  /*0410*/  ULDC UR50, c[0x0][0x240] ;  /* 0x0000900000327ab9 */ /* 0x000fe20000000800 */
[----:B------:R-:W-:Y:S01]  /*0420*/  ULDC UR48, c[0x0][0x240] ;  /* 0x0000900000307ab9 */ /* 0x000fe20000000800 */
[----:B------:R-:W4:Y:S01]  /*0430*/  LDC R140, c[0x0][0x230] ;  /* 0x00008c00ff8c7b82 */ /* 0x000f220000000800 */
        /* <DEDUP_REMOVED lines=9> */
[----:B------:R-:W2:Y:S01]  /*04d0*/  LDC R186, c[0x0][0x230] ;  /* 0x00008c00ffba7b82 */ /* 0x000ea20000000800 */
[C---:B------:R-:W-:Y:S01]  /*04e0*/  IMAD R184, R218.reuse, 0x1d, RZ ;  /* 0x0000001ddab87824 */ /* 0x040fe200078e02ff */
[----:B------:R-:W-:Y:S01]  /*04f0*/  UISETP.GT.AND UP0, UPT, UR7, 0x3f, UPT ;  /* 0x0000003f0700788c */ /* 0x000fe2000bf04270 */
[----:B------:R-:W-:-:S02]  /*0500*/  IMAD R216, R218, 0x1e, RZ ;  /* 0x0000001edad87824 */ /* 0x000fc400078e02ff */
[----:B-1----:R-:W-:Y:S02]  /*0510*/  VIADD R4, R0, 0xffffffe ;  /* 0x0ffffffe00047836 */ /* 0x002fe40000000000 */
[----:B------:R-:W-:Y:S01]  /*0520*/  IMAD.MOV R0, RZ, RZ, -R12 ;  /* 0x000000ffff007224 */ /* 0x000fe200078e0a0c */
[----:B------:R-:W1:Y:S01]  /*0530*/  LDC R220, c[0x0][0x230] ;  /* 0x00008c00ffdc7b82 */ /* 0x000e620000000800 */
[----:B------:R5:W5:Y:S01]  /*0540*/  F2I.FTZ.U32.TRUNC.NTZ R5, R4 ;  /* 0x0000000400057305 */ /* 0x000b62000021f000 */
[----:B---3--:R-:W-:Y:S02]  /*0550*/  VIADD R139, R139, 0xfffffffb ;  /* 0xfffffffb8b8b7836 */ /* 0x008fe40000000000 */
[----:B----4-:R-:W-:-:S04]  /*0560*/  VIADD R140, R140, 0xfffffff7 ;  /* 0xfffffff78c8c7836 */ /* 0x010fc80000000000 */
[----:B------:R-:W3:Y:S01]  /*0570*/  LDC R249, c[0x0][0x230] ;  /* 0x00008c00fff97b82 */ /* 0x000ee20000000800 */
[----:B-----5:R-:W-:Y:S02]  /*0580*/  IMAD.MOV.U32 R4, RZ, RZ, RZ ;  /* 0x000000ffff047224 */ /* 0x020fe400078e00ff */
[----:B------:R-:W-:-:S05]  /*0590*/  IMAD.MOV R8, RZ, RZ, -R5 ;  /* 0x000000ffff087224 */ /* 0x000fca00078e0a05 */
[----:B------:R-:W4:Y:S01]  /*05a0*/  LDC R252, c[0x0][0x230] ;  /* 0x00008c00fffc7b82 */ /* 0x000f220000000800 */
[----:B------:R-:W-:Y:S02]  /*05b0*/  IMAD R11, R8, R9, RZ ;  /* 0x00000009080b7224 */ /* 0x000fe400078e02ff */
[----:B------:R-:W-:Y:S01]  /*05c0*/  IMAD.MOV.U32 R8, RZ, RZ, R10 ;  /* 0x000000ffff087224 */ /* 0x000fe200078e000a */
[----:B------:R-:W-:Y:S01]  /*05d0*/  IABS R10, R3 ;  /* 0x00000003000a7213 */ /* 0x000fe20000000000 */
[----:B------:R-:W-:-:S04]  /*05e0*/  IMAD.HI.U32 R5, R5, R11, R4 ;  /* 0x0000000b05057227 */ /* 0x000fc800078e0004 */
[----:B-1----:R-:W-:Y:S02]  /*05f0*/  VIADD R220, R220, 0xffffffe4 ;  /* 0xffffffe4dcdc7836 */ /* 0x002fe40000000000 */
[----:B------:R-:W-:-:S04]  /*0600*/  IMAD.HI.U32 R5, R5, R8, RZ ;  /* 0x0000000805057227 */ /* 0x000fc800078e00ff */
[----:B------:R-:W-:Y:S02]  /*0610*/  IMAD R0, R5, R0, R8 ;  /* 0x0000000005007224 */ /* 0x000fe400078e0208 */
[----:B---3--:R-:W-:-:S03]  /*0620*/  VIADD R249, R249, 0xffffffd9 ;  /* 0xffffffd9f9f97836 */ /* 0x008fc60000000000 */
[----:B------:R-:W-:-:S13]  /*0630*/  ISETP.GT.U32.AND P1, PT, R9, R0, PT ;  /* 0x000000000900720c */ /* 0x000fda0003f24070 */
[----:B------:R-:W-:Y:S02]  /*0640*/  @!P1 IMAD.IADD R0, R0, 0x1, -R9 ;  /* 0x0000000100009824 */ /* 0x000fe400078e0a09 */
[----:B------:R-:W-:Y:S01]  /*0650*/  @!P1 VIADD R5, R5, 0x1 ;  /* 0x0000000105059836 */ /* 0x000fe20000000000 */
[----:B------:R-:W-:Y:S02]  /*0660*/  ISETP.NE.AND P1, PT, R6, RZ, PT ;  /* 0x000000ff0600720c */ /* 0x000fe40003f25270 */
[----:B------:R-:W-:Y:S02]  /*0670*/  ISETP.GE.U32.AND P0, PT, R0, R9, PT ;  /* 0x000000090000720c */ /* 0x000fe40003f06070 */
[----:B------:R-:W-:-:S04]  /*0680*/  LOP3.LUT R0, R7, R6, RZ, 0x3c, !PT ;  /* 0x0000000607007212 */ /* 0x000fc800078e3cff */
[----:B------:R-:W-:Y:S01]  /*0690*/  ISETP.GE.AND P2, PT, R0, RZ, PT ;  /* 0x000000ff0000720c */ /* 0x000fe20003f46270 */
[----:B------:R-:W-:-:S06]  /*06a0*/  VIADD R0, R2, 0x1ff ;  /* 0x000001ff02007836 */ /* 0x000fcc0000000000 */
[----:B------:R-:W-:-:S04]  /*06b0*/  @P0 VIADD R5, R5, 0x1 ;  /* 0x0000000105050836 */ /* 0x000fc80000000000 */
[----:B------:R-:W-:Y:S01]  /*06c0*/  IMAD.MOV.U32 R4, RZ, RZ, R5 ;  /* 0x000000ffff047224 */ /* 0x000fe200078e0005 */
[----:B------:R-:W-:-:S03]  /*06d0*/  SHF.R.S32.HI R5, RZ, 0x1f, R0 ;  /* 0x0000001fff057819 */ /* 0x000fc60000011400 */
[----:B------:R-:W-:Y:S01]  /*06e0*/  @!P2 IMAD.MOV R4, RZ, RZ, -R4 ;  /* 0x000000ffff04a224 */ /* 0x000fe200078e0a04 */
[----:B------:R-:W-:Y:S02]  /*06f0*/  @!P1 LOP3.LUT R4, RZ, R6, RZ, 0x33, !PT ;  /* 0x00000006ff049212 */ /* 0x000fe400078e33ff */
[----:B------:R-:W-:-:S03]  /*0700*/  LEA.HI R5, R5, R0, RZ, 0x9 ;  /* 0x0000000005057211 */ /* 0x000fc600078f48ff */
[----:B------:R-:W-:Y:S02]  /*0710*/  IMAD.SHL.U32 R16, R4, 0x8, RZ ;  /* 0x0000000804107824 */ /* 0x000fe400078e00ff */
[----:B------:R-:W-:-:S03]  /*0720*/  IMAD.MOV R4, RZ, RZ, -R4 ;  /* 0x000000ffff047224 */ /* 0x000fc600078e0a04 */
[----:B------:R-:W-:Y:S01]  /*0730*/  LEA.HI.SX32 R5, R5, -R16, 0x17 ;  /* 0x8000001005057211 */ /* 0x000fe200078fbaff */
[----:B------:R-:W-:Y:S02]  /*0740*/  IMAD R15, R6, R4, R7 ;  /* 0x00000004060f7224 */ /* 0x000fe400078e0207 */
[----:B------:R-:W-:Y:S01]  /*0750*/  IMAD.MOV.U32 R4, RZ, RZ, RZ ;  /* 0x000000ffff047224 */ /* 0x000fe200078e00ff */
[----:B------:R-:W-:Y:S02]  /*0760*/  VIMNMX R20, R5, 0x8, PT ;  /* 0x0000000805147848 */ /* 0x000fe40003fe0100 */
[----:B------:R-:W-:Y:S02]  /*0770*/  IABS R6, R15 ;  /* 0x0000000f00067213 */ /* 0x000fe40000000000 */
[----:B------:R-:W-:-:S04]  /*0780*/  IABS R9, R20 ;  /* 0x0000001400097213 */ /* 0x000fc80000000000 */
[----:B------:R-:W1:Y:S08]  /*0790*/  I2F.RP R0, R9 ;  /* 0x0000000900007306 */ /* 0x000e700000209400 */
[----:B-1----:R-:W1:Y:S02]  /*07a0*/  MUFU.RCP R0, R0 ;  /* 0x0000000000007308 */ /* 0x002e640000001000 */
[----:B-1----:R-:W-:-:S06]  /*07b0*/  VIADD R5, R0, 0xffffffe ;  /* 0x0ffffffe00057836 */ /* 0x002fcc0000000000 */
[----:B------:R-:W1:Y:S02]  /*07c0*/  F2I.FTZ.U32.TRUNC.NTZ R5, R5 ;  /* 0x0000000500057305 */ /* 0x000e64000021f000 */
[----:B-1----:R-:W-:-:S04]  /*07d0*/  IMAD.MOV R8, RZ, RZ, -R5 ;  /* 0x000000ffff087224 */ /* 0x002fc800078e0a05 */
[----:B------:R-:W-:Y:S01]  /*07e0*/  IMAD R7, R8, R9, RZ ;  /* 0x0000000908077224 */ /* 0x000fe200078e02ff */
[----:B------:R-:W-:-:S03]  /*07f0*/  IABS R8, R20 ;  /* 0x0000001400087213 */ /* 0x000fc60000000000 */
[----:B------:R-:W-:-:S04]  /*0800*/  IMAD.HI.U32 R4, R5, R7, R4 ;  /* 0x0000000705047227 */ /* 0x000fc800078e0004 */
[----:B------:R-:W-:Y:S02]  /*0810*/  IMAD.MOV.U32 R7, RZ, RZ, R6 ;  /* 0x000000ffff077224 */ /* 0x000fe400078e0006 */
[----:B------:R-:W-:Y:S02]  /*0820*/  IMAD.MOV R6, RZ, RZ, -R8 ;  /* 0x000000ffff067224 */ /* 0x000fe400078e0a08 */
[----:B------:R-:W-:-:S04]  /*0830*/  IMAD.HI.U32 R0, R4, R7, RZ ;  /* 0x0000000704007227 */ /* 0x000fc800078e00ff */
[----:B------:R-:W-:Y:S01]  /*0840*/  IMAD.MOV.U32 R5, RZ, RZ, R10 ;  /* 0x000000ffff057224 */ /* 0x000fe200078e000a */
[----:B------:R-:W-:Y:S01]  /*0850*/  IABS R10, R2 ;  /* 0x00000002000a7213 */ /* 0x000fe20000000000 */
[----:B------:R-:W-:Y:S02]  /*0860*/  IMAD R6, R0, R6, R7 ;  /* 0x0000000600067224 */ /* 0x000fe400078e0207 */
[----:B------:R-:W1:Y:S02]  /*0870*/  I2F.RP R8, R5 ;  /* 0x0000000500087306 */ /* 0x000e640000209400 */
[----:B------:R-:W-:Y:S01]  /*0880*/  IMAD.MOV.U32 R4, RZ, RZ, R10 ;  /* 0x000000ffff047224 */ /* 0x000fe200078e000a */
[----:B------:R-:W-:-:S05]  /*0890*/  ISETP.GT.U32.AND P1, PT, R9, R6, PT ;  /* 0x000000060900720c */ /* 0x000fca0003f24070 */
[----:B------:R-:W3:Y:S08]  /*08a0*/  I2F.RP R7, R4 ;  /* 0x0000000400077306 */ /* 0x000ef00000209400 */
[----:B-1----:R-:W1:Y:S01]  /*08b0*/  MUFU.RCP R8, R8 ;  /* 0x0000000800087308 */ /* 0x002e620000001000 */
[----:B------:R-:W-:Y:S02]  /*08c0*/  @!P1 IMAD.IADD R6, R6, 0x1, -R9 ;  /* 0x0000000106069824 */ /* 0x000fe400078e0a09 */
[----:B------:R-:W-:Y:S01]  /*08d0*/  @!P1 VIADD R0, R0, 0x1 ;  /* 0x0000000100009836 */ /* 0x000fe20000000000 */
[----:B------:R-:W-:-:S02]  /*08e0*/  ISETP.NE.AND P1, PT, R20, RZ, PT ;  /* 0x000000ff1400720c */ /* 0x000fc40003f25270 */
[----:B------:R-:W-:Y:S02]  /*08f0*/  ISETP.GE.U32.AND P0, PT, R6, R9, PT ;  /* 0x000000090600720c */ /* 0x000fe40003f06070 */
[----:B------:R-:W-:Y:S01]  /*0900*/  LOP3.LUT R6, R15, R20, RZ, 0x3c, !PT ;  /* 0x000000140f067212 */ /* 0x000fe200078e3cff */
[----:B---3--:R-:W3:Y:S03]  /*0910*/  MUFU.RCP R7, R7 ;  /* 0x0000000700077308 */ /* 0x008ee60000001000 */
[----:B------:R-:W-:Y:S01]  /*0920*/  ISETP.GE.AND P2, PT, R6, RZ, PT ;  /* 0x000000ff0600720c */ /* 0x000fe20003f46270 */
[----:B-1----:R-:W-:-:S06]  /*0930*/  VIADD R18, R8, 0xffffffe ;  /* 0x0ffffffe08127836 */ /* 0x002fcc0000000000 */
[----:B------:R-:W-:Y:S01]  /*0940*/  @P0 VIADD R0, R0, 0x1 ;  /* 0x0000000100000836 */ /* 0x000fe20000000000 */
[----:B------:R1:W5:Y:S03]  /*0950*/  F2I.FTZ.U32.TRUNC.NTZ R19, R18 ;  /* 0x0000001200137305 */ /* 0x000366000021f000 */
[----:B------:R-:W-:Y:S01]  /*0960*/  IMAD.MOV.U32 R25, RZ, RZ, R0 ;  /* 0x000000ffff197224 */ /* 0x000fe200078e0000 */
[----:B------:R-:W-:Y:S01]  /*0970*/  SHF.R.U32.HI R0, RZ, 0x5, R99 ;  /* 0x00000005ff007819 */ /* 0x000fe20000011663 */
[----:B---3--:R-:W-:Y:S02]  /*0980*/  VIADD R6, R7, 0xffffffe ;  /* 0x0ffffffe07067836 */ /* 0x008fe40000000000 */
[----:B------:R-:W-:Y:S01]  /*0990*/  @!P2 IMAD.MOV R25, RZ, RZ, -R25 ;  /* 0x000000ffff19a224 */ /* 0x000fe200078e0a19 */
[----:B------:R-:W-:Y:S01]  /*09a0*/  @!P1 LOP3.LUT R25, RZ, R20, RZ, 0x33, !PT ;  /* 0x00000014ff199212 */ /* 0x000fe200078e33ff */
[----:B------:R3:W2:Y:S01]  /*09b0*/  F2I.FTZ.U32.TRUNC.NTZ R7, R6 ;  /* 0x0000000600077305 */ /* 0x0006a2000021f000 */
[----:B------:R-:W-:Y:S01]  /*09c0*/  SGXT.U32 R0, R0, 0x1 ;  /* 0x000000010000781a */ /* 0x000fe20000000000 */
[----:B-1----:R-:W-:-:S02]  /*09d0*/  IMAD.MOV.U32 R18, RZ, RZ, RZ ;  /* 0x000000ffff127224 */ /* 0x002fc400078e00ff */
[----:B------:R-:W-:Y:S02]  /*09e0*/  IMAD.SHL.U32 R13, R25, 0x80, RZ ;  /* 0x00000080190d7824 */ /* 0x000fe400078e00ff */
[----:B-----5:R-:W-:Y:S02]  /*09f0*/  IMAD.MOV R8, RZ, RZ, -R19 ;  /* 0x000000ffff087224 */ /* 0x020fe400078e0a13 */
[----:B------:R-:W-:Y:S01]  /*0a00*/  IMAD.MOV R25, RZ, RZ, -R25 ;  /* 0x000000ffff197224 */ /* 0x000fe200078e0a19 */
[----:B------:R-:W-:Y:S01]  /*0a10*/  LOP3.LUT R0, R13, R0, RZ, 0xfc, !PT ;  /* 0x000000000d007212 */ /* 0x000fe200078efcff */
[----:B------:R-:W-:Y:S01]  /*0a20*/  IMAD R9, R8, R5, RZ ;  /* 0x0000000508097224 */ /* 0x000fe200078e02ff */
[----:B------:R1:W-:Y:S01]  /*0a30*/  STL [R1+0x1524], R13 ;  /* 0x0015240d01007387 */ /* 0x0003e20000100800 */
[----:B---3--:R-:W-:Y:S01]  /*0a40*/  IMAD.MOV.U32 R6, RZ, RZ, RZ ;  /* 0x000000ffff067224 */ /* 0x008fe200078e00ff */
[----:B------:R-:W-:Y:S01]  /*0a50*/  LOP3.LUT R17, R0, 0x7e, RZ, 0xfc, !PT ;  /* 0x0000007e00117812 */ /* 0x000fe200078efcff */
[----:B------:R-:W-:Y:S01]  /*0a60*/  IMAD.HI.U32 R18, R19, R9, R18 ;  /* 0x0000000913127227 */ /* 0x000fe200078e0012 */
[----:B------:R-:W-:-:S02]  /*0a70*/  IABS R10, R0 ;  /* 0x00000000000a7213 */ /* 0x000fc40000000000 */
[----:B------:R-:W-:Y:S01]  /*0a80*/  IABS R14, R17 ;  /* 0x00000011000e7213 */ /* 0x000fe20000000000 */
[----:B--2---:R-:W-:Y:S01]  /*0a90*/  IMAD.MOV R11, RZ, RZ, -R7 ;  /* 0x000000ffff0b7224 */ /* 0x004fe200078e0a07 */
[----:B------:R-:W-:Y:S01]  /*0aa0*/  LOP3.LUT R21, R0, 0x2, RZ, 0xfc, !PT ;  /* 0x0000000200157812 */ /* 0x000fe200078efcff */
[----:B------:R-:W-:Y:S01]  /*0ab0*/  IMAD.HI.U32 R8, R18, R10, RZ ;  /* 0x0000000a12087227 */ /* 0x000fe200078e00ff */
[----:B------:R-:W-:Y:S02]  /*0ac0*/  LOP3.LUT R22, R0, 0x4, RZ, 0xfc, !PT ;  /* 0x0000000400167812 */ /* 0x000fe400078efcff */
[----:B------:R-:W-:Y:S01]  /*0ad0*/  IABS R12, R21 ;  /* 0x00000015000c7213 */ /* 0x000fe20000000000 */
[----:B------:R-:W-:Y:S01]  /*0ae0*/  IMAD.HI.U32 R9, R18, R14, RZ ;  /* 0x0000000e12097227 */ /* 0x000fe200078e00ff */
[----:B------:R-:W-:Y:S02]  /*0af0*/  IABS R19, R22 ;  /* 0x0000001600137213 */ /* 0x000fe40000000000 */
[----:B------:R-:W-:Y:S01]  /*0b00*/  ISETP.GE.AND P3, PT, R21, RZ, PT ;  /* 0x000000ff1500720c */ /* 0x000fe20003f66270 */
[----:B------:R-:W-:Y:S01]  /*0b10*/  IMAD R11, R11, R4, RZ ;  /* 0x000000040b0b7224 */ /* 0x000fe200078e02ff */
[----:B------:R-:W-:Y:S01]  /*0b20*/  ISETP.GE.AND P2, PT, R22, RZ, PT ;  /* 0x000000ff1600720c */ /* 0x000fe20003f46270 */
[----:B------:R-:W-:Y:S01]  /*0b30*/  IMAD.MOV R8, RZ, RZ, -R8 ;  /* 0x000000ffff087224 */ /* 0x000fe200078e0a08 */
[C---:B------:R-:W-:Y:S01]  /*0b40*/  LOP3.LUT R22, R0.reuse, 0x10, RZ, 0xfc, !PT ;  /* 0x0000001000167812 */ /* 0x040fe200078efcff */
[----:B-1----:R-:W-:Y:S01]  /*0b50*/  IMAD.MOV R13, RZ, RZ, -R9 ;  /* 0x000000ffff0d7224 */ /* 0x002fe200078e0a09 */
[C---:B------:R-:W-:Y:S01]  /*0b60*/  LOP3.LUT R21, R0.reuse, 0xe, RZ, 0xfc, !PT ;  /* 0x0000000e00157812 */ /* 0x040fe200078efcff */
[----:B------:R-:W-:Y:S01]  /*0b70*/  IMAD.HI.U32 R9, R7, R11, R6 ;  /* 0x0000000b07097227 */ /* 0x000fe200078e0006 */
[----:B------:R-:W-:-:S02]  /*0b80*/  LOP3.LUT R28, R0, 0x18, RZ, 0xfc, !PT ;  /* 0x00000018001c7812 */ /* 0x000fc400078efcff */
[C---:B------:R-:W-:Y:S01]  /*0b90*/  LOP3.LUT R26, R0.reuse, 0x14, RZ, 0xfc, !PT ;  /* 0x00000014001a7812 */ /* 0x040fe200078efcff */
[C---:B------:R-:W-:Y:S01]  /*0ba0*/  IMAD R6, R5.reuse, R8, R10 ;  /* 0x0000000805067224 */ /* 0x040fe200078e020a */
[----:B------:R-:W-:Y:S01]  /*0bb0*/  IABS R24, R28 ;  /* 0x0000001c00187213 */ /* 0x000fe20000000000 */
[----:B------:R-:W-:Y:S01]  /*0bc0*/  IMAD.MOV.U32 R11, RZ, RZ, R12 ;  /* 0x000000ffff0b7224 */ /* 0x000fe200078e000c */
[----:B------:R-:W-:Y:S01]  /*0bd0*/  LOP3.LUT R27, R0, 0x16, RZ, 0xfc, !PT ;  /* 0x00000016001b7812 */ /* 0x000fe200078efcff */
[----:B------:R-:W-:Y:S01]  /*0be0*/  IMAD.MOV.U32 R12, RZ, RZ, R19 ;  /* 0x000000ffff0c7224 */ /* 0x000fe200078e0013 */
[----:B------:R-:W-:Y:S01]  /*0bf0*/  ISETP.GT.U32.AND P0, PT, R5, R6, PT ;  /* 0x000000060500720c */ /* 0x000fe20003f04070 */
[----:B------:R-:W-:Y:S01]  /*0c00*/  IMAD.HI.U32 R7, R18, R11, RZ ;  /* 0x0000000b12077227 */ /* 0x000fe200078e00ff */
[----:B------:R-:W-:Y:S02]  /*0c10*/  LOP3.LUT R19, R0, 0x6, RZ, 0xfc, !PT ;  /* 0x0000000600137812 */ /* 0x000fe400078efcff */
[----:B------:R-:W-:Y:S01]  /*0c20*/  IABS R23, R27 ;  /* 0x0000001b00177213 */ /* 0x000fe20000000000 */
[----:B------:R-:W-:Y:S01]  /*0c30*/  IMAD.HI.U32 R8, R18, R12, RZ ;  /* 0x0000000c12087227 */ /* 0x000fe200078e00ff */
[----:B------:R-:W-:-:S02]  /*0c40*/  LOP3.LUT R29, R0, 0x1a, RZ, 0xfc, !PT ;  /* 0x0000001a001d7812 */ /* 0x000fc400078efcff */
[C---:B------:R-:W-:Y:S01]  /*0c50*/  LOP3.LUT R30, R0.reuse, 0x1e, RZ, 0xfc, !PT ;  /* 0x0000001e001e7812 */ /* 0x040fe200078efcff */
[----:B------:R-:W-:Y:S01]  /*0c60*/  IMAD.MOV R10, RZ, RZ, -R7 ;  /* 0x000000ffff0a7224 */ /* 0x000fe200078e0a07 */
[C---:B------:R-:W-:Y:S01]  /*0c70*/  LOP3.LUT R33, R0.reuse, 0x24, RZ, 0xfc, !PT ;  /* 0x0000002400217812 */ /* 0x040fe200078efcff */
[C---:B------:R-:W-:Y:S01]  /*0c80*/  IMAD R14, R5.reuse, R13, R14 ;  /* 0x0000000d050e7224 */ /* 0x040fe200078e020e */
[----:B------:R-:W-:Y:S01]  /*0c90*/  IABS R13, R19 ;  /* 0x00000013000d7213 */ /* 0x000fe20000000000 */
[----:B------:R-:W-:Y:S01]  /*0ca0*/  IMAD.MOV R7, RZ, RZ, -R8 ;  /* 0x000000ffff077224 */ /* 0x000fe200078e0a08 */
[----:B------:R-:W-:Y:S01]  /*0cb0*/  IABS R31, R33 ;  /* 0x00000021001f7213 */ /* 0x000fe20000000000 */
[C---:B------:R-:W-:Y:S01]  /*0cc0*/  IMAD R8, R5.reuse, R10, R11 ;  /* 0x0000000a05087224 */ /* 0x040fe200078e020b */
[C---:B------:R-:W-:Y:S01]  /*0cd0*/  ISETP.GT.U32.AND P1, PT, R5.reuse, R14, PT ;  /* 0x0000000e0500720c */ /* 0x040fe20003f24070 */
[C---:B------:R-:W-:Y:S01]  /*0ce0*/  IMAD R10, R5.reuse, R7, R12 ;  /* 0x00000007050a7224 */ /* 0x040fe200078e020c */
[----:B------:R-:W-:Y:S01]  /*0cf0*/  LOP3.LUT R34, R0, 0x26, RZ, 0xfc, !PT ;  /* 0x0000002600227812 */ /* 0x000fe200078efcff */
[----:B------:R-:W-:Y:S01]  /*0d00*/  @!P0 IMAD.IADD R6, R6, 0x1, -R5 ;  /* 0x0000000106068824 */ /* 0x000fe200078e0a05 */
[C---:B------:R-:W-:Y:S01]  /*0d10*/  ISETP.GT.U32.AND P5, PT, R5.reuse, R8, PT ;  /* 0x000000080500720c */ /* 0x040fe20003fa4070 */
[----:B------:R-:W-:Y:S01]  /*0d20*/  IMAD R25, R20, R25, R15 ;  /* 0x0000001914197224 */ /* 0x000fe200078e020f */
[C---:B------:R-:W-:Y:S01]  /*0d30*/  ISETP.GT.U32.AND P4, PT, R5.reuse, R10, PT ;  /* 0x0000000a0500720c */ /* 0x040fe20003f84070 */
[----:B------:R-:W-:Y:S01]  /*0d40*/  IMAD.HI.U32 R7, R18, R13, RZ ;  /* 0x0000000d12077227 */ /* 0x000fe200078e00ff */
[----:B------:R-:W-:-:S02]  /*0d50*/  ISETP.GT.U32.AND P6, PT, R5, R6, PT ;  /* 0x000000060500720c */ /* 0x000fc40003fc4070 */
[----:B------:R-:W-:Y:S01]  /*0d60*/  LOP3.LUT R20, R0, 0xc, RZ, 0xfc, !PT ;  /* 0x0000000c00147812 */ /* 0x000fe200078efcff */
[----:B------:R-:W-:Y:S01]  /*0d70*/  IMAD.IADD R25, R16, 0x1, R25 ;  /* 0x0000000110197824 */ /* 0x000fe200078e0219 */
[----:B------:R-:W-:Y:S01]  /*0d80*/  LOP3.LUT R16, R0, 0x8, RZ, 0xfc, !PT ;  /* 0x0000000800107812 */ /* 0x000fe200078efcff */
[----:B------:R-:W-:Y:S01]  /*0d90*/  @!P1 IMAD.IADD R14, R14, 0x1, -R5 ;  /* 0x000000010e0e9824 */ /* 0x000fe200078e0a05 */
[----:B------:R-:W-:Y:S01]  /*0da0*/  ISETP.GE.AND P1, PT, R19, RZ, PT ;  /* 0x000000ff1300720c */ /* 0x000fe20003f26270 */
[----:B------:R-:W-:Y:S01]  /*0db0*/  IMAD.MOV R12, RZ, RZ, -R7 ;  /* 0x000000ffff0c7224 */ /* 0x000fe200078e0a07 */
[----:B------:R-:W-:Y:S01]  /*0dc0*/  IABS R15, R16 ;  /* 0x00000010000f7213 */ /* 0x000fe20000000000 */
[--C-:B------:R-:W-:Y:S01]  /*0dd0*/  @!P5 IMAD.IADD R8, R8, 0x1, -R5.reuse ;  /* 0x000000010808d824 */ /* 0x100fe200078e0a05 */
[C---:B------:R-:W-:Y:S01]  /*0de0*/  ISETP.GT.U32.AND P0, PT, R5.reuse, R14, PT ;  /* 0x0000000e0500720c */ /* 0x040fe20003f04070 */
[--C-:B------:R-:W-:Y:S01]  /*0df0*/  @!P4 IMAD.IADD R10, R10, 0x1, -R5.reuse ;  /* 0x000000010a0ac824 */ /* 0x100fe200078e0a05 */
[----:B------:R-:W-:Y:S01]  /*0e00*/  ISETP.GE.AND P5, PT, R0, RZ, PT ;  /* 0x000000ff0000720c */ /* 0x000fe20003fa6270 */
[----:B------:R-:W-:Y:S01]  /*0e10*/  @!P6 IMAD.IADD R6, R6, 0x1, -R5 ;  /* 0x000000010606e824 */ /* 0x000fe200078e0a05 */
[C---:B------:R-:W-:Y:S01]  /*0e20*/  ISETP.GT.U32.AND P4, PT, R5.reuse, R8, PT ;  /* 0x000000080500720c */ /* 0x040fe20003f84070 */
[----:B------:R-:W-:Y:S01]  /*0e30*/  IMAD.HI.U32 R7, R18, R15, RZ ;  /* 0x0000000f12077227 */ /* 0x000fe200078e00ff */
[----:B------:R-:W-:-:S02]  /*0e40*/  ISETP.GT.U32.AND P6, PT, R5, R10, PT ;  /* 0x0000000a0500720c */ /* 0x000fc40003fc4070 */
[----:B------:R-:W-:Y:S01]  /*0e50*/  LOP3.LUT R19, R0, 0xa, RZ, 0xfc, !PT ;  /* 0x0000000a00137812 */ /* 0x000fe200078efcff */
[C---:B------:R-:W-:Y:S01]  /*0e60*/  IMAD R11, R5.reuse, R12, R13 ;  /* 0x0000000c050b7224 */ /* 0x040fe200078e020d */
[----:B------:R-:W-:Y:S01]  /*0e70*/  IABS R32, R34 ;  /* 0x0000002200207213 */ /* 0x000fe20000000000 */
[----:B------:R-:W-:Y:S01]  /*0e80*/  IMAD.MOV R12, RZ, RZ, -R7 ;  /* 0x000000ffff0c7224 */ /* 0x000fe200078e0a07 */
[----:B------:R-:W-:Y:S01]  /*0e90*/  IABS R13, R19 ;  /* 0x00000013000d7213 */ /* 0x000fe20000000000 */
[----:B------:R-:W-:Y:S01]  /*0ea0*/  @!P0 IMAD.IADD R14, R14, 0x1, -R5 ;  /* 0x000000010e0e8824 */ /* 0x000fe200078e0a05 */
[C---:B------:R-:W-:Y:S01]  /*0eb0*/  ISETP.GT.U32.AND P0, PT, R5.reuse, R11, PT ;  /* 0x0000000b0500720c */ /* 0x040fe20003f04070 */
[----:B------:R-:W-:Y:S01]  /*0ec0*/  IMAD R12, R5, R12, R15 ;  /* 0x0000000c050c7224 */ /* 0x000fe200078e020f */
[----:B------:R-:W-:Y:S01]  /*0ed0*/  IABS R15, R20 ;  /* 0x00000014000f7213 */ /* 0x000fe20000000000 */
[--C-:B------:R-:W-:Y:S01]  /*0ee0*/  @!P4 IMAD.IADD R8, R8, 0x1, -R5.reuse ;  /* 0x000000010808c824 */ /* 0x100fe200078e0a05 */
[----:B------:R-:W-:Y:S01]  /*0ef0*/  ISETP.GE.AND P4, PT, R17, RZ, PT ;  /* 0x000000ff1100720c */ /* 0x000fe20003f86270 */
[----:B------:R-:W-:Y:S01]  /*0f00*/  @!P6 IMAD.IADD R10, R10, 0x1, -R5 ;  /* 0x000000010a0ae824 */ /* 0x000fe200078e0a05 */
[----:B------:R-:W-:Y:S01]  /*0f10*/  ISETP.GT.U32.AND P6, PT, R5, R12, PT ;  /* 0x0000000c0500720c */ /* 0x000fe20003fc4070 */
[----:B------:R-:W-:Y:S01]  /*0f20*/  IMAD.HI.U32 R7, R18, R13, RZ ;  /* 0x0000000d12077227 */ /* 0x000fe200078e00ff */
[----:B------:R-:W-:-:S02]  /*0f30*/  IABS R17, R21 ;  /* 0x0000001500117213 */ /* 0x000fc40000000000 */
[----:B------:R-:W-:Y:S01]  /*0f40*/  LOP3.LUT R36, R0, 0x2a, RZ, 0xfc, !PT ;  /* 0x0000002a00247812 */ /* 0x000fe200078efcff */
[----:B------:R-:W-:Y:S01]  /*0f50*/  @!P5 IMAD.MOV R6, RZ, RZ, -R6 ;  /* 0x000000ffff06d224 */ /* 0x000fe200078e0a06 */
[----:B------:R-:W-:Y:S01]  /*0f60*/  ISETP.GE.AND P5, PT, R16, RZ, PT ;  /* 0x000000ff1000720c */ /* 0x000fe20003fa6270 */
[----:B------:R-:W-:Y:S01]  /*0f70*/  IMAD.MOV R16, RZ, RZ, -R7 ;  /* 0x000000ffff107224 */ /* 0x000fe200078e0a07 */
[----:B------:R-:W-:Y:S01]  /*0f80*/  LOP3.LUT R37, R0, 0x2c, RZ, 0xfc, !PT ;  /* 0x0000002c00257812 */ /* 0x000fe200078efcff */
[----:B------:R-:W-:Y:S01]  /*0f90*/  @!P0 IMAD.IADD R11, R11, 0x1, -R5 ;  /* 0x000000010b0b8824 */ /* 0x000fe200078e0a05 */
[----:B------:R-:W-:Y:S01]  /*0fa0*/  ISETP.GE.AND P0, PT, R19, RZ, PT ;  /* 0x000000ff1300720c */ /* 0x000fe20003f06270 */
[C---:B------:R-:W-:Y:S01]  /*0fb0*/  IMAD R13, R5.reuse, R16, R13 ;  /* 0x00000010050d7224 */ /* 0x040fe200078e020d */
[----:B------:R-:W-:Y:S01]  /*0fc0*/  IABS R19, R22 ;  /* 0x0000001600137213 */ /* 0x000fe20000000000 */
[----:B------:R-:W-:Y:S01]  /*0fd0*/  IMAD.MOV.U32 R7, RZ, RZ, R14 ;  /* 0x000000ffff077224 */ /* 0x000fe200078e000e */
[----:B------:R-:W-:Y:S01]  /*0fe0*/  IABS R35, R37 ;  /* 0x0000002500237213 */ /* 0x000fe20000000000 */
[----:B------:R-:W-:Y:S01]  /*0ff0*/  @!P6 IMAD.IADD R12, R12, 0x1, -R5 ;  /* 0x000000010c0ce824 */ /* 0x000fe200078e0a05 */
[C---:B------:R-:W-:Y:S01]  /*1000*/  ISETP.GT.U32.AND P6, PT, R5.reuse, R11, PT ;  /* 0x0000000b0500720c */ /* 0x040fe20003fc4070 */
[----:B------:R-:W-:Y:S01]  /*1010*/  @!P4 IMAD.MOV R7, RZ, RZ, -R7 ;  /* 0x000000ffff07c224 */ /* 0x000fe200078e0a07 */
[----:B------:R-:W-:Y:S01]  /*1020*/  ISETP.GT.U32.AND P4, PT, R5, R13, PT ;  /* 0x0000000d0500720c */ /* 0x000fe20003f84070 */
[----:B------:R-:W-:Y:S01]  /*1030*/  IMAD.HI.U32 R14, R18, R15, RZ ;  /* 0x0000000f120e7227 */ /* 0x000fe200078e00ff */
[----:B------:R-:W-:-:S02]  /*1040*/  LOP3.LUT R40, R0, 0x30, RZ, 0xfc, !PT ;  /* 0x0000003000287812 */ /* 0x000fc400078efcff */
[C---:B------:R-:W-:Y:S01]  /*1050*/  LOP3.LUT R42, R0.reuse, 0x34, RZ, 0xfc, !PT ;  /* 0x00000034002a7812 */ /* 0x040fe200078efcff */
[----:B------:R-:W-:Y:S01]  /*1060*/  IMAD.MOV R14, RZ, RZ, -R14 ;  /* 0x000000ffff0e7224 */ /* 0x000fe200078e0a0e */
[----:B------:R-:W-:Y:S01]  /*1070*/  LOP3.LUT R41, R0, 0x32, RZ, 0xfc, !PT ;  /* 0x0000003200297812 */ /* 0x000fe200078efcff */
[----:B------:R-:W-:Y:S01]  /*1080*/  IMAD.HI.U32 R16, R18, R19, RZ ;  /* 0x0000001312107227 */ /* 0x000fe200078e00ff */
[----:B------:R-:W-:Y:S02]  /*1090*/  IABS R39, R42 ;  /* 0x0000002a00277213 */ /* 0x000fe40000000000 */
[----:B------:R-:W-:Y:S01]  /*10a0*/  IABS R38, R41 ;  /* 0x0000002900267213 */ /* 0x000fe20000000000 */
[--C-:B------:R-:W-:Y:S01]  /*10b0*/  @!P6 IMAD.IADD R11, R11, 0x1, -R5.reuse ;  /* 0x000000010b0be824 */ /* 0x100fe200078e0a05 */
[----:B------:R-:W-:Y:S01]  /*10c0*/  LOP3.LUT R43, R0, 0x36, RZ, 0xfc, !PT ;  /* 0x00000036002b7812 */ /* 0x000fe200078efcff */
[----:B------:R-:W-:Y:S01]  /*10d0*/  @!P4 IMAD.IADD R13, R13, 0x1, -R5 ;  /* 0x000000010d0dc824 */ /* 0x000fe200078e0a05 */
[----:B------:R-:W-:Y:S01]  /*10e0*/  ISETP.GE.AND P4, PT, R22, RZ, PT ;  /* 0x000000ff1600720c */ /* 0x000fe20003f86270 */
[C---:B------:R-:W-:Y:S01]  /*10f0*/  IMAD R14, R5.reuse, R14, R15 ;  /* 0x0000000e050e7224 */ /* 0x040fe200078e020f */
[----:B------:R-:W-:Y:S01]  /*1100*/  IABS R22, R26 ;  /* 0x0000001a00167213 */ /* 0x000fe20000000000 */
[----:B------:R-:W-:Y:S01]  /*1110*/  @!P1 IMAD.MOV R11, RZ, RZ, -R11 ;  /* 0x000000ffff0b9224 */ /* 0x000fe200078e0a0b */
[C---:B------:R-:W-:Y:S01]  /*1120*/  ISETP.GT.U32.AND P1, PT, R5.reuse, R13, PT ;  /* 0x0000000d0500720c */ /* 0x040fe20003f24070 */
[----:B------:R-:W-:Y:S01]  /*1130*/  @!P3 IMAD.MOV R8, RZ, RZ, -R8 ;  /* 0x000000ffff08b224 */ /* 0x000fe200078e0a08 */
[C---:B------:R-:W-:Y:S01]  /*1140*/  ISETP.GT.U32.AND P3, PT, R5.reuse, R12, PT ;  /* 0x0000000c0500720c */ /* 0x040fe20003f64070 */
[----:B------:R-:W-:Y:S01]  /*1150*/  IMAD.MOV R16, RZ, RZ, -R16 ;  /* 0x000000ffff107224 */ /* 0x000fe200078e0a10 */
[----:B------:R-:W-:Y:S01]  /*1160*/  ISETP.GT.U32.AND P6, PT, R5, R14, PT ;  /* 0x0000000e0500720c */ /* 0x000fe20003fc4070 */
[----:B------:R-:W-:Y:S01]  /*1170*/  IMAD.HI.U32 R15, R18, R17, RZ ;  /* 0x00000011120f7227 */ /* 0x000fe200078e00ff */
[----:B------:R-:W-:-:S02]  /*1180*/  LOP3.LUT R44, R0, 0x38, RZ, 0xfc, !PT ;  /* 0x00000038002c7812 */ /* 0x000fc400078efcff */
[C---:B------:R-:W-:Y:S01]  /*1190*/  LOP3.LUT R50, R0.reuse, 0x42, RZ, 0xfc, !PT ;  /* 0x0000004200327812 */ /* 0x040fe200078efcff */
[----:B------:R-:W-:Y:S01]  /*11a0*/  IMAD R16, R5, R16, R19 ;  /* 0x0000001005107224 */ /* 0x000fe200078e0213 */
[----:B------:R-:W-:Y:S01]  /*11b0*/  LOP3.LUT R48, R0, 0x40, RZ, 0xfc, !PT ;  /* 0x0000004000307812 */ /* 0x000fe200078efcff */
[----:B------:R-:W-:Y:S01]  /*11c0*/  @!P2 IMAD.MOV R10, RZ, RZ, -R10 ;  /* 0x000000ffff0aa224 */ /* 0x000fe200078e0a0a */
[----:B------:R-:W-:Y:S01]  /*11d0*/  ISETP.GE.AND P2, PT, R20, RZ, PT ;  /* 0x000000ff1400720c */ /* 0x000fe20003f46270 */
[----:B------:R-:W-:Y:S01]  /*11e0*/  @!P1 IMAD.IADD R13, R13, 0x1, -R5 ;  /* 0x000000010d0d9824 */ /* 0x000fe200078e0a05 */
[----:B------:R-:W-:Y:S01]  /*11f0*/  ISETP.GT.U32.AND P1, PT, R5, R16, PT ;  /* 0x000000100500720c */ /* 0x000fe20003f24070 */
[----:B------:R-:W-:Y:S01]  /*1200*/  IMAD.MOV R20, RZ, RZ, -R15 ;  /* 0x000000ffff147224 */ /* 0x000fe200078e0a0f */
[----:B------:R-:W-:Y:S01]  /*1210*/  IABS R46, R50 ;  /* 0x00000032002e7213 */ /* 0x000fe20000000000 */
[--C-:B------:R-:W-:Y:S01]  /*1220*/  @!P3 IMAD.IADD R12, R12, 0x1, -R5.reuse ;  /* 0x000000010c0cb824 */ /* 0x100fe200078e0a05 */
[----:B------:R-:W-:Y:S01]  /*1230*/  ISETP.GE.AND P3, PT, R21, RZ, PT ;  /* 0x000000ff1500720c */ /* 0x000fe20003f66270 */
[----:B------:R-:W-:Y:S01]  /*1240*/  @!P6 IMAD.IADD R14, R14, 0x1, -R5 ;  /* 0x000000010e0ee824 */ /* 0x000fe200078e0a05 */
[----:B------:R-:W-:Y:S01]  /*1250*/  LOP3.LUT R21, R0, 0x12, RZ, 0xfc, !PT ;  /* 0x0000001200157812 */ /* 0x000fe200078efcff */
[C---:B------:R-:W-:Y:S01]  /*1260*/  IMAD R15, R5.reuse, R20, R17 ;  /* 0x00000014050f7224 */ /* 0x040fe200078e0211 */
[----:B------:R-:W-:Y:S01]  /*1270*/  IABS R45, R48 ;  /* 0x00000030002d7213 */ /* 0x000fe20000000000 */
[----:B------:R-:W-:Y:S01]  /*1280*/  @!P5 IMAD.MOV R12, RZ, RZ, -R12 ;  /* 0x000000ffff0cd224 */ /* 0x000fe200078e0a0c */
[----:B------:R-:W-:Y:S01]  /*1290*/  IABS R19, R21 ;  /* 0x0000001500137213 */ /* 0x000fe20000000000 */
[----:B------:R-:W-:Y:S01]  /*12a0*/  @!P0 IMAD.MOV R13, RZ, RZ, -R13 ;  /* 0x000000ffff0d8224 */ /* 0x000fe200078e0a0d */
[C---:B------:R-:W-:Y:S01]  /*12b0*/  ISETP.GT.U32.AND P6, PT, R5.reuse, R14, PT ;  /* 0x0000000e0500720c */ /* 0x040fe20003fc4070 */
[----:B------:R-:W-:Y:S01]  /*12c0*/  @!P1 IMAD.IADD R16, R16, 0x1, -R5 ;  /* 0x0000000110109824 */ /* 0x000fe200078e0a05 */
[----:B------:R-:W-:Y:S01]  /*12d0*/  ISETP.GT.U32.AND P5, PT, R5, R15, PT ;  /* 0x0000000f0500720c */ /* 0x000fe20003fa4070 */
[----:B------:R-:W-:Y:S01]  /*12e0*/  IMAD.HI.U32 R17, R18, R19, RZ ;  /* 0x0000001312117227 */ /* 0x000fe200078e00ff */
[----:B------:R-:W-:-:S02]  /*12f0*/  LOP3.LUT R53, R0, 0x46, RZ, 0xfc, !PT ;  /* 0x0000004600357812 */ /* 0x000fc400078efcff */
[C---:B------:R-:W-:Y:S01]  /*1300*/  ISETP.GT.U32.AND P0, PT, R5.reuse, R16, PT ;  /* 0x000000100500720c */ /* 0x040fe20003f04070 */
[----:B------:R-:W-:Y:S01]  /*1310*/  IMAD.MOV R20, RZ, RZ, -R17 ;  /* 0x000000ffff147224 */ /* 0x000fe200078e0a11 */
[C---:B------:R-:W-:Y:S02]  /*1320*/  LOP3.LUT R52, R0.reuse, 0x44, RZ, 0xfc, !PT ;  /* 0x0000004400347812 */ /* 0x040fe400078efcff */
[----:B------:R-:W-:Y:S01]  /*1330*/  LOP3.LUT R54, R0, 0x48, RZ, 0xfc, !PT ;  /* 0x0000004800367812 */ /* 0x000fe200078efcff */
[----:B------:R-:W-:Y:S01]  /*1340*/  IMAD R17, R5, R20, R19 ;  /* 0x0000001405117224 */ /* 0x000fe200078e0213 */
[----:B------:R-:W-:Y:S01]  /*1350*/  IABS R47, R52 ;  /* 0x00000034002f7213 */ /* 0x000fe20000000000 */
[----:B------:R-:W-:Y:S01]  /*1360*/  @!P6 IMAD.IADD R14, R14, 0x1, -R5 ;  /* 0x000000010e0ee824 */ /* 0x000fe200078e0a05 */
[----:B------:R-:W-:Y:S01]  /*1370*/  ISETP.GE.AND P6, PT, R21, RZ, PT ;  /* 0x000000ff1500720c */ /* 0x000fe20003fc6270 */
[----:B------:R-:W-:Y:S01]  /*1380*/  IMAD.HI.U32 R21, R18, R24, RZ ;  /* 0x0000001812157227 */ /* 0x000fe200078e00ff */
[----:B------:R-:W-:-:S02]  /*1390*/  LOP3.LUT R55, R0, 0x4a, RZ, 0xfc, !PT ;  /* 0x0000004a00377812 */ /* 0x000fc400078efcff */
[----:B------:R-:W-:Y:S01]  /*13a0*/  LOP3.LUT R56, R0, 0x4c, RZ, 0xfc, !PT ;  /* 0x0000004c00387812 */ /* 0x000fe200078efcff */
[----:B------:R-:W-:Y:S01]  /*13b0*/  @!P5 IMAD.IADD R15, R15, 0x1, -R5 ;  /* 0x000000010f0fd824 */ /* 0x000fe200078e0a05 */
[C---:B------:R-:W-:Y:S01]  /*13c0*/  ISETP.GT.U32.AND P5, PT, R5.reuse, R17, PT ;  /* 0x000000110500720c */ /* 0x040fe20003fa4070 */
[----:B------:R-:W-:Y:S01]  /*13d0*/  IMAD.MOV R21, RZ, RZ, -R21 ;  /* 0x000000ffff157224 */ /* 0x000fe200078e0a15 */
[----:B------:R-:W-:Y:S01]  /*13e0*/  IABS R49, R55 ;  /* 0x0000003700317213 */ /* 0x000fe20000000000 */
[----:B------:R-:W-:Y:S01]  /*13f0*/  IMAD.HI.U32 R19, R18, R22, RZ ;  /* 0x0000001612137227 */ /* 0x000fe200078e00ff */
[C---:B------:R-:W-:Y:S02]  /*1400*/  ISETP.GT.U32.AND P1, PT, R5.reuse, R15, PT ;  /* 0x0000000f0500720c */ /* 0x040fe40003f24070 */
[----:B------:R-:W-:Y:S01]  /*1410*/  IABS R51, R56 ;  /* 0x0000003800337213 */ /* 0x000fe20000000000 */
[----:B------:R-:W-:Y:S01]  /*1420*/  IMAD R21, R5, R21, R24 ;  /* 0x0000001505157224 */ /* 0x000fe200078e0218 */
[----:B------:R-:W-:Y:S01]  /*1430*/  LOP3.LUT R57, R0, 0x50, RZ, 0xfc, !PT ;  /* 0x0000005000397812 */ /* 0x000fe200078efcff */
[----:B------:R-:W-:Y:S01]  /*1440*/  @!P0 IMAD.IADD R16, R16, 0x1, -R5 ;  /* 0x0000000110108824 */ /* 0x000fe200078e0a05 */
[----:B------:R-:W-:Y:S01]  /*1450*/  LOP3.LUT R58, R0, 0x56, RZ, 0xfc, !PT ;  /* 0x00000056003a7812 */ /* 0x000fe200078efcff */
[----:B------:R-:W-:Y:S01]  /*1460*/  IMAD.HI.U32 R20, R18, R23, RZ ;  /* 0x0000001712147227 */ /* 0x000fe200078e00ff */
[----:B------:R-:W-:-:S02]  /*1470*/  LOP3.LUT R60, R0, 0x58, RZ, 0xfc, !PT ;  /* 0x00000058003c7812 */ /* 0x000fc400078efcff */
[C---:B------:R-:W-:Y:S01]  /*1480*/  LOP3.LUT R61, R0.reuse, 0x5a, RZ, 0xfc, !PT ;  /* 0x0000005a003d7812 */ /* 0x040fe200078efcff */
[----:B------:R-:W-:Y:S01]  /*1490*/  IMAD.MOV R19, RZ, RZ, -R19 ;  /* 0x000000ffff137224 */ /* 0x000fe200078e0a13 */
[C---:B------:R-:W-:Y:S01]  /*14a0*/  LOP3.LUT R62, R0.reuse, 0x5c, RZ, 0xfc, !PT ;  /* 0x0000005c003e7812 */ /* 0x040fe200078efcff */
[----:B------:R-:W-:Y:S01]  /*14b0*/  @!P4 IMAD.MOV R16, RZ, RZ, -R16 ;  /* 0x000000ffff10c224 */ /* 0x000fe200078e0a10 */
[C---:B------:R-:W-:Y:S01]  /*14c0*/  ISETP.GT.U32.AND P4, PT, R5.reuse, R21, PT ;  /* 0x000000150500720c */ /* 0x040fe20003f84070 */
[----:B------:R-:W-:Y:S01]  /*14d0*/  IMAD.MOV R20, RZ, RZ, -R20 ;  /* 0x000000ffff147224 */ /* 0x000fe200078e0a14 */
[C---:B------:R-:W-:Y:S01]  /*14e0*/  LOP3.LUT R63, R0.reuse, 0x5e, RZ, 0xfc, !PT ;  /* 0x0000005e003f7812 */ /* 0x040fe200078efcff */
[----:B------:R-:W-:Y:S01]  /*14f0*/  IMAD R19, R5, R19, R22 ;  /* 0x0000001305137224 */ /* 0x000fe200078e0216 */
[----:B------:R-:W-:Y:S01]  /*1500*/  LOP3.LUT R65, R0, 0x68, RZ, 0xfc, !PT ;  /* 0x0000006800417812 */ /* 0x000fe200078efcff */
[----:B------:R-:W-:Y:S01]  /*1510*/  @!P5 IMAD.IADD R17, R17, 0x1, -R5 ;  /* 0x000000011111d824 */ /* 0x000fe200078e0a05 */
[----:B------:R-:W-:Y:S01]  /*1520*/  IABS R59, R63 ;  /* 0x0000003f003b7213 */ /* 0x000fe20000000000 */
[----:B------:R-:W-:Y:S01]  /*1530*/  IMAD R20, R5, R20, R23 ;  /* 0x0000001405147224 */ /* 0x000fe200078e0217 */
[----:B------:R-:W-:Y:S01]  /*1540*/  IABS R23, R29 ;  /* 0x0000001d00177213 */ /* 0x000fe20000000000 */
[----:B------:R-:W-:Y:S01]  /*1550*/  @!P1 IMAD.IADD R15, R15, 0x1, -R5 ;  /* 0x000000010f0f9824 */ /* 0x000fe200078e0a05 */
[C---:B------:R-:W-:Y:S01]  /*1560*/  ISETP.GT.U32.AND P1, PT, R5.reuse, R19, PT ;  /* 0x000000130500720c */ /* 0x040fe20003f24070 */
[----:B------:R-:W-:Y:S01]  /*1570*/  @!P2 IMAD.MOV R14, RZ, RZ, -R14 ;  /* 0x000000ffff0ea224 */ /* 0x000fe200078e0a0e */
[C---:B------:R-:W-:Y:S01]  /*1580*/  ISETP.GT.U32.AND P5, PT, R5.reuse, R17, PT ;  /* 0x000000110500720c */ /* 0x040fe20003fa4070 */
[----:B------:R-:W-:Y:S01]  /*1590*/  IMAD.HI.U32 R22, R18, R23, RZ ;  /* 0x0000001712167227 */ /* 0x000fe200078e00ff */
[----:B------:R-:W-:-:S02]  /*15a0*/  ISETP.GT.U32.AND P0, PT, R5, R20, PT ;  /* 0x000000140500720c */ /* 0x000fc40003f04070 */
[----:B------:R-:W-:Y:S01]  /*15b0*/  ISETP.GE.AND P2, PT, R26, RZ, PT ;  /* 0x000000ff1a00720c */ /* 0x000fe20003f46270 */
[----:B------:R-:W-:Y:S01]  /*15c0*/  @!P4 IMAD.IADD R21, R21, 0x1, -R5 ;  /* 0x000000011515c824 */ /* 0x000fe200078e0a05 */
[----:B------:R-:W-:Y:S01]  /*15d0*/  IABS R72, R65 ;  /* 0x0000004100487213 */ /* 0x000fe20000000000 */
[----:B------:R-:W-:Y:S01]  /*15e0*/  @!P3 IMAD.MOV R15, RZ, RZ, -R15 ;  /* 0x000000ffff0fb224 */ /* 0x000fe200078e0a0f */
[----:B------:R-:W-:Y:S01]  /*15f0*/  ISETP.GE.AND P3, PT, R27, RZ, PT ;  /* 0x000000ff1b00720c */ /* 0x000fe20003f66270 */
[----:B------:R-:W-:Y:S01]  /*1600*/  IMAD.MOV R22, RZ, RZ, -R22 ;  /* 0x000000ffff167224 */ /* 0x000fe200078e0a16 */
[----:B------:R-:W-:Y:S01]  /*1610*/  IABS R27, R30 ;  /* 0x0000001e001b7213 */ /* 0x000fe20000000000 */
[--C-:B------:R-:W-:Y:S01]  /*1620*/  @!P1 IMAD.IADD R19, R19, 0x1, -R5.reuse ;  /* 0x0000000113139824 */ /* 0x100fe200078e0a05 */
[----:B------:R-:W-:Y:S01]  /*1630*/  ISETP.GT.U32.AND P4, PT, R5, R21, PT ;  /* 0x000000150500720c */ /* 0x000fe20003f84070 */
[----:B------:R-:W-:Y:S01]  /*1640*/  @!P5 IMAD.IADD R17, R17, 0x1, -R5 ;  /* 0x000000011111d824 */ /* 0x000fe200078e0a05 */
[----:B------:R-:W-:Y:S01]  /*1650*/  ISETP.GE.AND P5, PT, R28, RZ, PT ;  /* 0x000000ff1c00720c */ /* 0x000fe20003fa6270 */
[C---:B------:R-:W-:Y:S01]  /*1660*/  IMAD R22, R5.reuse, R22, R23 ;  /* 0x0000001605167224 */ /* 0x040fe200078e0217 */
[----:B------:R-:W-:Y:S01]  /*1670*/  ISETP.GT.U32.AND P1, PT, R5, R19, PT ;  /* 0x000000130500720c */ /* 0x000fe20003f24070 */
[----:B------:R-:W-:Y:S01]  /*1680*/  IMAD.HI.U32 R24, R18, R27, RZ ;  /* 0x0000001b12187227 */ /* 0x000fe200078e00ff */
[----:B------:R-:W-:-:S02]  /*1690*/  LOP3.LUT R28, R0, 0x1c, RZ, 0xfc, !PT ;  /* 0x0000001c001c7812 */ /* 0x000fc400078efcff */
[----:B------:R-:W-:Y:S01]  /*16a0*/  LOP3.LUT R73, R0, 0x6c, RZ, 0xfc, !PT ;  /* 0x0000006c00497812 */ /* 0x000fe200078efcff */
[----:B------:R-:W-:Y:S01]  /*16b0*/  @!P0 IMAD.IADD R20, R20, 0x1, -R5 ;  /* 0x0000000114148824 */ /* 0x000fe200078e0a05 */
[----:B------:R-:W-:Y:S01]  /*16c0*/  IABS R26, R28 ;  /* 0x0000001c001a7213 */ /* 0x000fe20000000000 */
[----:B------:R-:W-:Y:S01]  /*16d0*/  @!P6 IMAD.MOV R17, RZ, RZ, -R17 ;  /* 0x000000ffff11e224 */ /* 0x000fe200078e0a11 */
[C---:B------:R-:W-:Y:S01]  /*16e0*/  ISETP.GT.U32.AND P6, PT, R5.reuse, R22, PT ;  /* 0x000000160500720c */ /* 0x040fe20003fc4070 */
[----:B------:R-:W-:Y:S01]  /*16f0*/  IMAD.MOV R24, RZ, RZ, -R24 ;  /* 0x000000ffff187224 */ /* 0x000fe200078e0a18 */
[----:B------:R-:W-:Y:S01]  /*1700*/  ISETP.GT.U32.AND P0, PT, R5, R20, PT ;  /* 0x000000140500720c */ /* 0x000fe20003f04070 */
[----:B------:R-:W-:Y:S01]  /*1710*/  @!P4 IMAD.IADD R21, R21, 0x1, -R5 ;  /* 0x000000011515c824 */ /* 0x000fe200078e0a05 */
[C---:B------:R-:W-:Y:S01]  /*1720*/  LOP3.LUT R75, R0.reuse, 0x6e, RZ, 0xfc, !PT ;  /* 0x0000006e004b7812 */ /* 0x040fe200078efcff */
[----:B------:R-:W-:Y:S01]  /*1730*/  IMAD R24, R5, R24, R27 ;  /* 0x0000001805187224 */ /* 0x000fe200078e021b */
[----:B------:R-:W-:Y:S01]  /*1740*/  LOP3.LUT R27, R0, 0x22, RZ, 0xfc, !PT ;  /* 0x00000022001b7812 */ /* 0x000fe200078efcff */
[----:B------:R-:W-:Y:S01]  /*1750*/  @!P5 IMAD.MOV R21, RZ, RZ, -R21 ;  /* 0x000000ffff15d224 */ /* 0x000fe200078e0a15 */
[----:B------:R-:W-:Y:S01]  /*1760*/  IABS R76, R73 ;  /* 0x00000049004c7213 */ /* 0x000fe20000000000 */
[----:B------:R-:W-:Y:S01]  /*1770*/  @!P1 IMAD.IADD R19, R19, 0x1, -R5 ;  /* 0x0000000113139824 */ /* 0x000fe200078e0a05 */
[----:B------:R-:W-:Y:S01]  /*1780*/  ISETP.GT.U32.AND P5, PT, R5, R24, PT ;  /* 0x000000180500720c */ /* 0x000fe20003fa4070 */
[----:B------:R-:W-:Y:S01]  /*1790*/  IMAD.HI.U32 R23, R18, R26, RZ ;  /* 0x0000001a12177227 */ /* 0x000fe200078e00ff */
[----:B------:R-:W-:-:S02]  /*17a0*/  ISETP.GE.AND P1, PT, R29, RZ, PT ;  /* 0x000000ff1d00720c */ /* 0x000fc40003f26270 */
[----:B------:R-:W-:Y:S01]  /*17b0*/  LOP3.LUT R29, R0, 0x20, RZ, 0xfc, !PT ;  /* 0x00000020001d7812 */ /* 0x000fe200078efcff */
[--C-:B------:R-:W-:Y:S01]  /*17c0*/  @!P6 IMAD.IADD R22, R22, 0x1, -R5.reuse ;  /* 0x000000011616e824 */ /* 0x100fe200078e0a05 */
[----:B------:R-:W-:Y:S01]  /*17d0*/  LOP3.LUT R77, R0, 0x70, RZ, 0xfc, !PT ;  /* 0x00000070004d7812 */ /* 0x000fe200078efcff */
[----:B------:R-:W-:Y:S01]  /*17e0*/  @!P0 IMAD.IADD R20, R20, 0x1, -R5 ;  /* 0x0000000114148824 */ /* 0x000fe200078e0a05 */
[----:B------:R-:W-:Y:S01]  /*17f0*/  ISETP.GE.AND P0, PT, R28, RZ, PT ;  /* 0x000000ff1c00720c */ /* 0x000fe20003f06270 */
[----:B------:R-:W-:Y:S01]  /*1800*/  IMAD.MOV R23, RZ, RZ, -R23 ;  /* 0x000000ffff177224 */ /* 0x000fe200078e0a17 */
[----:B------:R-:W-:Y:S01]  /*1810*/  IABS R28, R29 ;  /* 0x0000001d001c7213 */ /* 0x000fe20000000000 */
[----:B------:R-:W-:Y:S01]  /*1820*/  @!P2 IMAD.MOV R19, RZ, RZ, -R19 ;  /* 0x000000ffff13a224 */ /* 0x000fe200078e0a13 */
[C---:B------:R-:W-:Y:S01]  /*1830*/  ISETP.GT.U32.AND P6, PT, R5.reuse, R22, PT ;  /* 0x000000160500720c */ /* 0x040fe20003fc4070 */
[----:B------:R-:W-:Y:S01]  /*1840*/  IMAD R23, R5, R23, R26 ;  /* 0x0000001705177224 */ /* 0x000fe200078e021a */
[----:B------:R-:W-:Y:S01]  /*1850*/  ISETP.GE.AND P2, PT, R30, RZ, PT ;  /* 0x000000ff1e00720c */ /* 0x000fe20003f46270 */
[----:B------:R-:W-:Y:S01]  /*1860*/  IMAD.HI.U32 R26, R18, R28, RZ ;  /* 0x0000001c121a7227 */ /* 0x000fe200078e00ff */
[----:B------:R-:W-:-:S02]  /*1870*/  IABS R78, R75 ;  /* 0x0000004b004e7213 */ /* 0x000fc40000000000 */
[C---:B------:R-:W-:Y:S01]  /*1880*/  ISETP.GT.U32.AND P4, PT, R5.reuse, R23, PT ;  /* 0x000000170500720c */ /* 0x040fe20003f84070 */
[--C-:B------:R-:W-:Y:S01]  /*1890*/  @!P5 IMAD.IADD R24, R24, 0x1, -R5.reuse ;  /* 0x000000011818d824 */ /* 0x100fe200078e0a05 */
[----:B------:R-:W-:Y:S01]  /*18a0*/  IABS R80, R77 ;  /* 0x0000004d00507213 */ /* 0x000fe20000000000 */
[----:B------:R-:W-:Y:S01]  /*18b0*/  IMAD.MOV R26, RZ, RZ, -R26 ;  /* 0x000000ffff1a7224 */ /* 0x000fe200078e0a1a */
[----:B------:R-:W-:Y:S01]  /*18c0*/  LOP3.LUT R79, R0, 0x72, RZ, 0xfc, !PT ;  /* 0x00000072004f7812 */ /* 0x000fe200078efcff */
[----:B------:R-:W-:Y:S01]  /*18d0*/  @!P3 IMAD.MOV R20, RZ, RZ, -R20 ;  /* 0x000000ffff14b224 */ /* 0x000fe200078e0a14 */
[----:B------:R-:W-:Y:S01]  /*18e0*/  ISETP.GT.U32.AND P5, PT, R5, R24, PT ;  /* 0x000000180500720c */ /* 0x000fe20003fa4070 */
[----:B------:R-:W-:Y:S01]  /*18f0*/  @!P6 IMAD.IADD R22, R22, 0x1, -R5 ;  /* 0x000000011616e824 */ /* 0x000fe200078e0a05 */
[----:B------:R-:W-:Y:S01]  /*1900*/  ISETP.GE.AND P3, PT, R29, RZ, PT ;  /* 0x000000ff1d00720c */ /* 0x000fe20003f66270 */
[----:B------:R-:W-:Y:S01]  /*1910*/  IMAD R26, R5, R26, R28 ;  /* 0x0000001a051a7224 */ /* 0x000fe200078e021c */
[----:B------:R-:W-:Y:S01]  /*1920*/  IABS R29, R27 ;  /* 0x0000001b001d7213 */ /* 0x000fe20000000000 */
[----:B------:R-:W-:Y:S01]  /*1930*/  IMAD.HI.U32 R28, R18, R31, RZ ;  /* 0x0000001f121c7227 */ /* 0x000fe200078e00ff */
[----:B------:R-:W-:-:S02]  /*1940*/  ISETP.GE.AND P6, PT, R27, RZ, PT ;  /* 0x000000ff1b00720c */ /* 0x000fc40003fc6270 */
[----:B------:R-:W-:Y:S01]  /*1950*/  LOP3.LUT R81, R0, 0x74, RZ, 0xfc, !PT ;  /* 0x0000007400517812 */ /* 0x000fe200078efcff */
[----:B------:R-:W-:Y:S01]  /*1960*/  @!P1 IMAD.MOV R22, RZ, RZ, -R22 ;  /* 0x000000ffff169224 */ /* 0x000fe200078e0a16 */
[C---:B------:R-:W-:Y:S01]  /*1970*/  ISETP.GT.U32.AND P1, PT, R5.reuse, R26, PT ;  /* 0x0000001a0500720c */ /* 0x040fe20003f24070 */
[----:B------:R-:W-:Y:S01]  /*1980*/  IMAD.MOV R28, RZ, RZ, -R28 ;  /* 0x000000ffff1c7224 */ /* 0x000fe200078e0a1c */
[----:B------:R-:W-:Y:S01]  /*1990*/  IABS R82, R79 ;  /* 0x0000004f00527213 */ /* 0x000fe20000000000 */
[----:B------:R-:W-:Y:S01]  /*19a0*/  @!P5 IMAD.IADD R24, R24, 0x1, -R5 ;  /* 0x000000011818d824 */ /* 0x000fe200078e0a05 */
[----:B------:R-:W-:Y:S01]  /*19b0*/  IABS R84, R81 ;  /* 0x0000005100547213 */ /* 0x000fe20000000000 */
[----:B------:R-:W-:Y:S01]  /*19c0*/  IMAD R28, R5, R28, R31 ;  /* 0x0000001c051c7224 */ /* 0x000fe200078e021f */
[C---:B------:R-:W-:Y:S01]  /*19d0*/  LOP3.LUT R83, R0.reuse, 0x76, RZ, 0xfc, !PT ;  /* 0x0000007600537812 */ /* 0x040fe200078efcff */
[----:B------:R-:W-:Y:S01]  /*19e0*/  @!P4 IMAD.IADD R23, R23, 0x1, -R5 ;  /* 0x000000011717c824 */ /* 0x000fe200078e0a05 */
[----:B------:R-:W-:Y:S01]  /*19f0*/  LOP3.LUT R85, R0, 0x78, RZ, 0xfc, !PT ;  /* 0x0000007800557812 */ /* 0x000fe200078efcff */
[----:B------:R-:W-:Y:S01]  /*1a00*/  @!P2 IMAD.MOV R24, RZ, RZ, -R24 ;  /* 0x000000ffff18a224 */ /* 0x000fe200078e0a18 */
[C---:B------:R-:W-:Y:S01]  /*1a10*/  ISETP.GT.U32.AND P2, PT, R5.reuse, R28, PT ;  /* 0x0000001c0500720c */ /* 0x040fe20003f44070 */
[----:B------:R-:W-:Y:S01]  /*1a20*/  IMAD.HI.U32 R27, R18, R29, RZ ;  /* 0x0000001d121b7227 */ /* 0x000fe200078e00ff */
[----:B------:R-:W-:-:S02]  /*1a30*/  ISETP.GT.U32.AND P4, PT, R5, R23, PT ;  /* 0x000000170500720c */ /* 0x000fc40003f84070 */
[----:B------:R-:W-:Y:S01]  /*1a40*/  IABS R86, R83 ;  /* 0x0000005300567213 */ /* 0x000fe20000000000 */
[----:B------:R-:W-:Y:S01]  /*1a50*/  @!P1 IMAD.IADD R26, R26, 0x1, -R5 ;  /* 0x000000011a1a9824 */ /* 0x000fe200078e0a05 */
[----:B------:R-:W-:Y:S01]  /*1a60*/  IABS R88, R85 ;  /* 0x0000005500587213 */ /* 0x000fe20000000000 */
[----:B------:R-:W-:Y:S01]  /*1a70*/  IMAD.MOV R30, RZ, RZ, -R27 ;  /* 0x000000ffff1e7224 */ /* 0x000fe200078e0a1b */
[C---:B------:R-:W-:Y:S02]  /*1a80*/  LOP3.LUT R87, R0.reuse, 0x7a, RZ, 0xfc, !PT ;  /* 0x0000007a00577812 */ /* 0x040fe400078efcff */
[C---:B------:R-:W-:Y:S01]  /*1a90*/  ISETP.GT.U32.AND P1, PT, R5.reuse, R26, PT ;  /* 0x0000001a0500720c */ /* 0x040fe20003f24070 */
[----:B------:R-:W-:Y:S01]  /*1aa0*/  IMAD R27, R5, R30, R29 ;  /* 0x0000001e051b7224 */ /* 0x000fe200078e021d */
[----:B------:R-:W-:Y:S01]  /*1ab0*/  LOP3.LUT R71, R0, 0x7c, RZ, 0xfc, !PT ;  /* 0x0000007c00477812 */ /* 0x000fe200078efcff */
[----:B------:R-:W-:Y:S01]  /*1ac0*/  IMAD.HI.U32 R29, R18, R32, RZ ;  /* 0x00000020121d7227 */ /* 0x000fe200078e00ff */
[----:B------:R-:W-:-:S02]  /*1ad0*/  IABS R90, R87 ;  /* 0x00000057005a7213 */ /* 0x000fc40000000000 */
[----:B------:R-:W-:Y:S01]  /*1ae0*/  ISETP.GT.U32.AND P5, PT, R5, R27, PT ;  /* 0x0000001b0500720c */ /* 0x000fe20003fa4070 */
[----:B------:R-:W-:Y:S01]  /*1af0*/  IMAD.MOV R29, RZ, RZ, -R29 ;  /* 0x000000ffff1d7224 */ /* 0x000fe200078e0a1d */
[----:B------:R-:W-:Y:S01]  /*1b00*/  IABS R92, R71 ;  /* 0x00000047005c7213 */ /* 0x000fe20000000000 */
[--C-:B------:R-:W-:Y:S02]  /*1b10*/  @!P2 IMAD.IADD R28, R28, 0x1, -R5.reuse ;  /* 0x000000011c1ca824 */ /* 0x100fe400078e0a05 */
[----:B------:R-:W-:Y:S01]  /*1b20*/  @!P4 IMAD.IADD R23, R23, 0x1, -R5 ;  /* 0x000000011717c824 */ /* 0x000fe200078e0a05 */
[----:B------:R-:W-:Y:S01]  /*1b30*/  ISETP.GE.AND P4, PT, R33, RZ, PT ;  /* 0x000000ff2100720c */ /* 0x000fe20003f86270 */
[C---:B------:R-:W-:Y:S01]  /*1b40*/  IMAD R29, R5.reuse, R29, R32 ;  /* 0x0000001d051d7224 */ /* 0x040fe200078e0220 */
[----:B------:R-:W-:Y:S01]  /*1b50*/  IABS R33, R36 ;  /* 0x0000002400217213 */ /* 0x000fe20000000000 */
[----:B------:R-:W-:Y:S01]  /*1b60*/  @!P0 IMAD.MOV R23, RZ, RZ, -R23 ;  /* 0x000000ffff178224 */ /* 0x000fe200078e0a17 */
[----:B------:R-:W-:Y:S01]  /*1b70*/  ISETP.GT.U32.AND P2, PT, R5, R28, PT ;  /* 0x0000001c0500720c */ /* 0x000fe20003f44070 */
[----:B------:R-:W-:Y:S01]  /*1b80*/  @!P1 IMAD.IADD R26, R26, 0x1, -R5 ;  /* 0x000000011a1a9824 */ /* 0x000fe200078e0a05 */
[----:B------:R-:W-:Y:S01]  /*1b90*/  ISETP.GE.AND P0, PT, R34, RZ, PT ;  /* 0x000000ff2200720c */ /* 0x000fe20003f06270 */
[----:B------:R-:W-:Y:S01]  /*1ba0*/  IMAD.HI.U32 R31, R18, R33, RZ ;  /* 0x00000021121f7227 */ /* 0x000fe200078e00ff */
[----:B------:R-:W-:-:S02]  /*1bb0*/  LOP3.LUT R34, R0, 0x28, RZ, 0xfc, !PT ;  /* 0x0000002800227812 */ /* 0x000fc400078efcff */
[----:B------:R-:W-:Y:S01]  /*1bc0*/  ISETP.GT.U32.AND P1, PT, R5, R29, PT ;  /* 0x0000001d0500720c */ /* 0x000fe20003f24070 */
[----:B------:R-:W-:Y:S01]  /*1bd0*/  @!P3 IMAD.MOV R26, RZ, RZ, -R26 ;  /* 0x000000ffff1ab224 */ /* 0x000fe200078e0a1a */
[----:B------:R-:W-:Y:S01]  /*1be0*/  IABS R32, R34 ;  /* 0x0000002200207213 */ /* 0x000fe20000000000 */
[----:B------:R-:W-:Y:S01]  /*1bf0*/  @!P5 IMAD.IADD R27, R27, 0x1, -R5 ;  /* 0x000000011b1bd824 */ /* 0x000fe200078e0a05 */
[----:B------:R-:W-:Y:S01]  /*1c00*/  ISETP.GE.AND P3, PT, R34, RZ, PT ;  /* 0x000000ff2200720c */ /* 0x000fe20003f66270 */
[----:B------:R-:W-:Y:S02]  /*1c10*/  IMAD.MOV R34, RZ, RZ, -R31 ;  /* 0x000000ffff227224 */ /* 0x000fe400078e0a1f */
[----:B------:R-:W-:Y:S01]  /*1c20*/  @!P2 IMAD.IADD R28, R28, 0x1, -R5 ;  /* 0x000000011c1ca824 */ /* 0x000fe200078e0a05 */
[C---:B------:R-:W-:Y:S01]  /*1c30*/  ISETP.GT.U32.AND P5, PT, R5.reuse, R27, PT ;  /* 0x0000001b0500720c */ /* 0x040fe20003fa4070 */
[----:B------:R-:W-:Y:S01]  /*1c40*/  IMAD R31, R5, R34, R33 ;  /* 0x00000022051f7224 */ /* 0x000fe200078e0221 */
[----:B------:R-:W-:Y:S01]  /*1c50*/  LOP3.LUT R33, R0, 0x2e, RZ, 0xfc, !PT ;  /* 0x0000002e00217812 */ /* 0x000fe200078efcff */
[----:B------:R-:W-:-:S04]  /*1c60*/  IMAD.HI.U32 R30, R18, R32, RZ ;  /* 0x00000020121e7227 */ /* 0x000fc800078e00ff */
[--C-:B------:R-:W-:Y:S02]  /*1c70*/  @!P1 IMAD.IADD R29, R29, 0x1, -R5.reuse ;  /* 0x000000011d1d9824 */ /* 0x100fe400078e0a05 */
[----:B------:R-:W-:Y:S01]  /*1c80*/  @!P4 IMAD.MOV R28, RZ, RZ, -R28 ;  /* 0x000000ffff1cc224 */ /* 0x000fe200078e0a1c */
[C---:B------:R-:W-:Y:S01]  /*1c90*/  ISETP.GT.U32.AND P4, PT, R5.reuse, R31, PT ;  /* 0x0000001f0500720c */ /* 0x040fe20003f84070 */
[----:B------:R-:W-:Y:S01]  /*1ca0*/  IMAD.MOV R30, RZ, RZ, -R30 ;  /* 0x000000ffff1e7224 */ /* 0x000fe200078e0a1e */
[----:B------:R-:W-:Y:S01]  /*1cb0*/  ISETP.GT.U32.AND P1, PT, R5, R29, PT ;  /* 0x0000001d0500720c */ /* 0x000fe20003f24070 */
[----:B------:R-:W-:Y:S01]  /*1cc0*/  @!P5 IMAD.IADD R27, R27, 0x1, -R5 ;  /* 0x000000011b1bd824 */ /* 0x000fe200078e0a05 */
[----:B------:R-:W-:Y:S01]  /*1cd0*/  ISETP.GE.AND P5, PT, R36, RZ, PT ;  /* 0x000000ff2400720c */ /* 0x000fe20003fa6270 */
[----:B------:R-:W-:Y:S02]  /*1ce0*/  IMAD R30, R5, R30, R32 ;  /* 0x0000001e051e7224 */ /* 0x000fe400078e0220 */
[----:B------:R-:W-:-:S03]  /*1cf0*/  IMAD.HI.U32 R32, R18, R35, RZ ;  /* 0x0000002312207227 */ /* 0x000fc600078e00ff */
[----:B------:R-:W-:Y:S01]  /*1d00*/  ISETP.GT.U32.AND P2, PT, R5, R30, PT ;  /* 0x0000001e0500720c */ /* 0x000fe20003f44070 */
[----:B------:R-:W-:Y:S02]  /*1d10*/  IMAD.MOV R32, RZ, RZ, -R32 ;  /* 0x000000ffff207224 */ /* 0x000fe400078e0a20 */
[----:B------:R-:W-:Y:S02]  /*1d20*/  @!P4 IMAD.IADD R31, R31, 0x1, -R5 ;  /* 0x000000011f1fc824 */ /* 0x000fe400078e0a05 */
[----:B------:R-:W-:Y:S01]  /*1d30*/  IMAD R32, R5, R32, R35 ;  /* 0x0000002005207224 */ /* 0x000fe200078e0223 */
[----:B------:R-:W-:Y:S01]  /*1d40*/  IABS R35, R33 ;  /* 0x0000002100237213 */ /* 0x000fe20000000000 */
[----:B------:R-:W-:Y:S01]  /*1d50*/  @!P1 IMAD.IADD R29, R29, 0x1, -R5 ;  /* 0x000000011d1d9824 */ /* 0x000fe200078e0a05 */
[----:B------:R-:W-:Y:S01]  /*1d60*/  ISETP.GE.AND P1, PT, R33, RZ, PT ;  /* 0x000000ff2100720c */ /* 0x000fe20003f26270 */
[----:B------:R-:W-:Y:S01]  /*1d70*/  @!P6 IMAD.MOV R27, RZ, RZ, -R27 ;  /* 0x000000ffff1be224 */ /* 0x000fe200078e0a1b */
[----:B------:R-:W-:Y:S01]  /*1d80*/  ISETP.GT.U32.AND P4, PT, R5, R31, PT ;  /* 0x0000001f0500720c */ /* 0x000fe20003f84070 */
[----:B------:R-:W-:Y:S01]  /*1d90*/  IMAD.HI.U32 R33, R18, R35, RZ ;  /* 0x0000002312217227 */ /* 0x000fe200078e00ff */
[----:B------:R-:W-:-:S02]  /*1da0*/  ISETP.GE.AND P6, PT, R37, RZ, PT ;  /* 0x000000ff2500720c */ /* 0x000fc40003fc6270 */
[----:B------:R-:W-:Y:S01]  /*1db0*/  IABS R37, R40 ;  /* 0x0000002800257213 */ /* 0x000fe20000000000 */
[----:B------:R-:W-:Y:S02]  /*1dc0*/  IMAD.MOV R36, RZ, RZ, -R33 ;  /* 0x000000ffff247224 */ /* 0x000fe400078e0a21 */
[----:B------:R-:W-:Y:S01]  /*1dd0*/  @!P0 IMAD.MOV R29, RZ, RZ, -R29 ;  /* 0x000000ffff1d8224 */ /* 0x000fe200078e0a1d */
[C---:B------:R-:W-:Y:S01]  /*1de0*/  ISETP.GT.U32.AND P0, PT, R5.reuse, R32, PT ;  /* 0x000000200500720c */ /* 0x040fe20003f04070 */
[----:B------:R-:W-:Y:S02]  /*1df0*/  IMAD R33, R5, R36, R35 ;  /* 0x0000002405217224 */ /* 0x000fe400078e0223 */
[----:B------:R-:W-:-:S04]  /*1e00*/  IMAD.HI.U32 R34, R18, R37, RZ ;  /* 0x0000002512227227 */ /* 0x000fc800078e00ff */
[----:B------:R-:W-:Y:S01]  /*1e10*/  @!P4 IMAD.IADD R31, R31, 0x1, -R5 ;  /* 0x000000011f1fc824 */ /* 0x000fe200078e0a05 */
[----:B------:R-:W-:Y:S01]  /*1e20*/  ISETP.GT.U32.AND P4, PT, R5, R33, PT ;  /* 0x000000210500720c */ /* 0x000fe20003f84070 */
[----:B------:R-:W-:Y:S02]  /*1e30*/  IMAD.MOV R34, RZ, RZ, -R34 ;  /* 0x000000ffff227224 */ /* 0x000fe400078e0a22 */
[----:B------:R-:W-:-:S04]  /*1e40*/  IMAD.HI.U32 R35, R18, R38, RZ ;  /* 0x0000002612237227 */ /* 0x000fc800078e00ff */
[----:B------:R-:W-:Y:S02]  /*1e50*/  @!P0 IMAD.IADD R32, R32, 0x1, -R5 ;  /* 0x0000000120208824 */ /* 0x000fe400078e0a05 */
[C---:B------:R-:W-:Y:S02]  /*1e60*/  IMAD R34, R5.reuse, R34, R37 ;  /* 0x0000002205227224 */ /* 0x040fe400078e0225 */
[----:B------:R-:W-:Y:S01]  /*1e70*/  IMAD.MOV.U32 R37, RZ, RZ, R39 ;  /* 0x000000ffff257224 */ /* 0x000fe200078e0027 */
[----:B------:R-:W-:Y:S01]  /*1e80*/  ISETP.GT.U32.AND P0, PT, R5, R32, PT ;  /* 0x000000200500720c */ /* 0x000fe20003f04070 */
[----:B------:R-:W-:Y:S01]  /*1e90*/  @!P4 IMAD.IADD R33, R33, 0x1, -R5 ;  /* 0x000000012121c824 */ /* 0x000fe200078e0a05 */
[----:B------:R-:W-:Y:S01]  /*1ea0*/  IABS R39, R43 ;  /* 0x0000002b00277213 */ /* 0x000fe20000000000 */
[----:B------:R-:W-:-:S03]  /*1eb0*/  IMAD.HI.U32 R36, R18, R37, RZ ;  /* 0x0000002512247227 */ /* 0x000fc600078e00ff */
[C---:B------:R-:W-:Y:S01]  /*1ec0*/  ISETP.GT.U32.AND P4, PT, R5.reuse, R33, PT ;  /* 0x000000210500720c */ /* 0x040fe20003f84070 */
[----:B------:R-:W-:Y:S02]  /*1ed0*/  @!P2 IMAD.IADD R30, R30, 0x1, -R5 ;  /* 0x000000011e1ea824 */ /* 0x000fe400078e0a05 */
[----:B------:R-:W-:Y:S02]  /*1ee0*/  IMAD.MOV R35, RZ, RZ, -R35 ;  /* 0x000000ffff237224 */ /* 0x000fe400078e0a23 */
[----:B------:R-:W-:Y:S01]  /*1ef0*/  IMAD.MOV R36, RZ, RZ, -R36 ;  /* 0x000000ffff247224 */ /* 0x000fe200078e0a24 */
[C---:B------:R-:W-:Y:S01]  /*1f00*/  ISETP.GT.U32.AND P2, PT, R5.reuse, R30, PT ;  /* 0x0000001e0500720c */ /* 0x040fe20003f44070 */
[C---:B------:R-:W-:Y:S02]  /*1f10*/  IMAD R35, R5.reuse, R35, R38 ;  /* 0x0000002305237224 */ /* 0x040fe400078e0226 */
[C---:B------:R-:W-:Y:S02]  /*1f20*/  IMAD R36, R5.reuse, R36, R37 ;  /* 0x0000002405247224 */ /* 0x040fe400078e0225 */
[--C-:B------:R-:W-:Y:S01]  /*1f30*/  @!P0 IMAD.IADD R32, R32, 0x1, -R5.reuse ;  /* 0x0000000120208824 */ /* 0x100fe200078e0a05 */
[----:B------:R-:W-:Y:S01]  /*1f40*/  ISETP.GT.U32.AND P0, PT, R5, R35, PT ;  /* 0x000000230500720c */ /* 0x000fe20003f04070 */
[----:B------:R-:W-:Y:S01]  /*1f50*/  @!P4 IMAD.IADD R33, R33, 0x1, -R5 ;  /* 0x000000012121c824 */ /* 0x000fe200078e0a05 */
[----:B------:R-:W-:Y:S01]  /*1f60*/  ISETP.GT.U32.AND P4, PT, R5, R36, PT ;  /* 0x000000240500720c */ /* 0x000fe20003f84070 */
[----:B------:R-:W-:Y:S01]  /*1f70*/  @!P5 IMAD.MOV R31, RZ, RZ, -R31 ;  /* 0x000000ffff1fd224 */ /* 0x000fe200078e0a1f */
[----:B------:R-:W-:Y:S01]  /*1f80*/  ISETP.GE.AND P5, PT, R41, RZ, PT ;  /* 0x000000ff2900720c */ /* 0x000fe20003fa6270 */
[----:B------:R-:W-:Y:S01]  /*1f90*/  IMAD.HI.U32 R37, R18, R39, RZ ;  /* 0x0000002712257227 */ /* 0x000fe200078e00ff */
[----:B------:R-:W-:-:S03]  /*1fa0*/  IABS R41, R44 ;  /* 0x0000002c00297213 */ /* 0x000fc60000000000 */
[--C-:B------:R-:W-:Y:S01]  /*1fb0*/  @!P2 IMAD.IADD R30, R30, 0x1, -R5.reuse ;  /* 0x000000011e1ea824 */ /* 0x100fe200078e0a05 */
[----:B------:R-:W-:Y:S01]  /*1fc0*/  ISETP.GE.AND P2, PT, R40, RZ, PT ;  /* 0x000000ff2800720c */ /* 0x000fe20003f46270 */
[----:B------:R-:W-:Y:S01]  /*1fd0*/  @!P6 IMAD.MOV R32, RZ, RZ, -R32 ;  /* 0x000000ffff20e224 */ /* 0x000fe200078e0a20 */
[----:B------:R-:W-:Y:S01]  /*1fe0*/  ISETP.GE.AND P6, PT, R42, RZ, PT ;  /* 0x000000ff2a00720c */ /* 0x000fe20003fc6270 */
[----:B------:R-:W-:Y:S01]  /*1ff0*/  @!P3 IMAD.MOV R30, RZ, RZ, -R30 ;  /* 0x000000ffff1eb224 */ /* 0x000fe200078e0a1e */
[----:B------:R-:W-:Y:S01]  /*2000*/  ISETP.GT.U32.AND P3, PT, R5, R34, PT ;  /* 0x000000220500720c */ /* 0x000fe20003f64070 */
[--C-:B------:R-:W-:Y:S02]  /*2010*/  @!P0 IMAD.IADD R35, R35, 0x1, -R5.reuse ;  /* 0x0000000123238824 */ /* 0x100fe400078e0a05 */
[----:B------:R-:W-:Y:S02]  /*2020*/  @!P4 IMAD.IADD R36, R36, 0x1, -R5 ;  /* 0x000000012424c824 */ /* 0x000fe400078e0a05 */
[----:B------:R-:W-:Y:S01]  /*2030*/  IMAD.MOV R40, RZ, RZ, -R37 ;  /* 0x000000ffff287224 */ /* 0x000fe200078e0a25 */
[C---:B------:R-:W-:Y:S01]  /*2040*/  ISETP.GT.U32.AND P0, PT, R5.reuse, R35, PT ;  /* 0x000000230500720c */ /* 0x040fe20003f04070 */
[----:B------:R-:W-:Y:S01]  /*2050*/  IMAD.HI.U32 R38, R18, R41, RZ ;  /* 0x0000002912267227 */ /* 0x000fe200078e00ff */
[----:B------:R-:W-:-:S03]  /*2060*/  ISETP.GT.U32.AND P4, PT, R5, R36, PT ;  /* 0x000000240500720c */ /* 0x000fc60003f84070 */
[C---:B------:R-:W-:Y:S01]  /*2070*/  IMAD R37, R5.reuse, R40, R39 ;  /* 0x0000002805257224 */ /* 0x040fe200078e0227 */
[----:B------:R-:W-:Y:S01]  /*2080*/  LOP3.LUT R39, R0, 0x3a, RZ, 0xfc, !PT ;  /* 0x0000003a00277812 */ /* 0x000fe200078efcff */
[----:B------:R-:W-:Y:S01]  /*2090*/  @!P3 IMAD.IADD R34, R34, 0x1, -R5 ;  /* 0x000000012222b824 */ /* 0x000fe200078e0a05 */
[----:B------:R-:W-:Y:S01]  /*20a0*/  LOP3.LUT R40, R0, 0x3c, RZ, 0xfc, !PT ;  /* 0x0000003c00287812 */ /* 0x000fe200078efcff */
[----:B------:R-:W-:Y:S01]  /*20b0*/  IMAD.MOV R38, RZ, RZ, -R38 ;  /* 0x000000ffff267224 */ /* 0x000fe200078e0a26 */
[----:B------:R-:W-:Y:S01]  /*20c0*/  IABS R42, R39 ;  /* 0x00000027002a7213 */ /* 0x000fe20000000000 */
[----:B------:R-:W-:Y:S01]  /*20d0*/  @!P1 IMAD.MOV R33, RZ, RZ, -R33 ;  /* 0x000000ffff219224 */ /* 0x000fe200078e0a21 */
[----:B------:R-:W-:Y:S01]  /*20e0*/  ISETP.GT.U32.AND P3, PT, R5, R34, PT ;  /* 0x000000220500720c */ /* 0x000fe20003f64070 */
[----:B------:R-:W-:Y:S01]  /*20f0*/  @!P0 IMAD.IADD R35, R35, 0x1, -R5 ;  /* 0x0000000123238824 */ /* 0x000fe200078e0a05 */
[C---:B------:R-:W-:Y:S01]  /*2100*/  ISETP.GT.U32.AND P0, PT, R5.reuse, R37, PT ;  /* 0x000000250500720c */ /* 0x040fe20003f04070 */
[----:B------:R-:W-:Y:S01]  /*2110*/  IMAD R38, R5, R38, R41 ;  /* 0x0000002605267224 */ /* 0x000fe200078e0229 */
[----:B------:R-:W-:Y:S01]  /*2120*/  ISETP.GE.AND P1, PT, R43, RZ, PT ;  /* 0x000000ff2b00720c */ /* 0x000fe20003f26270 */
[----:B------:R-:W-:Y:S01]  /*2130*/  @!P4 IMAD.IADD R36, R36, 0x1, -R5 ;  /* 0x000000012424c824 */ /* 0x000fe200078e0a05 */
[----:B------:R-:W-:Y:S01]  /*2140*/  IABS R43, R40 ;  /* 0x00000028002b7213 */ /* 0x000fe20000000000 */
[----:B------:R-:W-:Y:S01]  /*2150*/  @!P5 IMAD.MOV R35, RZ, RZ, -R35 ;  /* 0x000000ffff23d224 */ /* 0x000fe200078e0a23 */
[----:B------:R-:W-:Y:S01]  /*2160*/  ISETP.GE.AND P5, PT, R40, RZ, PT ;  /* 0x000000ff2800720c */ /* 0x000fe20003fa6270 */
[----:B------:R-:W-:Y:S01]  /*2170*/  @!P6 IMAD.MOV R36, RZ, RZ, -R36 ;  /* 0x000000ffff24e224 */ /* 0x000fe200078e0a24 */
[----:B------:R-:W-:Y:S01]  /*2180*/  ISETP.GT.U32.AND P6, PT, R5, R38, PT ;  /* 0x000000260500720c */ /* 0x000fe20003fc4070 */
[----:B------:R-:W-:Y:S01]  /*2190*/  IMAD.HI.U32 R40, R18, R43, RZ ;  /* 0x0000002b12287227 */ /* 0x000fe200078e00ff */
[----:B------:R-:W-:-:S03]  /*21a0*/  LOP3.LUT R41, R0, 0x3e, RZ, 0xfc, !PT ;  /* 0x0000003e00297812 */ /* 0x000fc600078efcff */
[--C-:B------:R-:W-:Y:S01]  /*21b0*/  @!P3 IMAD.IADD R34, R34, 0x1, -R5.reuse ;  /* 0x000000012222b824 */ /* 0x100fe200078e0a05 */
[----:B------:R-:W-:Y:S01]  /*21c0*/  ISETP.GE.AND P3, PT, R44, RZ, PT ;  /* 0x000000ff2c00720c */ /* 0x000fe20003f66270 */
[--C-:B------:R-:W-:Y:S01]  /*21d0*/  @!P0 IMAD.IADD R37, R37, 0x1, -R5.reuse ;  /* 0x0000000125258824 */ /* 0x100fe200078e0a05 */
[----:B------:R-:W-:Y:S01]  /*21e0*/  IABS R44, R41 ;  /* 0x00000029002c7213 */ /* 0x000fe20000000000 */
[----:B------:R-:W-:Y:S01]  /*21f0*/  @!P2 IMAD.MOV R34, RZ, RZ, -R34 ;  /* 0x000000ffff22a224 */ /* 0x000fe200078e0a22 */
[----:B------:R-:W-:Y:S01]  /*2200*/  ISETP.GE.AND P2, PT, R39, RZ, PT ;  /* 0x000000ff2700720c */ /* 0x000fe20003f46270 */
[----:B------:R-:W-:Y:S01]  /*2210*/  IMAD.HI.U32 R39, R18, R42, RZ ;  /* 0x0000002a12277227 */ /* 0x000fe200078e00ff */
[----:B------:R-:W-:Y:S02]  /*2220*/  ISETP.GT.U32.AND P0, PT, R5, R37, PT ;  /* 0x000000250500720c */ /* 0x000fe40003f04070 */
[----:B------:R-:W-:Y:S01]  /*2230*/  ISETP.GE.AND P4, PT, R41, RZ, PT ;  /* 0x000000ff2900720c */ /* 0x000fe20003f86270 */
[----:B------:R-:W-:-:S02]  /*2240*/  @!P6 IMAD.IADD R38, R38, 0x1, -R5 ;  /* 0x000000012626e824 */ /* 0x000fc400078e0a05 */
[----:B------:R-:W-:Y:S02]  /*2250*/  IMAD.MOV R39, RZ, RZ, -R39 ;  /* 0x000000ffff277224 */ /* 0x000fe400078e0a27 */
[----:B------:R-:W-:Y:S01]  /*2260*/  IMAD.MOV R40, RZ, RZ, -R40 ;  /* 0x000000ffff287224 */ /* 0x000fe200078e0a28 */
[C---:B------:R-:W-:Y:S01]  /*2270*/  ISETP.GT.U32.AND P6, PT, R5.reuse, R38, PT ;  /* 0x000000260500720c */ /* 0x040fe20003fc4070 */
[C---:B------:R-:W-:Y:S02]  /*2280*/  IMAD R39, R5.reuse, R39, R42 ;  /* 0x0000002705277224 */ /* 0x040fe400078e022a */
[----:B------:R-:W-:Y:S02]  /*2290*/  IMAD R40, R5, R40, R43 ;  /* 0x0000002805287224 */ /* 0x000fe400078e022b */
[----:B------:R-:W-:Y:S01]  /*22a0*/  @!P0 IMAD.IADD R37, R37, 0x1, -R5 ;  /* 0x0000000125258824 */ /* 0x000fe200078e0a05 */
[----:B------:R-:W-:Y:S01]  /*22b0*/  ISETP.GT.U32.AND P0, PT, R5, R39, PT ;  /* 0x000000270500720c */ /* 0x000fe20003f04070 */
[----:B------:R-:W-:-:S04]  /*22c0*/  IMAD.HI.U32 R43, R18, R46, RZ ;  /* 0x0000002e122b7227 */ /* 0x000fc800078e00ff */
[----:B------:R-:W-:-:S04]  /*22d0*/  IMAD.HI.U32 R42, R18, R45, RZ ;  /* 0x0000002d122a7227 */ /* 0x000fc800078e00ff */
[----:B------:R-:W-:Y:S01]  /*22e0*/  @!P6 IMAD.IADD R38, R38, 0x1, -R5 ;  /* 0x000000012626e824 */ /* 0x000fe200078e0a05 */
[----:B------:R-:W-:Y:S01]  /*22f0*/  ISETP.GT.U32.AND P6, PT, R5, R40, PT ;  /* 0x000000280500720c */ /* 0x000fe20003fc4070 */
[----:B------:R-:W-:-:S04]  /*2300*/  IMAD.HI.U32 R41, R18, R44, RZ ;  /* 0x0000002c12297227 */ /* 0x000fc800078e00ff */
[----:B------:R-:W-:Y:S02]  /*2310*/  IMAD.MOV R43, RZ, RZ, -R43 ;  /* 0x000000ffff2b7224 */ /* 0x000fe400078e0a2b */
[----:B------:R-:W-:Y:S02]  /*2320*/  IMAD.MOV R42, RZ, RZ, -R42 ;  /* 0x000000ffff2a7224 */ /* 0x000fe400078e0a2a */
[----:B------:R-:W-:Y:S02]  /*2330*/  IMAD.MOV R41, RZ, RZ, -R41 ;  /* 0x000000ffff297224 */ /* 0x000fe400078e0a29 */
[----:B------:R-:W-:Y:S02]  /*2340*/  @!P0 IMAD.IADD R39, R39, 0x1, -R5 ;  /* 0x0000000127278824 */ /* 0x000fe400078e0a05 */
[C---:B------:R-:W-:Y:S02]  /*2350*/  IMAD R43, R5.reuse, R43, R46 ;  /* 0x0000002b052b7224 */ /* 0x040fe400078e022e */
[C---:B------:R-:W-:Y:S01]  /*2360*/  IMAD R42, R5.reuse, R42, R45 ;  /* 0x0000002a052a7224 */ /* 0x040fe200078e022d */
[C---:B------:R-:W-:Y:S01]  /*2370*/  ISETP.GT.U32.AND P0, PT, R5.reuse, R39, PT ;  /* 0x000000270500720c */ /* 0x040fe20003f04070 */
[C---:B------:R-:W-:Y:S01]  /*2380*/  IMAD R41, R5.reuse, R41, R44 ;  /* 0x0000002905297224 */ /* 0x040fe200078e022c */
[----:B------:R-:W-:Y:S01]  /*2390*/  IABS R44, R53 ;  /* 0x00000035002c7213 */ /* 0x000fe20000000000 */
[----:B------:R-:W-:Y:S01]  /*23a0*/  @!P6 IMAD.IADD R40, R40, 0x1, -R5 ;  /* 0x000000012828e824 */ /* 0x000fe200078e0a05 */
[C---:B------:R-:W-:Y:S01]  /*23b0*/  ISETP.GT.U32.AND P6, PT, R5.reuse, R43, PT ;  /* 0x0000002b0500720c */ /* 0x040fe20003fc4070 */
[----:B------:R-:W-:Y:S01]  /*23c0*/  @!P3 IMAD.MOV R38, RZ, RZ, -R38 ;  /* 0x000000ffff26b224 */ /* 0x000fe200078e0a26 */
[C---:B------:R-:W-:Y:S01]  /*23d0*/  ISETP.GT.U32.AND P3, PT, R5.reuse, R42, PT ;  /* 0x0000002a0500720c */ /* 0x040fe20003f64070 */
[----:B------:R-:W-:Y:S01]  /*23e0*/  @!P1 IMAD.MOV R37, RZ, RZ, -R37 ;  /* 0x000000ffff259224 */ /* 0x000fe200078e0a25 */
[----:B------:R-:W-:Y:S01]  /*23f0*/  ISETP.GT.U32.AND P1, PT, R5, R41, PT ;  /* 0x000000290500720c */ /* 0x000fe20003f24070 */
[----:B------:R-:W-:-:S02]  /*2400*/  IMAD.MOV.U32 R46, RZ, RZ, R44 ;  /* 0x000000ffff2e7224 */ /* 0x000fc400078e002c */
[----:B------:R-:W-:-:S04]  /*2410*/  IMAD.HI.U32 R44, R18, R47, RZ ;  /* 0x0000002f122c7227 */ /* 0x000fc800078e00ff */
[----:B------:R-:W-:-:S04]  /*2420*/  IMAD.HI.U32 R45, R18, R46, RZ ;  /* 0x0000002e122d7227 */ /* 0x000fc800078e00ff */
[--C-:B------:R-:W-:Y:S01]  /*2430*/  @!P0 IMAD.IADD R39, R39, 0x1, -R5.reuse ;  /* 0x0000000127278824 */ /* 0x100fe200078e0a05 */
[----:B------:R-:W-:Y:S01]  /*2440*/  ISETP.GE.AND P0, PT, R48, RZ, PT ;  /* 0x000000ff3000720c */ /* 0x000fe20003f06270 */
[----:B------:R-:W-:Y:S01]  /*2450*/  @!P6 IMAD.IADD R43, R43, 0x1, -R5 ;  /* 0x000000012b2be824 */ /* 0x000fe200078e0a05 */
[----:B------:R-:W-:Y:S01]  /*2460*/  IABS R48, R54 ;  /* 0x0000003600307213 */ /* 0x000fe20000000000 */
[----:B------:R-:W-:Y:S02]  /*2470*/  IMAD.MOV R45, RZ, RZ, -R45 ;  /* 0x000000ffff2d7224 */ /* 0x000fe400078e0a2d */
[--C-:B------:R-:W-:Y:S01]  /*2480*/  @!P3 IMAD.IADD R42, R42, 0x1, -R5.reuse ;  /* 0x000000012a2ab824 */ /* 0x100fe200078e0a05 */
[----:B------:R-:W-:Y:S01]  /*2490*/  ISETP.GT.U32.AND P6, PT, R5, R43, PT ;  /* 0x0000002b0500720c */ /* 0x000fe20003fc4070 */
[----:B------:R-:W-:Y:S01]  /*24a0*/  @!P1 IMAD.IADD R41, R41, 0x1, -R5 ;  /* 0x0000000129299824 */ /* 0x000fe200078e0a05 */
[C---:B------:R-:W-:Y:S01]  /*24b0*/  ISETP.GT.U32.AND P1, PT, R5.reuse, R40, PT ;  /* 0x000000280500720c */ /* 0x040fe20003f24070 */
[----:B------:R-:W-:-:S02]  /*24c0*/  IMAD R45, R5, R45, R46 ;  /* 0x0000002d052d7224 */ /* 0x000fc400078e022e */
[----:B------:R-:W-:Y:S01]  /*24d0*/  @!P2 IMAD.MOV R39, RZ, RZ, -R39 ;  /* 0x000000ffff27a224 */ /* 0x000fe200078e0a27 */
[C---:B------:R-:W-:Y:S01]  /*24e0*/  ISETP.GT.U32.AND P2, PT, R5.reuse, R42, PT ;  /* 0x0000002a0500720c */ /* 0x040fe20003f44070 */
[----:B------:R-:W-:Y:S01]  /*24f0*/  IMAD.HI.U32 R46, R18, R48, RZ ;  /* 0x00000030122e7227 */ /* 0x000fe200078e00ff */
[----:B------:R-:W-:-:S03]  /*2500*/  ISETP.GT.U32.AND P3, PT, R5, R41, PT ;  /* 0x000000290500720c */ /* 0x000fc60003f64070 */
[----:B------:R-:W-:Y:S02]  /*2510*/  IMAD.MOV R44, RZ, RZ, -R44 ;  /* 0x000000ffff2c7224 */ /* 0x000fe400078e0a2c */
[----:B------:R-:W-:Y:S02]  /*2520*/  IMAD.MOV R46, RZ, RZ, -R46 ;  /* 0x000000ffff2e7224 */ /* 0x000fe400078e0a2e */
[C---:B------:R-:W-:Y:S02]  /*2530*/  IMAD R44, R5.reuse, R44, R47 ;  /* 0x0000002c052c7224 */ /* 0x040fe400078e022f */
[C---:B------:R-:W-:Y:S02]  /*2540*/  IMAD R46, R5.reuse, R46, R48 ;  /* 0x0000002e052e7224 */ /* 0x040fe400078e0230 */
[----:B------:R-:W-:Y:S01]  /*2550*/  @!P1 IMAD.IADD R40, R40, 0x1, -R5 ;  /* 0x0000000128289824 */ /* 0x000fe200078e0a05 */
[----:B------:R-:W-:Y:S01]  /*2560*/  ISETP.GT.U32.AND P1, PT, R5, R44, PT ;  /* 0x0000002c0500720c */ /* 0x000fe20003f24070 */
[----:B------:R-:W-:-:S04]  /*2570*/  IMAD.HI.U32 R47, R18, R49, RZ ;  /* 0x00000031122f7227 */ /* 0x000fc800078e00ff */
[--C-:B------:R-:W-:Y:S01]  /*2580*/  @!P6 IMAD.IADD R43, R43, 0x1, -R5.reuse ;  /* 0x000000012b2be824 */ /* 0x100fe200078e0a05 */
[----:B------:R-:W-:Y:S01]  /*2590*/  ISETP.GT.U32.AND P6, PT, R5, R46, PT ;  /* 0x0000002e0500720c */ /* 0x000fe20003fc4070 */
[----:B------:R-:W-:Y:S01]  /*25a0*/  @!P2 IMAD.IADD R42, R42, 0x1, -R5 ;  /* 0x000000012a2aa824 */ /* 0x000fe200078e0a05 */
[----:B------:R-:W-:Y:S01]  /*25b0*/  ISETP.GE.AND P2, PT, R50, RZ, PT ;  /* 0x000000ff3200720c */ /* 0x000fe20003f46270 */
[----:B------:R-:W-:Y:S02]  /*25c0*/  IMAD.MOV R50, RZ, RZ, -R47 ;  /* 0x000000ffff327224 */ /* 0x000fe400078e0a2f */
[----:B------:R-:W-:Y:S01]  /*25d0*/  @!P3 IMAD.IADD R41, R41, 0x1, -R5 ;  /* 0x000000012929b824 */ /* 0x000fe200078e0a05 */
[C---:B------:R-:W-:Y:S01]  /*25e0*/  ISETP.GT.U32.AND P3, PT, R5.reuse, R45, PT ;  /* 0x0000002d0500720c */ /* 0x040fe20003f64070 */
[----:B------:R-:W-:Y:S02]  /*25f0*/  IMAD R47, R5, R50, R49 ;  /* 0x00000032052f7224 */ /* 0x000fe400078e0231 */
[----:B------:R-:W-:-:S04]  /*2600*/  IMAD.HI.U32 R48, R18, R51, RZ ;  /* 0x0000003312307227 */ /* 0x000fc800078e00ff */
[----:B------:R-:W-:Y:S01]  /*2610*/  @!P0 IMAD.MOV R42, RZ, RZ, -R42 ;  /* 0x000000ffff2a8224 */ /* 0x000fe200078e0a2a */
[C---:B------:R-:W-:Y:S01]  /*2620*/  ISETP.GT.U32.AND P0, PT, R5.reuse, R47, PT ;  /* 0x0000002f0500720c */ /* 0x040fe20003f04070 */
[--C-:B------:R-:W-:Y:S01]  /*2630*/  @!P1 IMAD.IADD R44, R44, 0x1, -R5.reuse ;  /* 0x000000012c2c9824 */ /* 0x100fe200078e0a05 */
[----:B------:R-:W-:Y:S01]  /*2640*/  ISETP.GE.AND P1, PT, R52, RZ, PT ;  /* 0x000000ff3400720c */ /* 0x000fe20003f26270 */
[----:B------:R-:W-:Y:S01]  /*2650*/  IMAD.MOV R48, RZ, RZ, -R48 ;  /* 0x000000ffff307224 */ /* 0x000fe200078e0a30 */
[----:B------:R-:W-:Y:S01]  /*2660*/  LOP3.LUT R52, R0, 0x4e, RZ, 0xfc, !PT ;  /* 0x0000004e00347812 */ /* 0x000fe200078efcff */
[----:B------:R-:W-:Y:S02]  /*2670*/  @!P6 IMAD.IADD R46, R46, 0x1, -R5 ;  /* 0x000000012e2ee824 */ /* 0x000fe400078e0a05 */
[C---:B------:R-:W-:Y:S01]  /*2680*/  IMAD R48, R5.reuse, R48, R51 ;  /* 0x0000003005307224 */ /* 0x040fe200078e0233 */
[----:B------:R-:W-:Y:S01]  /*2690*/  IABS R51, R52 ;  /* 0x0000003400337213 */ /* 0x000fe20000000000 */
[----:B------:R-:W-:Y:S01]  /*26a0*/  @!P5 IMAD.MOV R40, RZ, RZ, -R40 ;  /* 0x000000ffff28d224 */ /* 0x000fe200078e0a28 */
[C---:B------:R-:W-:Y:S01]  /*26b0*/  ISETP.GT.U32.AND P5, PT, R5.reuse, R44, PT ;  /* 0x0000002c0500720c */ /* 0x040fe20003fa4070 */
[----:B------:R-:W-:Y:S01]  /*26c0*/  @!P4 IMAD.MOV R41, RZ, RZ, -R41 ;  /* 0x000000ffff29c224 */ /* 0x000fe200078e0a29 */
[----:B------:R-:W-:Y:S01]  /*26d0*/  ISETP.GT.U32.AND P4, PT, R5, R46, PT ;  /* 0x0000002e0500720c */ /* 0x000fe20003f84070 */
[----:B------:R-:W-:Y:S01]  /*26e0*/  @!P3 IMAD.IADD R45, R45, 0x1, -R5 ;  /* 0x000000012d2db824 */ /* 0x000fe200078e0a05 */
[----:B------:R-:W-:Y:S01]  /*26f0*/  ISETP.GE.AND P3, PT, R53, RZ, PT ;  /* 0x000000ff3500720c */ /* 0x000fe20003f66270 */
[----:B------:R-:W-:Y:S01]  /*2700*/  @!P2 IMAD.MOV R43, RZ, RZ, -R43 ;  /* 0x000000ffff2ba224 */ /* 0x000fe200078e0a2b */
[----:B------:R-:W-:Y:S01]  /*2710*/  ISETP.GE.AND P2, PT, R54, RZ, PT ;  /* 0x000000ff3600720c */ /* 0x000fe20003f46270 */
[----:B------:R-:W-:Y:S01]  /*2720*/  IMAD.HI.U32 R49, R18, R51, RZ ;  /* 0x0000003312317227 */ /* 0x000fe200078e00ff */
[----:B------:R-:W-:-:S02]  /*2730*/  ISETP.GT.U32.AND P6, PT, R5, R45, PT ;  /* 0x0000002d0500720c */ /* 0x000fc40003fc4070 */
[----:B------:R-:W-:Y:S01]  /*2740*/  IABS R53, R57 ;  /* 0x0000003900357213 */ /* 0x000fe20000000000 */
[----:B------:R-:W-:Y:S01]  /*2750*/  @!P0 IMAD.IADD R47, R47, 0x1, -R5 ;  /* 0x000000012f2f8824 */ /* 0x000fe200078e0a05 */
[----:B------:R-:W-:Y:S01]  /*2760*/  ISETP.GE.AND P0, PT, R52, RZ, PT ;  /* 0x000000ff3400720c */ /* 0x000fe20003f06270 */
[----:B------:R-:W-:Y:S02]  /*2770*/  IMAD.MOV R52, RZ, RZ, -R49 ;  /* 0x000000ffff347224 */ /* 0x000fe400078e0a31 */
[--C-:B------:R-:W-:Y:S01]  /*2780*/  @!P5 IMAD.IADD R44, R44, 0x1, -R5.reuse ;  /* 0x000000012c2cd824 */ /* 0x100fe200078e0a05 */
[C---:B------:R-:W-:Y:S01]  /*2790*/  ISETP.GT.U32.AND P5, PT, R5.reuse, R48, PT ;  /* 0x000000300500720c */ /* 0x040fe20003fa4070 */
[----:B------:R-:W-:Y:S01]  /*27a0*/  @!P4 IMAD.IADD R46, R46, 0x1, -R5 ;  /* 0x000000012e2ec824 */ /* 0x000fe200078e0a05 */
[----:B------:R-:W-:Y:S01]  /*27b0*/  ISETP.GE.AND P4, PT, R56, RZ, PT ;  /* 0x000000ff3800720c */ /* 0x000fe20003f86270 */
[C---:B------:R-:W-:Y:S01]  /*27c0*/  IMAD R49, R5.reuse, R52, R51 ;  /* 0x0000003405317224 */ /* 0x040fe200078e0233 */
[----:B------:R-:W-:Y:S01]  /*27d0*/  LOP3.LUT R51, R0, 0x52, RZ, 0xfc, !PT ;  /* 0x0000005200337812 */ /* 0x000fe200078efcff */
[----:B------:R-:W-:Y:S01]  /*27e0*/  @!P1 IMAD.MOV R44, RZ, RZ, -R44 ;  /* 0x000000ffff2c9224 */ /* 0x000fe200078e0a2c */
[C---:B------:R-:W-:Y:S01]  /*27f0*/  ISETP.GT.U32.AND P1, PT, R5.reuse, R47, PT ;  /* 0x0000002f0500720c */ /* 0x040fe20003f24070 */
[----:B------:R-:W-:Y:S01]  /*2800*/  @!P2 IMAD.MOV R46, RZ, RZ, -R46 ;  /* 0x000000ffff2ea224 */ /* 0x000fe200078e0a2e */
[----:B------:R-:W-:Y:S01]  /*2810*/  ISETP.GT.U32.AND P2, PT, R5, R49, PT ;  /* 0x000000310500720c */ /* 0x000fe20003f44070 */
[----:B------:R-:W-:Y:S01]  /*2820*/  @!P6 IMAD.IADD R45, R45, 0x1, -R5 ;  /* 0x000000012d2de824 */ /* 0x000fe200078e0a05 */
[----:B------:R-:W-:Y:S01]  /*2830*/  ISETP.GE.AND P6, PT, R55, RZ, PT ;  /* 0x000000ff3700720c */ /* 0x000fe20003fc6270 */
[----:B------:R-:W-:Y:S01]  /*2840*/  IMAD.HI.U32 R50, R18, R53, RZ ;  /* 0x0000003512327227 */ /* 0x000fe200078e00ff */
[----:B------:R-:W-:-:S02]  /*2850*/  LOP3.LUT R52, R0, 0x54, RZ, 0xfc, !PT ;  /* 0x0000005400347812 */ /* 0x000fc400078efcff */
[----:B------:R-:W-:Y:S01]  /*2860*/  IABS R56, R58 ;  /* 0x0000003a00387213 */ /* 0x000fe20000000000 */
[----:B------:R-:W-:Y:S01]  /*2870*/  IMAD.MOV R50, RZ, RZ, -R50 ;  /* 0x000000ffff327224 */ /* 0x000fe200078e0a32 */
[----:B------:R-:W-:Y:S01]  /*2880*/  IABS R55, R52 ;  /* 0x0000003400377213 */ /* 0x000fe20000000000 */
[----:B------:R-:W-:Y:S02]  /*2890*/  @!P5 IMAD.IADD R48, R48, 0x1, -R5 ;  /* 0x000000013030d824 */ /* 0x000fe400078e0a05 */
[----:B------:R-:W-:Y:S01]  /*28a0*/  IMAD R50, R5, R50, R53 ;  /* 0x0000003205327224 */ /* 0x000fe200078e0235 */
[----:B------:R-:W-:Y:S01]  /*28b0*/  IABS R53, R51 ;  /* 0x0000003300357213 */ /* 0x000fe20000000000 */
[--C-:B------:R-:W-:Y:S01]  /*28c0*/  @!P1 IMAD.IADD R47, R47, 0x1, -R5.reuse ;  /* 0x000000012f2f9824 */ /* 0x100fe200078e0a05 */
[----:B------:R-:W-:Y:S01]  /*28d0*/  ISETP.GE.AND P1, PT, R51, RZ, PT ;  /* 0x000000ff3300720c */ /* 0x000fe20003f26270 */
[----:B------:R-:W-:Y:S01]  /*28e0*/  @!P2 IMAD.IADD R49, R49, 0x1, -R5 ;  /* 0x000000013131a824 */ /* 0x000fe200078e0a05 */
[C---:B------:R-:W-:Y:S01]  /*28f0*/  ISETP.GT.U32.AND P2, PT, R5.reuse, R50, PT ;  /* 0x000000320500720c */ /* 0x040fe20003f44070 */
[----:B------:R-:W-:Y:S01]  /*2900*/  @!P6 IMAD.MOV R47, RZ, RZ, -R47 ;  /* 0x000000ffff2fe224 */ /* 0x000fe200078e0a2f */
[C---:B------:R-:W-:Y:S01]  /*2910*/  ISETP.GT.U32.AND P5, PT, R5.reuse, R48, PT ;  /* 0x000000300500720c */ /* 0x040fe20003fa4070 */
[----:B------:R-:W-:Y:S01]  /*2920*/  IMAD.HI.U32 R51, R18, R53, RZ ;  /* 0x0000003512337227 */ /* 0x000fe200078e00ff */
[----:B------:R-:W-:-:S03]  /*2930*/  ISETP.GT.U32.AND P6, PT, R5, R49, PT ;  /* 0x000000310500720c */ /* 0x000fc60003fc4070 */
[----:B------:R-:W-:Y:S02]  /*2940*/  IMAD.MOV R54, RZ, RZ, -R51 ;  /* 0x000000ffff367224 */ /* 0x000fe400078e0a33 */
[----:B------:R-:W-:Y:S01]  /*2950*/  @!P3 IMAD.MOV R45, RZ, RZ, -R45 ;  /* 0x000000ffff2db224 */ /* 0x000fe200078e0a2d */
[----:B------:R-:W-:Y:S01]  /*2960*/  ISETP.GE.AND P3, PT, R57, RZ, PT ;  /* 0x000000ff3900720c */ /* 0x000fe20003f66270 */
[----:B------:R-:W-:Y:S01]  /*2970*/  IMAD R51, R5, R54, R53 ;  /* 0x0000003605337224 */ /* 0x000fe200078e0235 */
[----:B------:R-:W-:Y:S01]  /*2980*/  IABS R57, R60 ;  /* 0x0000003c00397213 */ /* 0x000fe20000000000 */
[----:B------:R-:W-:Y:S02]  /*2990*/  @!P2 IMAD.IADD R50, R50, 0x1, -R5 ;  /* 0x000000013232a824 */ /* 0x000fe400078e0a05 */
[----:B------:R-:W-:-:S03]  /*29a0*/  IMAD.HI.U32 R53, R18, R56, RZ ;  /* 0x0000003812357227 */ /* 0x000fc600078e00ff */
[----:B------:R-:W-:Y:S01]  /*29b0*/  ISETP.GT.U32.AND P2, PT, R5, R50, PT ;  /* 0x000000320500720c */ /* 0x000fe20003f44070 */
[--C-:B------:R-:W-:Y:S01]  /*29c0*/  @!P6 IMAD.IADD R49, R49, 0x1, -R5.reuse ;  /* 0x000000013131e824 */ /* 0x100fe200078e0a05 */
[----:B------:R-:W-:Y:S01]  /*29d0*/  ISETP.GT.U32.AND P6, PT, R5, R51, PT ;  /* 0x000000330500720c */ /* 0x000fe20003fc4070 */
[----:B------:R-:W-:Y:S01]  /*29e0*/  @!P5 IMAD.IADD R48, R48, 0x1, -R5 ;  /* 0x000000013030d824 */ /* 0x000fe200078e0a05 */
[----:B------:R-:W-:Y:S01]  /*29f0*/  ISETP.GE.AND P5, PT, R52, RZ, PT ;  /* 0x000000ff3400720c */ /* 0x000fe20003fa6270 */
[----:B------:R-:W-:-:S04]  /*2a00*/  IMAD.HI.U32 R52, R18, R55, RZ ;  /* 0x0000003712347227 */ /* 0x000fc800078e00ff */
[----:B------:R-:W-:-:S04]  /*2a10*/  IMAD.HI.U32 R54, R18, R57, RZ ;  /* 0x0000003912367227 */ /* 0x000fc800078e00ff */
[----:B------:R-:W-:Y:S02]  /*2a20*/  IMAD.MOV R53, RZ, RZ, -R53 ;  /* 0x000000ffff357224 */ /* 0x000fe400078e0a35 */
[----:B------:R-:W-:Y:S02]  /*2a30*/  @!P6 IMAD.IADD R51, R51, 0x1, -R5 ;  /* 0x000000013333e824 */ /* 0x000fe400078e0a05 */
[----:B------:R-:W-:Y:S02]  /*2a40*/  IMAD.MOV R52, RZ, RZ, -R52 ;  /* 0x000000ffff347224 */ /* 0x000fe400078e0a34 */
[----:B------:R-:W-:Y:S01]  /*2a50*/  IMAD.MOV R54, RZ, RZ, -R54 ;  /* 0x000000ffff367224 */ /* 0x000fe200078e0a36 */
[C---:B------:R-:W-:Y:S01]  /*2a60*/  ISETP.GT.U32.AND P6, PT, R5.reuse, R51, PT ;  /* 0x000000330500720c */ /* 0x040fe20003fc4070 */
[C---:B------:R-:W-:Y:S01]  /*2a70*/  IMAD R53, R5.reuse, R53, R56 ;  /* 0x0000003505357224 */ /* 0x040fe200078e0238 */
[----:B------:R-:W-:Y:S01]  /*2a80*/  IABS R56, R61 ;  /* 0x0000003d00387213 */ /* 0x000fe20000000000 */
[----:B------:R-:W-:-:S02]  /*2a90*/  IMAD R52, R5, R52, R55 ;  /* 0x0000003405347224 */ /* 0x000fc400078e0237 */
[C---:B------:R-:W-:Y:S02]  /*2aa0*/  IMAD R54, R5.reuse, R54, R57 ;  /* 0x0000003605367224 */ /* 0x040fe400078e0239 */
[----:B------:R-:W-:Y:S01]  /*2ab0*/  @!P2 IMAD.IADD R50, R50, 0x1, -R5 ;  /* 0x000000013232a824 */ /* 0x000fe200078e0a05 */
[----:B------:R-:W-:Y:S01]  /*2ac0*/  ISETP.GT.U32.AND P2, PT, R5, R53, PT ;  /* 0x000000350500720c */ /* 0x000fe20003f44070 */
[----:B------:R-:W-:-:S04]  /*2ad0*/  IMAD.HI.U32 R55, R18, R56, RZ ;  /* 0x0000003812377227 */ /* 0x000fc800078e00ff */
[----:B------:R-:W-:Y:S01]  /*2ae0*/  @!P0 IMAD.MOV R49, RZ, RZ, -R49 ;  /* 0x000000ffff318224 */ /* 0x000fe200078e0a31 */
[C---:B------:R-:W-:Y:S01]  /*2af0*/  ISETP.GT.U32.AND P0, PT, R5.reuse, R52, PT ;  /* 0x000000340500720c */ /* 0x040fe20003f04070 */
[----:B------:R-:W-:Y:S01]  /*2b00*/  @!P3 IMAD.MOV R50, RZ, RZ, -R50 ;  /* 0x000000ffff32b224 */ /* 0x000fe200078e0a32 */
[----:B------:R-:W-:Y:S01]  /*2b10*/  ISETP.GT.U32.AND P3, PT, R5, R54, PT ;  /* 0x000000360500720c */ /* 0x000fe20003f64070 */
[----:B------:R-:W-:Y:S02]  /*2b20*/  IMAD.MOV R55, RZ, RZ, -R55 ;  /* 0x000000ffff377224 */ /* 0x000fe400078e0a37 */
[----:B------:R-:W-:Y:S01]  /*2b30*/  @!P6 IMAD.IADD R51, R51, 0x1, -R5 ;  /* 0x000000013333e824 */ /* 0x000fe200078e0a05 */
[----:B------:R-:W-:Y:S01]  /*2b40*/  ISETP.GE.AND P6, PT, R60, RZ, PT ;  /* 0x000000ff3c00720c */ /* 0x000fe20003fc6270 */
[----:B------:R-:W-:Y:S02]  /*2b50*/  IMAD R55, R5, R55, R56 ;  /* 0x0000003705377224 */ /* 0x000fe400078e0238 */
[----:B------:R-:W-:-:S02]  /*2b60*/  @!P1 IMAD.MOV R51, RZ, RZ, -R51 ;  /* 0x000000ffff339224 */ /* 0x000fc400078e0a33 */
[----:B------:R-:W-:Y:S01]  /*2b70*/  @!P4 IMAD.MOV R48, RZ, RZ, -R48 ;  /* 0x000000ffff30c224 */ /* 0x000fe200078e0a30 */
[C---:B------:R-:W-:Y:S01]  /*2b80*/  ISETP.GT.U32.AND P1, PT, R5.reuse, R55, PT ;  /* 0x000000370500720c */ /* 0x040fe20003f24070 */
[--C-:B------:R-:W-:Y:S01]  /*2b90*/  @!P0 IMAD.IADD R52, R52, 0x1, -R5.reuse ;  /* 0x0000000134348824 */ /* 0x100fe200078e0a05 */
[----:B------:R-:W-:Y:S01]  /*2ba0*/  ISETP.GE.AND P4, PT, R58, RZ, PT ;  /* 0x000000ff3a00720c */ /* 0x000fe20003f86270 */
[----:B------:R-:W-:Y:S01]  /*2bb0*/  @!P3 IMAD.IADD R54, R54, 0x1, -R5 ;  /* 0x000000013636b824 */ /* 0x000fe200078e0a05 */
[----:B------:R-:W-:Y:S01]  /*2bc0*/  IABS R58, R62 ;  /* 0x0000003e003a7213 */ /* 0x000fe20000000000 */
[C---:B------:R-:W-:Y:S01]  /*2bd0*/  IMAD.HI.U32 R57, R18.reuse, R59, RZ ;  /* 0x0000003b12397227 */ /* 0x040fe200078e00ff */
[C---:B------:R-:W-:Y:S02]  /*2be0*/  ISETP.GT.U32.AND P0, PT, R5.reuse, R52, PT ;  /* 0x000000340500720c */ /* 0x040fe40003f04070 */
[----:B------:R-:W-:Y:S01]  /*2bf0*/  ISETP.GT.U32.AND P3, PT, R5, R54, PT ;  /* 0x000000360500720c */ /* 0x000fe20003f64070 */
[----:B------:R-:W-:-:S04]  /*2c00*/  IMAD.HI.U32 R56, R18, R58, RZ ;  /* 0x0000003a12387227 */ /* 0x000fc800078e00ff */
[--C-:B------:R-:W-:Y:S02]  /*2c10*/  @!P1 IMAD.IADD R55, R55, 0x1, -R5.reuse ;  /* 0x0000000137379824 */ /* 0x100fe400078e0a05 */
[----:B------:R-:W-:Y:S02]  /*2c20*/  IMAD.MOV R56, RZ, RZ, -R56 ;  /* 0x000000ffff387224 */ /* 0x000fe400078e0a38 */
[--C-:B------:R-:W-:Y:S01]  /*2c30*/  @!P2 IMAD.IADD R53, R53, 0x1, -R5.reuse ;  /* 0x000000013535a824 */ /* 0x100fe200078e0a05 */
[----:B------:R-:W-:Y:S01]  /*2c40*/  ISETP.GT.U32.AND P1, PT, R5, R55, PT ;  /* 0x000000370500720c */ /* 0x000fe20003f24070 */
[--C-:B------:R-:W-:Y:S01]  /*2c50*/  @!P0 IMAD.IADD R52, R52, 0x1, -R5.reuse ;  /* 0x0000000134348824 */ /* 0x100fe200078e0a05 */
[----:B------:R-:W-:Y:S01]  /*2c60*/  ISETP.GE.AND P0, PT, R61, RZ, PT ;  /* 0x000000ff3d00720c */ /* 0x000fe20003f06270 */
[C---:B------:R-:W-:Y:S01]  /*2c70*/  IMAD R56, R5.reuse, R56, R58 ;  /* 0x0000003805387224 */ /* 0x040fe200078e023a */
[----:B------:R-:W-:Y:S01]  /*2c80*/  ISETP.GT.U32.AND P2, PT, R5, R53, PT ;  /* 0x000000350500720c */ /* 0x000fe20003f44070 */
[----:B------:R-:W-:-:S02]  /*2c90*/  @!P3 IMAD.IADD R54, R54, 0x1, -R5 ;  /* 0x000000013636b824 */ /* 0x000fc400078e0a05 */
[----:B------:R-:W-:Y:S01]  /*2ca0*/  IMAD.MOV R60, RZ, RZ, -R57 ;  /* 0x000000ffff3c7224 */ /* 0x000fe200078e0a39 */
[C---:B------:R-:W-:Y:S01]  /*2cb0*/  LOP3.LUT R57, R0.reuse, 0x60, RZ, 0xfc, !PT ;  /* 0x0000006000397812 */ /* 0x040fe200078efcff */
[----:B------:R-:W-:Y:S01]  /*2cc0*/  @!P6 IMAD.MOV R54, RZ, RZ, -R54 ;  /* 0x000000ffff36e224 */ /* 0x000fe200078e0a36 */
[C---:B------:R-:W-:Y:S01]  /*2cd0*/  ISETP.GT.U32.AND P6, PT, R5.reuse, R56, PT ;  /* 0x000000380500720c */ /* 0x040fe20003fc4070 */
[----:B------:R-:W-:Y:S01]  /*2ce0*/  IMAD R58, R5, R60, R59 ;  /* 0x0000003c053a7224 */ /* 0x000fe200078e023b */
[----:B------:R-:W-:Y:S01]  /*2cf0*/  IABS R64, R57 ;  /* 0x0000003900407213 */ /* 0x000fe20000000000 */
[----:B------:R-:W-:Y:S01]  /*2d00*/  @!P1 IMAD.IADD R55, R55, 0x1, -R5 ;  /* 0x0000000137379824 */ /* 0x000fe200078e0a05 */
[----:B------:R-:W-:Y:S01]  /*2d10*/  LOP3.LUT R59, R0, 0x62, RZ, 0xfc, !PT ;  /* 0x00000062003b7812 */ /* 0x000fe200078efcff */
[----:B------:R-:W-:Y:S01]  /*2d20*/  @!P5 IMAD.MOV R52, RZ, RZ, -R52 ;  /* 0x000000ffff34d224 */ /* 0x000fe200078e0a34 */
[----:B------:R-:W-:Y:S01]  /*2d30*/  ISETP.GE.AND P3, PT, R57, RZ, PT ;  /* 0x000000ff3900720c */ /* 0x000fe20003f66270 */
[----:B------:R-:W-:Y:S01]  /*2d40*/  @!P0 IMAD.MOV R55, RZ, RZ, -R55 ;  /* 0x000000ffff378224 */ /* 0x000fe200078e0a37 */
[----:B------:R-:W-:Y:S01]  /*2d50*/  ISETP.GT.U32.AND P0, PT, R5, R58, PT ;  /* 0x0000003a0500720c */ /* 0x000fe20003f04070 */
[----:B------:R-:W-:Y:S01]  /*2d60*/  @!P2 IMAD.IADD R53, R53, 0x1, -R5 ;  /* 0x000000013535a824 */ /* 0x000fe200078e0a05 */
[----:B------:R-:W-:Y:S01]  /*2d70*/  IABS R66, R59 ;  /* 0x0000003b00427213 */ /* 0x000fe20000000000 */
[----:B------:R-:W-:Y:S01]  /*2d80*/  IMAD.HI.U32 R57, R18, R64, RZ ;  /* 0x0000004012397227 */ /* 0x000fe200078e00ff */
[----:B------:R-:W-:-:S02]  /*2d90*/  LOP3.LUT R60, R0, 0x64, RZ, 0xfc, !PT ;  /* 0x00000064003c7812 */ /* 0x000fc400078efcff */
[----:B------:R-:W-:Y:S01]  /*2da0*/  ISETP.GE.AND P2, PT, R63, RZ, PT ;  /* 0x000000ff3f00720c */ /* 0x000fe20003f46270 */
[----:B------:R-:W-:Y:S01]  /*2db0*/  @!P6 IMAD.IADD R56, R56, 0x1, -R5 ;  /* 0x000000013838e824 */ /* 0x000fe200078e0a05 */
[----:B------:R-:W-:Y:S01]  /*2dc0*/  LOP3.LUT R63, R0, 0x66, RZ, 0xfc, !PT ;  /* 0x00000066003f7812 */ /* 0x000fe200078efcff */
[----:B------:R-:W-:Y:S01]  /*2dd0*/  @!P4 IMAD.MOV R53, RZ, RZ, -R53 ;  /* 0x000000ffff35c224 */ /* 0x000fe200078e0a35 */
[----:B------:R-:W-:Y:S01]  /*2de0*/  ISETP.GE.AND P4, PT, R59, RZ, PT ;  /* 0x000000ff3b00720c */ /* 0x000fe20003f86270 */
[----:B------:R-:W-:Y:S01]  /*2df0*/  IMAD.MOV R59, RZ, RZ, -R57 ;  /* 0x000000ffff3b7224 */ /* 0x000fe200078e0a39 */
[----:B------:R-:W-:Y:S01]  /*2e00*/  ISETP.GT.U32.AND P6, PT, R5, R56, PT ;  /* 0x000000380500720c */ /* 0x000fe20003fc4070 */
[----:B------:R-:W-:Y:S01]  /*2e10*/  @!P0 IMAD.IADD R58, R58, 0x1, -R5 ;  /* 0x000000013a3a8824 */ /* 0x000fe200078e0a05 */
[----:B------:R-:W-:Y:S01]  /*2e20*/  IABS R68, R60 ;  /* 0x0000003c00447213 */ /* 0x000fe20000000000 */
[----:B------:R-:W-:Y:S01]  /*2e30*/  IMAD.HI.U32 R57, R18, R66, RZ ;  /* 0x0000004212397227 */ /* 0x000fe200078e00ff */
[----:B------:R-:W-:-:S02]  /*2e40*/  ISETP.GE.AND P5, PT, R62, RZ, PT ;  /* 0x000000ff3e00720c */ /* 0x000fc40003fa6270 */
[----:B------:R-:W-:Y:S01]  /*2e50*/  IABS R70, R63 ;  /* 0x0000003f00467213 */ /* 0x000fe20000000000 */
[C---:B------:R-:W-:Y:S01]  /*2e60*/  IMAD R64, R5.reuse, R59, R64 ;  /* 0x0000003b05407224 */ /* 0x040fe200078e0240 */
[----:B------:R-:W-:Y:S01]  /*2e70*/  ISETP.GT.U32.AND P0, PT, R5, R58, PT ;  /* 0x0000003a0500720c */ /* 0x000fe20003f04070 */
[----:B------:R-:W-:Y:S01]  /*2e80*/  IMAD.MOV R61, RZ, RZ, -R57 ;  /* 0x000000ffff3d7224 */ /* 0x000fe200078e0a39 */
[----:B------:R-:W-:Y:S01]  /*2e90*/  ISETP.GE.AND P1, PT, R60, RZ, PT ;  /* 0x000000ff3c00720c */ /* 0x000fe20003f26270 */
[----:B------:R-:W-:-:S04]  /*2ea0*/  IMAD.HI.U32 R57, R18, R68, RZ ;  /* 0x0000004412397227 */ /* 0x000fc800078e00ff */
[----:B------:R-:W-:Y:S01]  /*2eb0*/  @!P6 IMAD.IADD R56, R56, 0x1, -R5 ;  /* 0x000000013838e824 */ /* 0x000fe200078e0a05 */
[----:B------:R-:W-:Y:S01]  /*2ec0*/  ISETP.GT.U32.AND P6, PT, R5, R64, PT ;  /* 0x000000400500720c */ /* 0x000fe20003fc4070 */
[----:B------:R-:W-:-:S04]  /*2ed0*/  IMAD.HI.U32 R60, R18, R72, RZ ;  /* 0x00000048123c7227 */ /* 0x000fc800078e00ff */
[----:B------:R-:W-:-:S04]  /*2ee0*/  IMAD.HI.U32 R59, R18, R70, RZ ;  /* 0x00000046123b7227 */ /* 0x000fc800078e00ff */
[----:B------:R-:W-:Y:S02]  /*2ef0*/  IMAD.MOV R57, RZ, RZ, -R57 ;  /* 0x000000ffff397224 */ /* 0x000fe400078e0a39 */
[C---:B------:R-:W-:Y:S02]  /*2f00*/  IMAD R66, R5.reuse, R61, R66 ;  /* 0x0000003d05427224 */ /* 0x040fe400078e0242 */
[----:B------:R-:W-:Y:S02]  /*2f10*/  IMAD.MOV R61, RZ, RZ, -R60 ;  /* 0x000000ffff3d7224 */ /* 0x000fe400078e0a3c */
[----:B------:R-:W-:Y:S02]  /*2f20*/  IMAD.MOV R59, RZ, RZ, -R59 ;  /* 0x000000ffff3b7224 */ /* 0x000fe400078e0a3b */
[----:B------:R-:W-:Y:S02]  /*2f30*/  IMAD R68, R5, R57, R68 ;  /* 0x0000003905447224 */ /* 0x000fe400078e0244 */
[----:B------:R-:W-:-:S02]  /*2f40*/  IMAD.MOV.U32 R60, RZ, RZ, R56 ;  /* 0x000000ffff3c7224 */ /* 0x000fc400078e0038 */
[C---:B------:R-:W-:Y:S01]  /*2f50*/  IMAD R70, R5.reuse, R59, R70 ;  /* 0x0000003b05467224 */ /* 0x040fe200078e0246 */
[----:B------:R-:W-:Y:S01]  /*2f60*/  LOP3.LUT R59, R0, 0x6a, RZ, 0xfc, !PT ;  /* 0x0000006a003b7812 */ /* 0x000fe200078efcff */
[----:B------:R-:W-:Y:S01]  /*2f70*/  @!P5 IMAD.MOV R60, RZ, RZ, -R60 ;  /* 0x000000ffff3cd224 */ /* 0x000fe200078e0a3c */
[C---:B------:R-:W-:Y:S01]  /*2f80*/  ISETP.GT.U32.AND P5, PT, R5.reuse, R66, PT ;  /* 0x000000420500720c */ /* 0x040fe20003fa4070 */
[--C-:B------:R-:W-:Y:S01]  /*2f90*/  @!P0 IMAD.IADD R58, R58, 0x1, -R5.reuse ;  /* 0x000000013a3a8824 */ /* 0x100fe200078e0a05 */
[C---:B------:R-:W-:Y:S01]  /*2fa0*/  ISETP.GT.U32.AND P0, PT, R5.reuse, R68, PT ;  /* 0x000000440500720c */ /* 0x040fe20003f04070 */
[----:B------:R-:W-:Y:S01]  /*2fb0*/  @!P6 IMAD.IADD R64, R64, 0x1, -R5 ;  /* 0x000000014040e824 */ /* 0x000fe200078e0a05 */
[C---:B------:R-:W-:Y:S01]  /*2fc0*/  ISETP.GT.U32.AND P6, PT, R5.reuse, R70, PT ;  /* 0x000000460500720c */ /* 0x040fe20003fc4070 */
[----:B------:R-:W-:Y:S01]  /*2fd0*/  IMAD R72, R5, R61, R72 ;  /* 0x0000003d05487224 */ /* 0x000fe200078e0248 */
[----:B------:R-:W-:Y:S01]  /*2fe0*/  IABS R74, R59 ;  /* 0x0000003b004a7213 */ /* 0x000fe20000000000 */
[----:B------:R-:W-:Y:S01]  /*2ff0*/  IMAD.HI.U32 R57, R18, R76, RZ ;  /* 0x0000004c12397227 */ /* 0x000fe200078e00ff */
[----:B------:R-:W-:-:S03]  /*3000*/  LOP3.LUT R0, R99, 0x3f, RZ, 0xc0, !PT ;  /* 0x0000003f63007812 */ /* 0x000fc600078ec0ff */
[----:B------:R-:W-:-:S04]  /*3010*/  IMAD.HI.U32 R56, R18, R74, RZ ;  /* 0x0000004a12387227 */ /* 0x000fc800078e00ff */
[--C-:B------:R-:W-:Y:S01]  /*3020*/  @!P5 IMAD.IADD R66, R66, 0x1, -R5.reuse ;  /* 0x000000014242d824 */ /* 0x100fe200078e0a05 */
[C---:B------:R-:W-:Y:S01]  /*3030*/  ISETP.GT.U32.AND P5, PT, R5.reuse, R64, PT ;  /* 0x000000400500720c */ /* 0x040fe20003fa4070 */
[--C-:B------:R-:W-:Y:S02]  /*3040*/  @!P0 IMAD.IADD R68, R68, 0x1, -R5.reuse ;  /* 0x0000000144448824 */ /* 0x100fe400078e0a05 */
[----:B------:R-:W-:Y:S01]  /*3050*/  @!P6 IMAD.IADD R70, R70, 0x1, -R5 ;  /* 0x000000014646e824 */ /* 0x000fe200078e0a05 */
[C---:B------:R-:W-:Y:S01]  /*3060*/  ISETP.GT.U32.AND P0, PT, R5.reuse, R66, PT ;  /* 0x000000420500720c */ /* 0x040fe20003f04070 */
[----:B------:R-:W-:Y:S01]  /*3070*/  IMAD.MOV R56, RZ, RZ, -R56 ;  /* 0x000000ffff387224 */ /* 0x000fe200078e0a38 */
[C---:B------:R-:W-:Y:S01]  /*3080*/  ISETP.GT.U32.AND P6, PT, R5.reuse, R68, PT ;  /* 0x000000440500720c */ /* 0x040fe20003fc4070 */
[----:B------:R-:W-:Y:S02]  /*3090*/  IMAD.MOV.U32 R62, RZ, RZ, R58 ;  /* 0x000000ffff3e7224 */ /* 0x000fe400078e003a */
[----:B------:R-:W-:-:S02]  /*30a0*/  IMAD R74, R5, R56, R74 ;  /* 0x00000038054a7224 */ /* 0x000fc400078e024a */
[----:B------:R-:W-:-:S04]  /*30b0*/  IMAD.HI.U32 R56, R18, R78, RZ ;  /* 0x0000004e12387227 */ /* 0x000fc800078e00ff */
[----:B------:R-:W-:Y:S01]  /*30c0*/  @!P5 IMAD.IADD R64, R64, 0x1, -R5 ;  /* 0x000000014040d824 */ /* 0x000fe200078e0a05 */
[C---:B------:R-:W-:Y:S01]  /*30d0*/  ISETP.GT.U32.AND P5, PT, R5.reuse, R72, PT ;  /* 0x000000480500720c */ /* 0x040fe20003fa4070 */
[----:B------:R-:W-:Y:S02]  /*30e0*/  IMAD.MOV R58, RZ, RZ, -R57 ;  /* 0x000000ffff3a7224 */ /* 0x000fe400078e0a39 */
[----:B------:R-:W-:Y:S01]  /*30f0*/  @!P6 IMAD.IADD R68, R68, 0x1, -R5 ;  /* 0x000000014444e824 */ /* 0x000fe200078e0a05 */
[----:B------:R-:W-:Y:S01]  /*3100*/  ISETP.GT.U32.AND P6, PT, R5, R74, PT ;  /* 0x0000004a0500720c */ /* 0x000fe20003fc4070 */
[----:B------:R-:W-:Y:S02]  /*3110*/  @!P3 IMAD.MOV R64, RZ, RZ, -R64 ;  /* 0x000000ffff40b224 */ /* 0x000fe400078e0a40 */
[----:B------:R-:W-:-:S04]  /*3120*/  IMAD.HI.U32 R57, R18, R80, RZ ;  /* 0x0000005012397227 */ /* 0x000fc800078e00ff */
[----:B------:R-:W-:Y:S02]  /*3130*/  IMAD.MOV R56, RZ, RZ, -R56 ;  /* 0x000000ffff387224 */ /* 0x000fe400078e0a38 */
[----:B------:R-:W-:Y:S01]  /*3140*/  @!P5 IMAD.IADD R72, R72, 0x1, -R5 ;  /* 0x000000014848d824 */ /* 0x000fe200078e0a05 */
[----:B------:R-:W-:Y:S01]  /*3150*/  ISETP.GE.AND P5, PT, R65, RZ, PT ;  /* 0x000000ff4100720c */ /* 0x000fe20003fa6270 */
[----:B------:R-:W-:Y:S02]  /*3160*/  IMAD.MOV R57, RZ, RZ, -R57 ;  /* 0x000000ffff397224 */ /* 0x000fe400078e0a39 */
[----:B------:R-:W-:Y:S01]  /*3170*/  @!P6 IMAD.IADD R74, R74, 0x1, -R5 ;  /* 0x000000014a4ae824 */ /* 0x000fe200078e0a05 */
[C---:B------:R-:W-:Y:S01]  /*3180*/  ISETP.GT.U32.AND P6, PT, R5.reuse, R72, PT ;  /* 0x000000480500720c */ /* 0x040fe20003fc4070 */
[C---:B------:R-:W-:Y:S02]  /*3190*/  IMAD R78, R5.reuse, R56, R78 ;  /* 0x00000038054e7224 */ /* 0x040fe400078e024e */
[C---:B------:R-:W-:Y:S01]  /*31a0*/  IMAD R80, R5.reuse, R57, R80 ;  /* 0x0000003905507224 */ /* 0x040fe200078e0250 */
[----:B------:R-:W-:Y:S01]  /*31b0*/  ISETP.GT.U32.AND P3, PT, R5, R74, PT ;  /* 0x0000004a0500720c */ /* 0x000fe20003f64070 */
[----:B------:R-:W-:-:S04]  /*31c0*/  IMAD.HI.U32 R56, R18, R82, RZ ;  /* 0x0000005212387227 */ /* 0x000fc800078e00ff */
[----:B------:R-:W-:-:S04]  /*31d0*/  IMAD.HI.U32 R57, R18, R84, RZ ;  /* 0x0000005412397227 */ /* 0x000fc800078e00ff */
[--C-:B------:R-:W-:Y:S01]  /*31e0*/  @!P6 IMAD.IADD R72, R72, 0x1, -R5.reuse ;  /* 0x000000014848e824 */ /* 0x100fe200078e0a05 */
[C---:B------:R-:W-:Y:S01]  /*31f0*/  ISETP.GT.U32.AND P6, PT, R5.reuse, R78, PT ;  /* 0x0000004e0500720c */ /* 0x040fe20003fc4070 */
[----:B------:R-:W-:Y:S02]  /*3200*/  IMAD.MOV R56, RZ, RZ, -R56 ;  /* 0x000000ffff387224 */ /* 0x000fe400078e0a38 */
[----:B------:R-:W-:Y:S01]  /*3210*/  @!P3 IMAD.IADD R74, R74, 0x1, -R5 ;  /* 0x000000014a4ab824 */ /* 0x000fe200078e0a05 */
[C---:B------:R-:W-:Y:S01]  /*3220*/  ISETP.GT.U32.AND P3, PT, R5.reuse, R80, PT ;  /* 0x000000500500720c */ /* 0x040fe20003f64070 */
[----:B------:R-:W-:Y:S02]  /*3230*/  IMAD.MOV R57, RZ, RZ, -R57 ;  /* 0x000000ffff397224 */ /* 0x000fe400078e0a39 */
[C---:B------:R-:W-:Y:S02]  /*3240*/  IMAD R82, R5.reuse, R56, R82 ;  /* 0x0000003805527224 */ /* 0x040fe400078e0252 */
[----:B------:R-:W-:-:S02]  /*3250*/  IMAD R84, R5, R57, R84 ;  /* 0x0000003905547224 */ /* 0x000fc400078e0254 */
[----:B------:R-:W-:Y:S01]  /*3260*/  @!P2 IMAD.MOV R62, RZ, RZ, -R62 ;  /* 0x000000ffff3ea224 */ /* 0x000fe200078e0a3e */
[C---:B------:R-:W-:Y:S01]  /*3270*/  ISETP.GT.U32.AND P2, PT, R5.reuse, R70, PT ;  /* 0x000000460500720c */ /* 0x040fe20003f44070 */
[--C-:B------:R-:W-:Y:S02]  /*3280*/  @!P6 IMAD.IADD R78, R78, 0x1, -R5.reuse ;  /* 0x000000014e4ee824 */ /* 0x100fe400078e0a05 */
[C---:B------:R-:W-:Y:S02]  /*3290*/  IMAD R76, R5.reuse, R58, R76 ;  /* 0x0000003a054c7224 */ /* 0x040fe400078e024c */
[----:B------:R-:W-:Y:S01]  /*32a0*/  @!P3 IMAD.IADD R80, R80, 0x1, -R5 ;  /* 0x000000015050b824 */ /* 0x000fe200078e0a05 */
[----:B------:R-:W-:Y:S01]  /*32b0*/  ISETP.GT.U32.AND P6, PT, R5, R78, PT ;  /* 0x0000004e0500720c */ /* 0x000fe20003fc4070 */
[----:B------:R-:W-:-:S03]  /*32c0*/  IMAD.HI.U32 R58, R18, R86, RZ ;  /* 0x00000056123a7227 */ /* 0x000fc600078e00ff */
[C---:B------:R-:W-:Y:S01]  /*32d0*/  ISETP.GT.U32.AND P3, PT, R5.reuse, R80, PT ;  /* 0x000000500500720c */ /* 0x040fe20003f64070 */
[----:B------:R-:W-:Y:S02]  /*32e0*/  IMAD.MOV R58, RZ, RZ, -R58 ;  /* 0x000000ffff3a7224 */ /* 0x000fe400078e0a3a */
[----:B------:R-:W-:Y:S01]  /*32f0*/  @!P2 IMAD.IADD R70, R70, 0x1, -R5 ;  /* 0x000000014646a824 */ /* 0x000fe200078e0a05 */
[----:B------:R-:W-:Y:S01]  /*3300*/  ISETP.GT.U32.AND P2, PT, R5, R76, PT ;  /* 0x0000004c0500720c */ /* 0x000fe20003f44070 */
[----:B------:R-:W-:-:S04]  /*3310*/  IMAD.HI.U32 R56, R18, R88, RZ ;  /* 0x0000005812387227 */ /* 0x000fc800078e00ff */
[--C-:B------:R-:W-:Y:S01]  /*3320*/  @!P6 IMAD.IADD R78, R78, 0x1, -R5.reuse ;  /* 0x000000014e4ee824 */ /* 0x100fe200078e0a05 */
[C---:B------:R-:W-:Y:S01]  /*3330*/  ISETP.GT.U32.AND P6, PT, R5.reuse, R82, PT ;  /* 0x000000520500720c */ /* 0x040fe20003fc4070 */
[C---:B------:R-:W-:Y:S02]  /*3340*/  IMAD R86, R5.reuse, R58, R86 ;  /* 0x0000003a05567224 */ /* 0x040fe400078e0256 */
[----:B------:R-:W-:Y:S01]  /*3350*/  @!P3 IMAD.IADD R80, R80, 0x1, -R5 ;  /* 0x000000015050b824 */ /* 0x000fe200078e0a05 */
[----:B------:R-:W-:Y:S01]  /*3360*/  ISETP.GT.U32.AND P3, PT, R5, R84, PT ;  /* 0x000000540500720c */ /* 0x000fe20003f64070 */
[----:B------:R-:W-:Y:S02]  /*3370*/  IMAD.MOV R56, RZ, RZ, -R56 ;  /* 0x000000ffff387224 */ /* 0x000fe400078e0a38 */
[----:B------:R-:W-:Y:S02]  /*3380*/  IMAD R98, R25, 0x200, R0 ;  /* 0x0000020019627824 */ /* 0x000fe400078e0200 */
[----:B------:R-:W-:-:S02]  /*3390*/  IMAD R88, R5, R56, R88 ;  /* 0x0000003805587224 */ /* 0x000fc400078e0258 */
[----:B------:R-:W-:Y:S01]  /*33a0*/  IMAD.HI.U32 R25, R18, R90, RZ ;  /* 0x0000005a12197227 */ /* 0x000fe200078e00ff */
[----:B------:R-:W-:Y:S01]  /*33b0*/  IABS R57, R98 ;  /* 0x0000006200397213 */ /* 0x000fe20000000000 */
[----:B------:R-:W-:Y:S02]  /*33c0*/  STL [R1+0x1520], R98 ;  /* 0x0015206201007387 */ /* 0x000fe40000100800 */
[--C-:B------:R-:W-:Y:S02]  /*33d0*/  @!P6 IMAD.IADD R82, R82, 0x1, -R5.reuse ;  /* 0x000000015252e824 */ /* 0x100fe400078e0a05 */
[--C-:B------:R-:W-:Y:S02]  /*33e0*/  @!P3 IMAD.IADD R84, R84, 0x1, -R5.reuse ;  /* 0x000000015454b824 */ /* 0x100fe400078e0a05 */
[--C-:B------:R-:W-:Y:S01]  /*33f0*/  @!P2 IMAD.IADD R76, R76, 0x1, -R5.reuse ;  /* 0x000000014c4ca824 */ /* 0x100fe200078e0a05 */
[C---:B------:R-:W-:Y:S01]  /*3400*/  ISETP.GT.U32.AND P6, PT, R5.reuse, R82, PT ;  /* 0x000000520500720c */ /* 0x040fe20003fc4070 */
[----:B------:R-:W-:Y:S01]  /*3410*/  @!P0 IMAD.IADD R66, R66, 0x1, -R5 ;  /* 0x0000000142428824 */ /* 0x000fe200078e0a05 */
[----:B------:R-:W-:Y:S01]  /*3420*/  ISETP.GT.U32.AND P3, PT, R5, R84, PT ;  /* 0x000000540500720c */ /* 0x000fe20003f64070 */
[----:B------:R-:W-:Y:S01]  /*3430*/  IMAD.HI.U32 R56, R18, R92, RZ ;  /* 0x0000005c12387227 */ /* 0x000fe200078e00ff */
[----:B------:R-:W-:-:S02]  /*3440*/  ISETP.GE.AND P0, PT, R63, RZ, PT ;  /* 0x000000ff3f00720c */ /* 0x000fc40003f06270 */
[C---:B------:R-:W-:Y:S01]  /*3450*/  ISETP.GT.U32.AND P2, PT, R5.reuse, R76, PT ;  /* 0x0000004c0500720c */ /* 0x040fe20003f44070 */
[----:B------:R-:W-:Y:S02]  /*3460*/  IMAD.MOV R63, RZ, RZ, -R25 ;  /* 0x000000ffff3f7224 */ /* 0x000fe400078e0a19 */
[C---:B------:R-:W-:Y:S02]  /*3470*/  VIADD R91, R98.reuse, 0x40 ;  /* 0x00000040625b7836 */ /* 0x040fe40000000000 */
[----:B------:R-:W-:Y:S02]  /*3480*/  VIADD R89, R98, 0x80 ;  /* 0x0000008062597836 */ /* 0x000fe40000000000 */
[--C-:B------:R-:W-:Y:S01]  /*3490*/  @!P6 IMAD.IADD R82, R82, 0x1, -R5.reuse ;  /* 0x000000015252e824 */ /* 0x100fe200078e0a05 */
[C---:B------:R-:W-:Y:S01]  /*34a0*/  ISETP.GT.U32.AND P6, PT, R5.reuse, R86, PT ;  /* 0x000000560500720c */ /* 0x040fe20003fc4070 */
[----:B------:R-:W-:Y:S01]  /*34b0*/  @!P3 IMAD.IADD R84, R84, 0x1, -R5 ;  /* 0x000000015454b824 */ /* 0x000fe200078e0a05 */
[C---:B------:R-:W-:Y:S01]  /*34c0*/  ISETP.GT.U32.AND P3, PT, R5.reuse, R88, PT ;  /* 0x000000580500720c */ /* 0x040fe20003f64070 */
[----:B------:R-:W-:Y:S01]  /*34d0*/  IMAD.MOV R65, RZ, RZ, -R56 ;  /* 0x000000ffff417224 */ /* 0x000fe200078e0a38 */
[----:B------:R-:W-:Y:S01]  /*34e0*/  IABS R58, R91 ;  /* 0x0000005b003a7213 */ /* 0x000fe20000000000 */
[C---:B------:R-:W-:Y:S01]  /*34f0*/  IMAD R90, R5.reuse, R63, R90 ;  /* 0x0000003f055a7224 */ /* 0x040fe200078e025a */
[----:B------:R-:W-:Y:S01]  /*3500*/  IABS R61, R89 ;  /* 0x00000059003d7213 */ /* 0x000fe20000000000 */
[----:B------:R-:W-:Y:S01]  /*3510*/  IMAD R92, R5, R65, R92 ;  /* 0x00000041055c7224 */ /* 0x000fe200078e025c */
[----:B------:R-:W-:Y:S01]  /*3520*/  STL [R1+0x1910], R91 ;  /* 0x0019105b01007387 */ /* 0x000fe20000100800 */
[----:B------:R-:W-:-:S03]  /*3530*/  IMAD.HI.U32 R18, R9, R57, RZ ;  /* 0x0000003909127227 */ /* 0x000fc600078e00ff */
[----:B------:R1:W-:Y:S01]  /*3540*/  STL [R1+0x1914], R89 ;  /* 0x0019145901007387 */ /* 0x0003e20000100800 */
[--C-:B------:R-:W-:Y:S01]  /*3550*/  @!P6 IMAD.IADD R86, R86, 0x1, -R5.reuse ;  /* 0x000000015656e824 */ /* 0x100fe200078e0a05 */
[C---:B------:R-:W-:Y:S01]  /*3560*/  ISETP.GT.U32.AND P6, PT, R5.reuse, R90, PT ;  /* 0x0000005a0500720c */ /* 0x040fe20003fc4070 */
[----:B------:R-:W-:Y:S01]  /*3570*/  @!P3 IMAD.IADD R88, R88, 0x1, -R5 ;  /* 0x000000015858b824 */ /* 0x000fe200078e0a05 */
[----:B------:R-:W-:Y:S01]  /*3580*/  ISETP.GT.U32.AND P3, PT, R5, R92, PT ;  /* 0x0000005c0500720c */ /* 0x000fe20003f64070 */
[----:B------:R-:W-:-:S04]  /*3590*/  IMAD.HI.U32 R25, R9, R58, RZ ;  /* 0x0000003a09197227 */ /* 0x000fc800078e00ff */
[----:B------:R-:W-:Y:S02]  /*35a0*/  IMAD.MOV R56, RZ, RZ, -R18 ;  /* 0x000000ffff387224 */ /* 0x000fe400078e0a12 */
[----:B------:R-:W-:-:S04]  /*35b0*/  IMAD.HI.U32 R18, R9, R61, RZ ;  /* 0x0000003d09127227 */ /* 0x000fc800078e00ff */
[----:B------:R-:W-:Y:S01]  /*35c0*/  @!P2 IMAD.IADD R76, R76, 0x1, -R5 ;  /* 0x000000014c4ca824 */ /* 0x000fe200078e0a05 */
[----:B------:R-:W-:Y:S01]  /*35d0*/  ISETP.GE.AND P2, PT, R59, RZ, PT ;  /* 0x000000ff3b00720c */ /* 0x000fe20003f46270 */
[----:B------:R-:W-:Y:S02]  /*35e0*/  IMAD.MOV R59, RZ, RZ, -R25 ;  /* 0x000000ffff3b7224 */ /* 0x000fe400078e0a19 */
[----:B------:R-:W-:Y:S02]  /*35f0*/  IMAD R25, R4, R56, R57 ;  /* 0x0000003804197224 */ /* 0x000fe400078e0239 */
[----:B------:R-:W-:Y:S02]  /*3600*/  IMAD.MOV R18, RZ, RZ, -R18 ;  /* 0x000000ffff127224 */ /* 0x000fe400078e0a12 */
[----:B------:R-:W-:Y:S02]  /*3610*/  VIADD R97, R98, 0xc0 ;  /* 0x000000c062617836 */ /* 0x000fe40000000000 */
[----:B------:R-:W-:-:S02]  /*3620*/  IMAD R57, R4, R59, R58 ;  /* 0x0000003b04397224 */ /* 0x000fc400078e023a */
[----:B------:R-:W-:Y:S01]  /*3630*/  IMAD R59, R4, R18, R61 ;  /* 0x00000012043b7224 */ /* 0x000fe200078e023d */
[----:B------:R-:W-:Y:S01]  /*3640*/  IABS R61, R97 ;  /* 0x00000061003d7213 */ /* 0x000fe20000000000 */
[--C-:B------:R-:W-:Y:S01]  /*3650*/  @!P6 IMAD.IADD R90, R90, 0x1, -R5.reuse ;  /* 0x000000015a5ae824 */ /* 0x100fe200078e0a05 */
[----:B------:R-:W-:Y:S01]  /*3660*/  ISETP.GT.U32.AND P6, PT, R4, R25, PT ;  /* 0x000000190400720c */ /* 0x000fe20003fc4070 */
[----:B------:R-:W-:Y:S01]  /*3670*/  @!P3 IMAD.IADD R92, R92, 0x1, -R5 ;  /* 0x000000015c5cb824 */ /* 0x000fe200078e0a05 */
[C---:B------:R-:W-:Y:S01]  /*3680*/  ISETP.GT.U32.AND P3, PT, R5.reuse, R86, PT ;  /* 0x000000560500720c */ /* 0x040fe20003f64070 */
[----:B------:R-:W-:Y:S01]  /*3690*/  @!P4 IMAD.MOV R66, RZ, RZ, -R66 ;  /* 0x000000ffff42c224 */ /* 0x000fe200078e0a42 */
[----:B------:R-:W-:Y:S01]  /*36a0*/  ISETP.GT.U32.AND P4, PT, R5, R90, PT ;  /* 0x0000005a0500720c */ /* 0x000fe20003f84070 */
[----:B------:R-:W-:Y:S01]  /*36b0*/  IMAD.HI.U32 R18, R9, R61, RZ ;  /* 0x0000003d09127227 */ /* 0x000fe200078e00ff */
[----:B------:R-:W-:Y:S03]  /*36c0*/  STL [R1+0x1918], R97 ;  /* 0x0019186101007387 */ /* 0x000fe60000100800 */
[----:B------:R-:W-:-:S02]  /*36d0*/  VIADD R96, R98, 0x100 ;  /* 0x0000010062607836 */ /* 0x000fc40000000000 */
[C---:B------:R-:W-:Y:S02]  /*36e0*/  VIADD R95, R98.reuse, 0x140 ;  /* 0x00000140625f7836 */ /* 0x040fe40000000000 */
[C---:B------:R-:W-:Y:S01]  /*36f0*/  VIADD R94, R98.reuse, 0x180 ;  /* 0x00000180625e7836 */ /* 0x040fe20000000000 */
[----:B------:R-:W-:Y:S01]  /*3700*/  IABS R63, R96 ;  /* 0x00000060003f7213 */ /* 0x000fe20000000000 */
[----:B------:R-:W-:Y:S01]  /*3710*/  @!P1 IMAD.MOV R68, RZ, RZ, -R68 ;  /* 0x000000ffff449224 */ /* 0x000fe200078e0a44 */
[C---:B------:R-:W-:Y:S01]  /*3720*/  ISETP.GT.U32.AND P1, PT, R5.reuse, R88, PT ;  /* 0x000000580500720c */ /* 0x040fe20003f24070 */
[----:B------:R-:W-:Y:S01]  /*3730*/  VIADD R93, R98, 0x1c0 ;  /* 0x000001c0625d7836 */ /* 0x000fe20000000000 */
[----:B------:R-:W-:Y:S01]  /*3740*/  IABS R65, R95 ;  /* 0x0000005f00417213 */ /* 0x000fe20000000000 */
[----:B------:R-:W-:Y:S01]  /*3750*/  IMAD.MOV R18, RZ, RZ, -R18 ;  /* 0x000000ffff127224 */ /* 0x000fe200078e0a12 */
[----:B------:R-:W-:Y:S01]  /*3760*/  IABS R67, R94 ;  /* 0x0000005e00437213 */ /* 0x000fe20000000000 */
[----:B------:R-:W-:Y:S01]  /*3770*/  @!P0 IMAD.MOV R70, RZ, RZ, -R70 ;  /* 0x000000ffff468224 */ /* 0x000fe200078e0a46 */
[----:B------:R-:W-:Y:S01]  /*3780*/  ISETP.GT.U32.AND P0, PT, R5, R92, PT ;  /* 0x0000005c0500720c */ /* 0x000fe20003f04070 */
[----:B------:R-:W-:Y:S01]  /*3790*/  IMAD R61, R4, R18, R61 ;  /* 0x00000012043d7224 */ /* 0x000fe200078e023d */
[----:B------:R-:W-:Y:S01]  /*37a0*/  IABS R69, R93 ;  /* 0x0000005d00457213 */ /* 0x000fe20000000000 */
[----:B------:R-:W-:Y:S01]  /*37b0*/  @!P6 IMAD.IADD R25, R25, 0x1, -R4 ;  /* 0x000000011919e824 */ /* 0x000fe200078e0a04 */
[----:B------:R2:W-:Y:S01]  /*37c0*/  STL [R1+0x191c], R96 ;  /* 0x00191c6001007387 */ /* 0x0005e20000100800 */
[--C-:B------:R-:W-:Y:S01]  /*37d0*/  @!P3 IMAD.IADD R86, R86, 0x1, -R5.reuse ;  /* 0x000000015656b824 */ /* 0x100fe200078e0a05 */
[----:B------:R-:W-:Y:S01]  /*37e0*/  ISETP.GT.U32.AND P3, PT, R4, R57, PT ;  /* 0x000000390400720c */ /* 0x000fe20003f64070 */
[----:B------:R-:W-:Y:S01]  /*37f0*/  @!P4 IMAD.IADD R90, R90, 0x1, -R5 ;  /* 0x000000015a5ac824 */ /* 0x000fe200078e0a05 */
[C---:B------:R-:W-:Y:S01]  /*3800*/  ISETP.GT.U32.AND P6, PT, R4.reuse, R25, PT ;  /* 0x000000190400720c */ /* 0x040fe20003fc4070 */
[C---:B------:R-:W-:Y:S01]  /*3810*/  IMAD.HI.U32 R18, R9.reuse, R63, RZ ;  /* 0x0000003f09127227 */ /* 0x040fe200078e00ff */
[----:B------:R-:W-:Y:S01]  /*3820*/  ISETP.GT.U32.AND P4, PT, R4, R61, PT ;  /* 0x0000003d0400720c */ /* 0x000fe20003f84070 */
[----:B------:R-:W-:Y:S02]  /*3830*/  STL [R1+0x1928], R95 ;  /* 0x0019285f01007387 */ /* 0x000fe40000100800 */
[----:B------:R-:W-:-:S02]  /*3840*/  IMAD.HI.U32 R56, R9, R65, RZ ;  /* 0x0000004109387227 */ /* 0x000fc400078e00ff */
[----:B------:R3:W-:Y:S02]  /*3850*/  STL [R1+0x1924], R94 ;  /* 0x0019245e01007387 */ /* 0x0007e40000100800 */
[C---:B------:R-:W-:Y:S02]  /*3860*/  IMAD.HI.U32 R58, R9.reuse, R67, RZ ;  /* 0x00000043093a7227 */ /* 0x040fe400078e00ff */
[----:B------:R5:W-:Y:S02]  /*3870*/  STL [R1+0x1920], R93 ;  /* 0x0019205d01007387 */ /* 0x000be40000100800 */
[----:B------:R-:W-:-:S04]  /*3880*/  IMAD.HI.U32 R9, R9, R69, RZ ;  /* 0x0000004509097227 */ /* 0x000fc800078e00ff */
[----:B------:R-:W-:Y:S01]  /*3890*/  @!P1 IMAD.IADD R88, R88, 0x1, -R5 ;  /* 0x0000000158589824 */ /* 0x000fe200078e0a05 */
[----:B------:R-:W-:Y:S01]  /*38a0*/  ISETP.GT.U32.AND P1, PT, R4, R59, PT ;  /* 0x0000003b0400720c */ /* 0x000fe20003f24070 */
[----:B------:R-:W-:Y:S02]  /*38b0*/  IMAD.MOV R56, RZ, RZ, -R56 ;  /* 0x000000ffff387224 */ /* 0x000fe400078e0a38 */
[----:B------:R-:W-:Y:S02]  /*38c0*/  IMAD.MOV R58, RZ, RZ, -R58 ;  /* 0x000000ffff3a7224 */ /* 0x000fe400078e0a3a */
[----:B------:R-:W-:Y:S02]  /*38d0*/  IMAD.MOV R9, RZ, RZ, -R9 ;  /* 0x000000ffff097224 */ /* 0x000fe400078e0a09 */
[----:B------:R-:W-:Y:S02]  /*38e0*/  IMAD.MOV R18, RZ, RZ, -R18 ;  /* 0x000000ffff127224 */ /* 0x000fe400078e0a12 */
[----:B------:R-:W-:-:S02]  /*38f0*/  @!P0 IMAD.IADD R92, R92, 0x1, -R5 ;  /* 0x000000015c5c8824 */ /* 0x000fc400078e0a05 */
[C---:B------:R-:W-:Y:S02]  /*3900*/  IMAD R65, R4.reuse, R56, R65 ;  /* 0x0000003804417224 */ /* 0x040fe400078e0241 */
[C---:B------:R-:W-:Y:S02]  /*3910*/  IMAD R67, R4.reuse, R58, R67 ;  /* 0x0000003a04437224 */ /* 0x040fe400078e0243 */
[C---:B------:R-:W-:Y:S01]  /*3920*/  IMAD R5, R4.reuse, R9, R69 ;  /* 0x0000000904057224 */ /* 0x040fe200078e0245 */
[----:B------:R-:W-:Y:S01]  /*3930*/  SHF.R.S32.HI R9, RZ, 0x5, R99 ;  /* 0x00000005ff097819 */ /* 0x000fe20000011463 */
[C---:B------:R-:W-:Y:S02]  /*3940*/  IMAD R63, R4.reuse, R18, R63 ;  /* 0x00000012043f7224 */ /* 0x040fe400078e023f */
[--C-:B------:R-:W-:Y:S01]  /*3950*/  @!P6 IMAD.IADD R25, R25, 0x1, -R4.reuse ;  /* 0x000000011919e824 */ /* 0x100fe200078e0a04 */
[C---:B------:R-:W-:Y:S01]  /*3960*/  ISETP.GT.U32.AND P6, PT, R4.reuse, R65, PT ;  /* 0x000000410400720c */ /* 0x040fe20003fc4070 */
[--C-:B------:R-:W-:Y:S01]  /*3970*/  @!P3 IMAD.IADD R57, R57, 0x1, -R4.reuse ;  /* 0x000000013939b824 */ /* 0x100fe200078e0a04 */
[C---:B------:R-:W-:Y:S01]  /*3980*/  ISETP.GT.U32.AND P3, PT, R4.reuse, R67, PT ;  /* 0x000000430400720c */ /* 0x040fe20003f64070 */
[--C-:B------:R-:W-:Y:S01]  /*3990*/  @!P4 IMAD.IADD R61, R61, 0x1, -R4.reuse ;  /* 0x000000013d3dc824 */ /* 0x100fe200078e0a04 */
[C---:B------:R-:W-:Y:S01]  /*39a0*/  ISETP.GT.U32.AND P4, PT, R4.reuse, R5, PT ;  /* 0x000000050400720c */ /* 0x040fe20003f84070 */
[----:B------:R-:W-:Y:S01]  /*39b0*/  @!P1 IMAD.IADD R59, R59, 0x1, -R4 ;  /* 0x000000013b3b9824 */ /* 0x000fe200078e0a04 */
[C---:B------:R-:W-:Y:S01]  /*39c0*/  ISETP.GT.U32.AND P0, PT, R4.reuse, R63, PT ;  /* 0x0000003f0400720c */ /* 0x040fe20003f04070 */
[----:B------:R-:W-:Y:S01]  /*39d0*/  IMAD.U32 R56, RZ, RZ, UR4 ;  /* 0x00000004ff387e24 */ /* 0x000fe2000f8e00ff */
[----:B------:R-:W-:Y:S01]  /*39e0*/  ISETP.GE.AND P1, PT, R73, RZ, PT ;  /* 0x000000ff4900720c */ /* 0x000fe20003f26270 */
[----:B------:R-:W-:Y:S01]  /*39f0*/  @!P5 IMAD.MOV R72, RZ, RZ, -R72 ;  /* 0x000000ffff48d224 */ /* 0x000fe200078e0a48 */
[----:B------:R-:W-:Y:S01]  /*3a00*/  SGXT R9, R9, 0x1 ;  /* 0x000000010909781a */ /* 0x000fe20000000200 */
[----:B------:R-:W-:Y:S01]  /*3a10*/  @!P2 IMAD.MOV R74, RZ, RZ, -R74 ;  /* 0x000000ffff4aa224 */ /* 0x000fe200078e0a4a */
[----:B------:R-:W-:Y:S01]  /*3a20*/  ISETP.GT.U32.AND P2, PT, R4, R59, PT ;  /* 0x0000003b0400720c */ /* 0x000fe20003f44070 */
[--C-:B------:R-:W-:Y:S01]  /*3a30*/  @!P6 IMAD.IADD R65, R65, 0x1, -R4.reuse ;  /* 0x000000014141e824 */ /* 0x100fe200078e0a04 */
[----:B------:R-:W-:Y:S01]  /*3a40*/  ISETP.GE.AND P6, PT, R77, RZ, PT ;  /* 0x000000ff4d00720c */ /* 0x000fe20003fc6270 */
[--C-:B------:R-:W-:Y:S01]  /*3a50*/  @!P3 IMAD.IADD R67, R67, 0x1, -R4.reuse ;  /* 0x000000014343b824 */ /* 0x100fe200078e0a04 */
[----:B------:R-:W-:Y:S01]  /*3a60*/  ISETP.GE.AND P3, PT, R221, UR5, PT ;  /* 0x00000005dd007c0c */ /* 0x000fe2000bf66270 */
[--C-:B------:R-:W-:Y:S01]  /*3a70*/  @!P4 IMAD.IADD R5, R5, 0x1, -R4.reuse ;  /* 0x000000010505c824 */ /* 0x100fe200078e0a04 */
[----:B------:R-:W-:Y:S01]  /*3a80*/  ISETP.GE.AND P4, PT, R79, RZ, PT ;  /* 0x000000ff4f00720c */ /* 0x000fe20003f86270 */
[----:B------:R-:W-:Y:S01]  /*3a90*/  @!P0 IMAD.IADD R63, R63, 0x1, -R4 ;  /* 0x000000013f3f8824 */ /* 0x000fe200078e0a04 */
[----:B------:R-:W-:Y:S01]  /*3aa0*/  SEL R56, R56, RZ, !P3 ;  /* 0x000000ff38387207 */ /* 0x000fe20005800000 */
[----:B------:R-:W-:Y:S01]  /*3ab0*/  @!P1 IMAD.MOV R76, RZ, RZ, -R76 ;  /* 0x000000ffff4c9224 */ /* 0x000fe200078e0a4c */
[C---:B------:R-:W-:Y:S01]  /*3ac0*/  ISETP.GT.U32.AND P3, PT, R4.reuse, R57, PT ;  /* 0x000000390400720c */ /* 0x040fe20003f64070 */
[----:B------:R-:W-:Y:S01]  /*3ad0*/  IMAD.SHL.U32 R18, R221, 0x4, RZ ;  /* 0x00000004dd127824 */ /* 0x000fe200078e00ff */
[C---:B------:R-:W-:Y:S01]  /*3ae0*/  ISETP.GT.U32.AND P1, PT, R4.reuse, R61, PT ;  /* 0x0000003d0400720c */ /* 0x040fe20003f24070 */
[----:B------:R-:W-:Y:S01]  /*3af0*/  @!P2 IMAD.IADD R59, R59, 0x1, -R4 ;  /* 0x000000013b3ba824 */ /* 0x000fe200078e0a04 */
[C---:B------:R-:W-:Y:S01]  /*3b00*/  ISETP.GT.U32.AND P5, PT, R4.reuse, R63, PT ;  /* 0x0000003f0400720c */ /* 0x040fe20003fa4070 */
[----:B------:R-:W-:Y:S01]  /*3b10*/  @!P6 IMAD.MOV R80, RZ, RZ, -R80 ;  /* 0x000000ffff50e224 */ /* 0x000fe200078e0a50 */
[C---:B------:R-:W-:Y:S01]  /*3b20*/  ISETP.GT.U32.AND P6, PT, R4.reuse, R65, PT ;  /* 0x000000410400720c */ /* 0x040fe20003fc4070 */
[----:B------:R-:W-:Y:S01]  /*3b30*/  ULDC.64 UR4, c[0x0][0x218] ;  /* 0x0000860000047ab9 */ /* 0x000fe20000000a00 */
[----:B------:R-:W-:Y:S01]  /*3b40*/  ISETP.GE.AND P2, PT, R81, RZ, PT ;  /* 0x000000ff5100720c */ /* 0x000fe20003f46270 */
[----:B------:R-:W-:Y:S01]  /*3b50*/  @!P4 IMAD.MOV R82, RZ, RZ, -R82 ;  /* 0x000000ffff52c224 */ /* 0x000fe200078e0a52 */
[----:B------:R-:W-:Y:S01]  /*3b60*/  ISETP.GT.U32.AND P4, PT, R4, R67, PT ;  /* 0x000000430400720c */ /* 0x000fe20003f84070 */
[----:B------:R-:W-:Y:S01]  /*3b70*/  IMAD.SHL.U32 R222, R0, 0x4, RZ ;  /* 0x0000000400de7824 */ /* 0x000fe200078e00ff */
[----:B------:R-:W-:Y:S01]  /*3b80*/  ISETP.GE.AND P0, PT, R75, RZ, PT ;  /* 0x000000ff4b00720c */ /* 0x000fe20003f06270 */
[--C-:B------:R-:W-:Y:S01]  /*3b90*/  @!P3 IMAD.IADD R57, R57, 0x1, -R4.reuse ;  /* 0x000000013939b824 */ /* 0x100fe200078e0a04 */
[----:B------:R-:W-:Y:S01]  /*3ba0*/  ISETP.GT.U32.AND P3, PT, R4, R5, PT ;  /* 0x000000050400720c */ /* 0x000fe20003f64070 */
[--C-:B------:R-:W-:Y:S01]  /*3bb0*/  @!P1 IMAD.IADD R61, R61, 0x1, -R4.reuse ;  /* 0x000000013d3d9824 */ /* 0x100fe200078e0a04 */
[----:B------:R-:W-:Y:S01]  /*3bc0*/  ISETP.GE.AND P1, PT, R83, RZ, PT ;  /* 0x000000ff5300720c */ /* 0x000fe20003f26270 */
[--C-:B------:R-:W-:Y:S01]  /*3bd0*/  @!P5 IMAD.IADD R63, R63, 0x1, -R4.reuse ;  /* 0x000000013f3fd824 */ /* 0x100fe200078e0a04 */
[----:B------:R-:W-:Y:S01]  /*3be0*/  ISETP.GE.AND P5, PT, R85, RZ, PT ;  /* 0x000000ff5500720c */ /* 0x000fe20003fa6270 */
[----:B------:R-:W-:Y:S01]  /*3bf0*/  @!P6 IMAD.IADD R65, R65, 0x1, -R4 ;  /* 0x000000014141e824 */ /* 0x000fe200078e0a04 */
[----:B------:R-:W-:Y:S01]  /*3c00*/  ISETP.GE.AND P6, PT, R87, RZ, PT ;  /* 0x000000ff5700720c */ /* 0x000fe20003fc6270 */
[----:B------:R-:W-:Y:S01]  /*3c10*/  @!P2 IMAD.MOV R84, RZ, RZ, -R84 ;  /* 0x000000ffff54a224 */ /* 0x000fe200078e0a54 */
[----:B------:R-:W-:Y:S01]  /*3c20*/  ISETP.NE.AND P2, PT, R3, RZ, PT ;  /* 0x000000ff0300720c */ /* 0x000fe20003f45270 */
[----:B------:R-:W-:Y:S01]  /*3c30*/  @!P4 IMAD.IADD R67, R67, 0x1, -R4 ;  /* 0x000000014343c824 */ /* 0x000fe200078e0a04 */
[----:B------:R-:W-:Y:S01]  /*3c40*/  ISETP.GE.AND P4, PT, R71, RZ, PT ;  /* 0x000000ff4700720c */ /* 0x000fe20003f86270 */
[----:B------:R-:W-:Y:S01]  /*3c50*/  @!P0 IMAD.MOV R78, RZ, RZ, -R78 ;  /* 0x000000ffff4e8224 */ /* 0x000fe200078e0a4e */
[----:B------:R-:W-:Y:S01]  /*3c60*/  LOP3.LUT R3, RZ, R3, RZ, 0x33, !PT ;  /* 0x00000003ff037212 */ /* 0x000fe200078e33ff */
[----:B------:R-:W-:Y:S01]  /*3c70*/  @!P3 IMAD.IADD R5, R5, 0x1, -R4 ;  /* 0x000000010505b824 */ /* 0x000fe200078e0a04 */
[----:B------:R-:W-:Y:S01]  /*3c80*/  ISETP.GE.AND P3, PT, R91, RZ, PT ;  /* 0x000000ff5b00720c */ /* 0x000fe20003f66270 */
[----:B------:R-:W-:Y:S01]  /*3c90*/  @!P1 IMAD.MOV R86, RZ, RZ, -R86 ;  /* 0x000000ffff569224 */ /* 0x000fe200078e0a56 */
[----:B------:R-:W-:Y:S01]  /*3ca0*/  ISETP.GE.AND P1, PT, R98, RZ, PT ;  /* 0x000000ff6200720c */ /* 0x000fe20003f26270 */
[----:B------:R-:W-:Y:S01]  /*3cb0*/  @!P5 IMAD.MOV R88, RZ, RZ, -R88 ;  /* 0x000000ffff58d224 */ /* 0x000fe200078e0a58 */
[----:B------:R-:W-:Y:S01]  /*3cc0*/  ISETP.GE.AND P5, PT, R89, RZ, PT ;  /* 0x000000ff5900720c */ /* 0x000fe20003fa6270 */
[----:B------:R-:W-:Y:S01]  /*3cd0*/  @!P6 IMAD.MOV R90, RZ, RZ, -R90 ;  /* 0x000000ffff5ae224 */ /* 0x000fe200078e0a5a */
[----:B------:R-:W-:-:S02]  /*3ce0*/  LOP3.LUT R244, R18, 0x90, R9, 0x78, !PT ;  /* 0x0000009012f47812 */ /* 0x000fc400078e7809 */
[C---:B------:R-:W-:Y:S01]  /*3cf0*/  SEL R18, R3.reuse, R20, !P2 ;  /* 0x0000001403127207 */ /* 0x040fe20005000000 */
[----:B------:R-:W-:Y:S01]  /*3d00*/  @!P4 IMAD.MOV R92, RZ, RZ, -R92 ;  /* 0x000000ffff5cc224 */ /* 0x000fe200078e0a5c */
[----:B------:R-:W-:Y:S02]  /*3d10*/  ISETP.NE.U32.AND P0, PT, R56, RZ, PT ;  /* 0x000000ff3800720c */ /* 0x000fe40003f05070 */
[C---:B------:R-:W-:Y:S01]  /*3d20*/  SEL R9, R3.reuse, R6, !P2 ;  /* 0x0000000603097207 */ /* 0x040fe20005000000 */
[----:B------:R-:W-:Y:S01]  /*3d30*/  @!P3 IMAD.MOV R57, RZ, RZ, -R57 ;  /* 0x000000ffff39b224 */ /* 0x000fe200078e0a39 */
[C---:B------:R-:W-:Y:S01]  /*3d40*/  SEL R20, R3.reuse, R22, !P2 ;  /* 0x0000001603147207 */ /* 0x040fe20005000000 */
[----:B------:R-:W-:Y:S01]  /*3d50*/  @!P1 IMAD.MOV R25, RZ, RZ, -R25 ;  /* 0x000000ffff199224 */ /* 0x000fe200078e0a19 */
[C---:B------:R-:W-:Y:S01]  /*3d60*/  SEL R8, R3.reuse, R8, !P2 ;  /* 0x0000000803087207 */ /* 0x040fe20005000000 */
[----:B------:R-:W-:Y:S01]  /*3d70*/  @!P5 IMAD.MOV R59, RZ, RZ, -R59 ;  /* 0x000000ffff3bd224 */ /* 0x000fe200078e0a3b */
[----:B------:R-:W-:-:S02]  /*3d80*/  SEL R10, R3, R10, !P2 ;  /* 0x0000000a030a7207 */ /* 0x000fc40005000000 */
[C---:B------:R-:W-:Y:S02]  /*3d90*/  SEL R11, R3.reuse, R11, !P2 ;  /* 0x0000000b030b7207 */ /* 0x040fe40005000000 */
[C---:B------:R-:W-:Y:S02]  /*3da0*/  SEL R12, R3.reuse, R12, !P2 ;  /* 0x0000000c030c7207 */ /* 0x040fe40005000000 */
[C---:B------:R-:W-:Y:S02]  /*3db0*/  SEL R13, R3.reuse, R13, !P2 ;  /* 0x0000000d030d7207 */ /* 0x040fe40005000000 */
[C---:B------:R-:W-:Y:S02]  /*3dc0*/  SEL R14, R3.reuse, R14, !P2 ;  /* 0x0000000e030e7207 */ /* 0x040fe40005000000 */
[C---:B------:R-:W-:Y:S02]  /*3dd0*/  SEL R15, R3.reuse, R15, !P2 ;  /* 0x0000000f030f7207 */ /* 0x040fe40005000000 */
[----:B------:R-:W-:-:S02]  /*3de0*/  SEL R16, R3, R16, !P2 ;  /* 0x0000001003107207 */ /* 0x000fc40005000000 */
[C---:B------:R-:W-:Y:S02]  /*3df0*/  SEL R17, R3.reuse, R17, !P2 ;  /* 0x0000001103117207 */ /* 0x040fe40005000000 */
[C---:B------:R-:W-:Y:S02]  /*3e00*/  SEL R19, R3.reuse, R19, !P2 ;  /* 0x0000001303137207 */ /* 0x040fe40005000000 */
[C---:B------:R-:W-:Y:S02]  /*3e10*/  SEL R21, R3.reuse, R21, !P2 ;  /* 0x0000001503157207 */ /* 0x040fe40005000000 */
[C---:B------:R-:W-:Y:S02]  /*3e20*/  SEL R23, R3.reuse, R23, !P2 ;  /* 0x0000001703177207 */ /* 0x040fe40005000000 */
[C---:B------:R-:W-:Y:S02]  /*3e30*/  SEL R24, R3.reuse, R24, !P2 ;  /* 0x0000001803187207 */ /* 0x040fe40005000000 */
[----:B------:R-:W-:-:S02]  /*3e40*/  SEL R22, R3, R26, !P2 ;  /* 0x0000001a03167207 */ /* 0x000fc40005000000 */
[C---:B------:R-:W-:Y:S01]  /*3e50*/  SEL R56, R3.reuse, R27, !P2 ;  /* 0x0000001b03387207 */ /* 0x040fe20005000000 */
[----:B------:R-:W-:Y:S01]  /*3e60*/  IMAD R26, R24, UR8, RZ ;  /* 0x00000008181a7c24 */ /* 0x000fe2000f8e02ff */
[C---:B------:R-:W-:Y:S01]  /*3e70*/  SEL R28, R3.reuse, R28, !P2 ;  /* 0x0000001c031c7207 */ /* 0x040fe20005000000 */
[----:B------:R-:W-:Y:S01]  /*3e80*/  IMAD R27, R22, UR9, RZ ;  /* 0x00000009161b7c24 */ /* 0x000fe2000f8e02ff */
[C---:B------:R-:W-:Y:S01]  /*3e90*/  SEL R29, R3.reuse, R29, !P2 ;  /* 0x0000001d031d7207 */ /* 0x040fe20005000000 */
[----:B------:R-:W-:Y:S01]  /*3ea0*/  ULDC.64 UR8, c[0x0][0x210] ;  /* 0x0000840000087ab9 */ /* 0x000fe20000000a00 */
[C---:B------:R-:W-:Y:S01]  /*3eb0*/  SEL R58, R3.reuse, R30, !P2 ;  /* 0x0000001e033a7207 */ /* 0x040fe20005000000 */
[----:B------:R-:W-:Y:S01]  /*3ec0*/  IMAD R30, R56, UR10, RZ ;  /* 0x0000000a381e7c24 */ /* 0x000fe2000f8e02ff */
[C---:B------:R-:W-:Y:S01]  /*3ed0*/  SEL R69, R3.reuse, R31, !P2 ;  /* 0x0000001f03457207 */ /* 0x040fe20005000000 */
[----:B------:R-:W-:Y:S01]  /*3ee0*/  IMAD R31, R28, UR11, RZ ;  /* 0x0000000b1c1f7c24 */ /* 0x000fe2000f8e02ff */
[----:B------:R-:W-:-:S02]  /*3ef0*/  SEL R32, R3, R32, !P2 ;  /* 0x0000002003207207 */ /* 0x000fc40005000000 */
[C---:B------:R-:W-:Y:S02]  /*3f00*/  SEL R33, R3.reuse, R33, !P2 ;  /* 0x0000002103217207 */ /* 0x040fe40005000000 */
[----:B------:R-:W-:Y:S01]  /*3f10*/  SEL R71, R3, R34, !P2 ;  /* 0x0000002203477207 */ /* 0x000fe20005000000 */
[----:B------:R-:W-:Y:S01]  /*3f20*/  IMAD R34, R29, UR12, RZ ;  /* 0x0000000c1d227c24 */ /* 0x000fe2000f8e02ff */
[C---:B------:R-:W-:Y:S01]  /*3f30*/  SEL R73, R3.reuse, R35, !P2 ;  /* 0x0000002303497207 */ /* 0x040fe20005000000 */
[----:B------:R-:W-:Y:S01]  /*3f40*/  IMAD R35, R58, UR13, RZ ;  /* 0x0000000d3a237c24 */ /* 0x000fe2000f8e02ff */
[----:B------:R-:W-:Y:S01]  /*3f50*/  SEL R75, R3, R36, !P2 ;  /* 0x00000024034b7207 */ /* 0x000fe20005000000 */
[----:B------:R-:W-:Y:S01]  /*3f60*/  IMAD R36, R69, UR14, RZ ;  /* 0x0000000e45247c24 */ /* 0x000fe2000f8e02ff */
[C---:B------:R-:W-:Y:S01]  /*3f70*/  SEL R77, R3.reuse, R37, !P2 ;  /* 0x00000025034d7207 */ /* 0x040fe20005000000 */
[----:B------:R-:W-:Y:S01]  /*3f80*/  IMAD R37, R32, UR15, RZ ;  /* 0x0000000f20257c24 */ /* 0x000fe2000f8e02ff */
[----:B------:R-:W-:-:S02]  /*3f90*/  SEL R38, R3, R38, !P2 ;  /* 0x0000002603267207 */ /* 0x000fc40005000000 */
[C---:B------:R-:W-:Y:S02]  /*3fa0*/  SEL R39, R3.reuse, R39, !P2 ;  /* 0x0000002703277207 */ /* 0x040fe40005000000 */
[C---:B------:R-:W-:Y:S02]  /*3fb0*/  SEL R40, R3.reuse, R40, !P2 ;  /* 0x0000002803287207 */ /* 0x040fe40005000000 */
[----:B------:R-:W-:Y:S01]  /*3fc0*/  SEL R79, R3, R41, !P2 ;  /* 0x00000029034f7207 */ /* 0x000fe20005000000 */
[----:B------:R-:W-:Y:S01]  /*3fd0*/  IMAD R41, R33, UR16, RZ ;  /* 0x0000001021297c24 */ /* 0x000fe2000f8e02ff */
[----:B------:R-:W-:Y:S01]  /*3fe0*/  SEL R81, R3, R42, !P2 ;  /* 0x0000002a03517207 */ /* 0x000fe20005000000 */
[----:B------:R-:W-:Y:S01]  /*3ff0*/  IMAD R42, R71, UR17, RZ ;  /* 0x00000011472a7c24 */ /* 0x000fe2000f8e02ff */
[----:B------:R-:W-:Y:S01]  /*4000*/  SEL R83, R3, R43, !P2 ;  /* 0x0000002b03537207 */ /* 0x000fe20005000000 */
[----:B------:R-:W-:Y:S01]  /*4010*/  IMAD R43, R73, UR18, RZ ;  /* 0x00000012492b7c24 */ /* 0x000fe2000f8e02ff */
[----:B------:R-:W-:-:S02]  /*4020*/  SEL R44, R3, R44, !P2 ;  /* 0x0000002c032c7207 */ /* 0x000fc40005000000 */
[C---:B------:R-:W-:Y:S02]  /*4030*/  SEL R45, R3.reuse, R45, !P2 ;  /* 0x0000002d032d7207 */ /* 0x040fe40005000000 */
[C---:B------:R-:W-:Y:S02]  /*4040*/  SEL R46, R3.reuse, R46, !P2 ;  /* 0x0000002e032e7207 */ /* 0x040fe40005000000 */
[C---:B------:R-:W-:Y:S02]  /*4050*/  SEL R47, R3.reuse, R47, !P2 ;  /* 0x0000002f032f7207 */ /* 0x040fe40005000000 */
[C---:B------:R-:W-:Y:S01]  /*4060*/  SEL R48, R3.reuse, R48, !P2 ;  /* 0x0000003003307207 */ /* 0x040fe20005000000 */
[----:B------:R-:W-:Y:S01]  /*4070*/  IMAD R71, R46, UR29, RZ ;  /* 0x0000001d2e477c24 */ /* 0x000fe2000f8e02ff */
[C---:B------:R-:W-:Y:S02]  /*4080*/  SEL R49, R3.reuse, R49, !P2 ;  /* 0x0000003103317207 */ /* 0x040fe40005000000 */
[----:B------:R-:W-:-:S02]  /*4090*/  SEL R50, R3, R50, !P2 ;  /* 0x0000003203327207 */ /* 0x000fc40005000000 */
[C---:B------:R-:W-:Y:S02]  /*40a0*/  SEL R51, R3.reuse, R51, !P2 ;  /* 0x0000003303337207 */ /* 0x040fe40005000000 */
[----:B-1----:R-:W-:Y:S01]  /*40b0*/  SEL R89, R3, R52, !P2 ;  /* 0x0000003403597207 */ /* 0x002fe20005000000 */
[----:B------:R-:W-:Y:S01]  /*40c0*/  IMAD R52, R75, UR19, RZ ;  /* 0x000000134b347c24 */ /* 0x000fe2000f8e02ff */
[C---:B------:R-:W-:Y:S01]  /*40d0*/  SEL R85, R3.reuse, R53, !P2 ;  /* 0x0000003503557207 */ /* 0x040fe20005000000 */
[----:B------:R-:W-:Y:S01]  /*40e0*/  IMAD R75, R48, UR31, RZ ;  /* 0x0000001f304b7c24 */ /* 0x000fe2000f8e02ff */
[----:B------:R-:W-:Y:S01]  /*40f0*/  SEL R91, R3, R54, !P2 ;  /* 0x00000036035b7207 */ /* 0x000fe20005000000 */
[----:B------:R-:W-:Y:S01]  /*4100*/  IMAD R53, R77, UR20, RZ ;  /* 0x000000144d357c24 */ /* 0x000fe2000f8e02ff */
[C---:B------:R-:W-:Y:S01]  /*4110*/  SEL R101, R3.reuse, R55, !P2 ;  /* 0x0000003703657207 */ /* 0x040fe20005000000 */
[----:B------:R-:W-:Y:S01]  /*4120*/  IMAD R54, R38, UR21, RZ ;  /* 0x0000001526367c24 */ /* 0x000fe2000f8e02ff */
[----:B------:R-:W-:Y:S01]  /*4130*/  SEL R104, R3, R60, !P2 ;  /* 0x0000003c03687207 */ /* 0x000fe20005000000 */
        /* <DEDUP_REMOVED lines=34> */
[----:B------:R-:W-:Y:S01]  /*4360*/  IMAD.MOV.U32 R7, RZ, RZ, R5 ;  /* 0x000000ffff077224 */ /* 0x000fe200078e0005 */
[----:B------:R-:W-:Y:S01]  /*4370*/  ISETP.GE.AND P4, PT, R97, RZ, PT ;  /* 0x000000ff6100720c */ /* 0x000fe20003f86270 */
[----:B------:R-:W-:Y:S01]  /*4380*/  IMAD R126, R126, UR43, RZ ;  /* 0x0000002b7e7e7c24 */ /* 0x000fe2000f8e02ff */
        /* <DEDUP_REMOVED lines=8> */
[----:B------:R-:W-:Y:S01]  /*4410*/  LEA R106, P6, R219, UR4, 0x2 ;  /* 0x00000004db6a7c11 */ /* 0x000fe2000f8c10ff */
[----:B------:R-:W-:Y:S01]  /*4420*/  ULDC UR4, c[0x0][0x240] ;  /* 0x0000900000047ab9 */ /* 0x000fe20000000800 */
[----:B------:R-:W-:Y:S01]  /*4430*/  IMAD R141, R141, UR46, RZ ;  /* 0x0000002e8d8d7c24 */ /* 0x000fe2000f8e02ff */
[----:B------:R-:W-:Y:S01]  /*4440*/  ULDC.64 UR32, c[0x0][0x208] ;  /* 0x0000820000207ab9 */ /* 0x000fe20000000a00 */
[----:B------:R-:W-:Y:S01]  /*4450*/  @!P4 IMAD.MOV R61, RZ, RZ, -R61 ;  /* 0x000000ffff3dc224 */ /* 0x000fe200078e0a3d */
[----:B------:R-:W-:Y:S01]  /*4460*/  ISETP.NE.AND P4, PT, R2, RZ, PT ;  /* 0x000000ff0200720c */ /* 0x000fe20003f85270 */
[----:B------:R-:W-:Y:S01]  /*4470*/  @!P2 IMAD.MOV R63, RZ, RZ, -R63 ;  /* 0x000000ffff3fa224 */ /* 0x000fe200078e0a3f */
[----:B------:R-:W-:Y:S01]  /*4480*/  LOP3.LUT R2, RZ, R2, RZ, 0x33, !PT ;  /* 0x00000002ff027212 */ /* 0x000fe200078e33ff */
[----:B------:R-:W-:Y:S01]  /*4490*/  @!P1 IMAD.MOV R65, RZ, RZ, -R65 ;  /* 0x000000ffff419224 */ /* 0x000fe200078e0a41 */
[----:B------:R-:W-:Y:S01]  /*44a0*/  LEA.HI.X.SX32 R107, R219, UR5, 0x2, P6 ;  /* 0x00000005db6b7c11 */ /* 0x000fe2000b0f16ff */
[----:B------:R-:W-:Y:S01]  /*44b0*/  @!P3 IMAD.MOV R67, RZ, RZ, -R67 ;  /* 0x000000ffff43b224 */ /* 0x000fe200078e0a43 */
[C---:B------:R-:W-:Y:S01]  /*44c0*/  SEL R5, R2.reuse, R25, !P4 ;  /* 0x0000001902057207 */ /* 0x040fe20006000000 */
[----:B------:R-:W-:Y:S01]  /*44d0*/  @!P5 IMAD.MOV R7, RZ, RZ, -R7 ;  /* 0x000000ffff07d224 */ /* 0x000fe200078e0a07 */
[----:B------:R-:W-:Y:S01]  /*44e0*/  SEL R134, R2, R57, !P4 ;  /* 0x0000003902867207 */ /* 0x000fe20006000000 */
[----:B------:R-:W-:Y:S01]  /*44f0*/  IMAD R8, R8, UR4, RZ ;  /* 0x0000000408087c24 */ /* 0x000fe2000f8e02ff */
[C---:B------:R-:W-:Y:S01]  /*4500*/  SEL R135, R2.reuse, R59, !P4 ;  /* 0x0000003b02877207 */ /* 0x040fe20006000000 */
[----:B------:R-:W-:Y:S01]  /*4510*/  ULDC UR5, c[0x0][0x240] ;  /* 0x0000900000057ab9 */ /* 0x000fe20000000800 */
        /* <DEDUP_REMOVED lines=10> */
[-C--:B------:R-:W-:Y:S01]  /*45c0*/  LEA R44, P3, R8, R106.reuse, 0x2 ;  /* 0x0000006a082c7211 */ /* 0x080fe200078610ff */
[----:B------:R-:W-:Y:S01]  /*45d0*/  IMAD R9, R10, UR4, RZ ;  /* 0x000000040a097c24 */ /* 0x000fe2000f8e02ff */
[----:B------:R-:W-:Y:S01]  /*45e0*/  ULDC UR5, c[0x0][0x234] ;  /* 0x00008d0000057ab9 */ /* 0x000fe20000000800 */
[----:B------:R-:W-:Y:S01]  /*45f0*/  IMAD R10, R11, UR4, RZ ;  /* 0x000000040b0a7c24 */ /* 0x000fe2000f8e02ff */
[-C--:B------:R-:W-:Y:S01]  /*4600*/  LEA R56, P1, R7, R106.reuse, 0x2 ;  /* 0x0000006a07387211 */ /* 0x080fe200078210ff */
[----:B------:R-:W-:Y:S01]  /*4610*/  IMAD R11, R12, UR4, RZ ;  /* 0x000000040c0b7c24 */ /* 0x000fe2000f8e02ff */
[-C--:B------:R-:W-:Y:S01]  /*4620*/  LEA R22, P2, R9, R106.reuse, 0x2 ;  /* 0x0000006a09167211 */ /* 0x080fe200078410ff */
[----:B------:R-:W-:Y:S01]  /*4630*/  IMAD R12, R13, UR4, RZ ;  /* 0x000000040d0c7c24 */ /* 0x000fe2000f8e02ff */
[-C--:B------:R-:W-:Y:S01]  /*4640*/  LEA.HI.X.SX32 R57, R7, R107.reuse, 0x2, P1 ;  /* 0x0000006b07397211 */ /* 0x080fe200008f16ff */
[----:B------:R-:W-:Y:S01]  /*4650*/  IMAD R13, R14, UR4, RZ ;  /* 0x000000040e0d7c24 */ /* 0x000fe2000f8e02ff */
[-C--:B------:R-:W-:Y:S01]  /*4660*/  LEA R116, P1, R10, R106.reuse, 0x2 ;  /* 0x0000006a0a747211 */ /* 0x080fe200078210ff */
[----:B------:R-:W-:Y:S01]  /*4670*/  IMAD R14, R15, UR4, RZ ;  /* 0x000000040f0e7c24 */ /* 0x000fe2000f8e02ff */
[-C--:B------:R-:W-:Y:S01]  /*4680*/  LEA.HI.X.SX32 R45, R8, R107.reuse, 0x2, P3 ;  /* 0x0000006b082d7211 */ /* 0x080fe200018f16ff */
[----:B------:R-:W-:Y:S01]  /*4690*/  IMAD R15, R16, UR4, RZ ;  /* 0x00000004100f7c24 */ /* 0x000fe2000f8e02ff */
[-C--:B------:R-:W-:Y:S01]  /*46a0*/  LEA R68, P4, R11, R106.reuse, 0x2 ;  /* 0x0000006a0b447211 */ /* 0x080fe200078810ff */
        /* <DEDUP_REMOVED lines=9> */
[-C--:B--2---:R-:W-:Y:S01]  /*4740*/  LEA R96, P1, R16, R106.reuse, 0x2 ;  /* 0x0000006a10607211 */ /* 0x084fe200078210ff */
[----:B------:R-:W-:Y:S01]  /*4750*/  IMAD R144, R144, UR49, RZ ;  /* 0x0000003190907c24 */ /* 0x000fe2000f8e02ff */
[-C--:B------:R-:W-:Y:S01]  /*4760*/  LEA.HI.X.SX32 R23, R9, R107.reuse, 0x2, P2 ;  /* 0x0000006b09177211 */ /* 0x080fe200010f16ff */
[----:B------:R-:W-:Y:S01]  /*4770*/  IMAD R148, R148, UR53, RZ ;  /* 0x0000003594947c24 */ /* 0x000fe2000f8e02ff */
[-C--:B------:R-:W-:Y:S01]  /*4780*/  LEA R28, P2, R15, R106.reuse, 0x2 ;  /* 0x0000006a0f1c7211 */ /* 0x080fe200078410ff */
[----:B------:R-:W-:Y:S01]  /*4790*/  IMAD R149, R149, UR54, RZ ;  /* 0x0000003695957c24 */ /* 0x000fe2000f8e02ff */
[-C--:B------:R-:W-:Y:S01]  /*47a0*/  LEA.HI.X.SX32 R69, R11, R107.reuse, 0x2, P4 ;  /* 0x0000006b0b457211 */ /* 0x080fe200020f16ff */
[----:B------:R-:W-:Y:S01]  /*47b0*/  IMAD R146, R146, UR51, RZ ;  /* 0x0000003392927c24 */ /* 0x000fe2000f8e02ff */
[-C--:B------:R-:W-:Y:S01]  /*47c0*/  LEA.HI.X.SX32 R67, R12, R107.reuse, 0x2, P6 ;  /* 0x0000006b0c437211 */ /* 0x080fe200030f16ff */
[----:B------:R-:W-:Y:S01]  /*47d0*/  IMAD R147, R147, UR52, RZ ;  /* 0x0000003493937c24 */ /* 0x000fe2000f8e02ff */
[-C--:B------:R-:W-:Y:S01]  /*47e0*/  LEA.HI.X.SX32 R25, R14, R107.reuse, 0x2, P3 ;  /* 0x0000006b0e197211 */ /* 0x080fe200018f16ff */
[----:B------:R-:W-:Y:S01]  /*47f0*/  IMAD R150, R150, UR55, RZ ;  /* 0x0000003796967c24 */ /* 0x000fe2000f8e02ff */
[-C--:B------:R-:W-:Y:S01]  /*4800*/  LEA R84, P4, R17, R106.reuse, 0x2 ;  /* 0x0000006a11547211 */ /* 0x080fe200078810ff */
[----:B------:R-:W-:Y:S01]  /*4810*/  IMAD R151, R6, UR56, RZ ;  /* 0x0000003806977c24 */ /* 0x000fe2000f8e02ff */
[-C--:B------:R-:W-:Y:S01]  /*4820*/  LEA R12, P6, R18, R106.reuse, 0x2 ;  /* 0x0000006a120c7211 */ /* 0x080fe200078c10ff */
[----:B------:R-:W-:Y:S01]  /*4830*/  IMAD R5, R5, UR5, RZ ;  /* 0x0000000505057c24 */ /* 0x000fe2000f8e02ff */
[-C--:B------:R-:W-:Y:S01]  /*4840*/  LEA.HI.X.SX32 R99, R13, R107.reuse, 0x2, P5 ;  /* 0x0000006b0d637211 */ /* 0x080fe200028f16ff */
[----:B------:R-:W1:Y:S01]  /*4850*/  S2UR UR4, SR_CgaCtaId ;  /* 0x00000000000479c3 */ /* 0x000e620000008800 */
[-C--:B------:R-:W-:Y:S01]  /*4860*/  LEA R64, P3, R20, R106.reuse, 0x2 ;  /* 0x0000006a14407211 */ /* 0x080fe200078610ff */
[----:B------:R-:W-:Y:S01]  /*4870*/  IMAD R135, R135, UR5, RZ ;  /* 0x0000000587877c24 */ /* 0x000fe2000f8e02ff */
[-C--:B------:R-:W-:Y:S01]  /*4880*/  LEA.HI.X.SX32 R97, R16, R107.reuse, 0x2, P1 ;  /* 0x0000006b10617211 */ /* 0x080fe200008f16ff */
[----:B------:R-:W-:Y:S01]  /*4890*/  IMAD R3, R3, UR5, RZ ;  /* 0x0000000503037c24 */ /* 0x000fe2000f8e02ff */
[-C--:B------:R-:W-:Y:S01]  /*48a0*/  LEA R32, P5, R19, R106.reuse, 0x2 ;  /* 0x0000006a13207211 */ /* 0x080fe200078a10ff */
[----:B------:R-:W-:Y:S01]  /*48b0*/  IMAD R2, R2, UR5, RZ ;  /* 0x0000000502027c24 */ /* 0x000fe2000f8e02ff */
[-C--:B------:R-:W-:Y:S01]  /*48c0*/  LEA R124, P1, R26, R106.reuse, 0x2 ;  /* 0x0000006a1a7c7211 */ /* 0x080fe200078210ff */
[----:B------:R-:W2:Y:S01]  /*48d0*/  LDC R219, c[0x0][0x230] ;  /* 0x00008c00ffdb7b82 */ /* 0x000ea20000000800 */
[----:B------:R-:W-:Y:S01]  /*48e0*/  LEA.HI.X.SX32 R29, R15, R107, 0x2, P2 ;  /* 0x0000006b0f1d7211 */ /* 0x000fe200010f16ff */
[----:B------:R-:W-:Y:S01]  /*48f0*/  ULDC UR6, c[0x0][0x230] ;  /* 0x00008c0000067ab9 */ /* 0x000fe20000000800 */
[----:B------:R-:W-:-:S02]  /*4900*/  LEA R102, P2, R21, R106, 0x2 ;  /* 0x0000006a15667211 */ /* 0x000fc400078410ff */
[-C--:B------:R-:W-:Y:S02]  /*4910*/  LEA.HI.X.SX32 R85, R17, R107.reuse, 0x2, P4 ;  /* 0x0000006b11557211 */ /* 0x080fe400020f16ff */
[-C--:B------:R-:W-:Y:S02]  /*4920*/  LEA.HI.X.SX32 R13, R18, R107.reuse, 0x2, P6 ;  /* 0x0000006b120d7211 */ /* 0x080fe400030f16ff */
[-C--:B------:R-:W-:Y:S02]  /*4930*/  LEA.HI.X.SX32 R65, R20, R107.reuse, 0x2, P3 ;  /* 0x0000006b14417211 */ /* 0x080fe400018f16ff */
[-C--:B------:R-:W-:Y:S02]  /*4940*/  LEA R76, P4, R27, R106.reuse, 0x2 ;  /* 0x0000006a1b4c7211 */ /* 0x080fe400078810ff */
[----:B------:R-:W-:Y:S02]  /*4950*/  LEA R46, P6, R30, R106, 0x2 ;  /* 0x0000006a1e2e7211 */ /* 0x000fe400078c10ff */
[----:B------:R-:W-:-:S02]  /*4960*/  LEA.HI.X.SX32 R33, R19, R107, 0x2, P5 ;  /* 0x0000006b13217211 */ /* 0x000fc400028f16ff */
[-C--:B------:R-:W-:Y:S02]  /*4970*/  LEA R20, P3, R34, R106.reuse, 0x2 ;  /* 0x0000006a22147211 */ /* 0x080fe400078610ff */
[-C--:B------:R-:W-:Y:S02]  /*4980*/  LEA.HI.X.SX32 R125, R26, R107.reuse, 0x2, P1 ;  /* 0x0000006b1a7d7211 */ /* 0x080fe400008f16ff */
[-C--:B------:R-:W-:Y:S02]  /*4990*/  LEA R120, P5, R31, R106.reuse, 0x2 ;  /* 0x0000006a1f787211 */ /* 0x080fe400078a10ff */
[-C--:B------:R-:W-:Y:S01]  /*49a0*/  LEA R48, P1, R36, R106.reuse, 0x2 ;  /* 0x0000006a24307211 */ /* 0x080fe200078210ff */
[----:B--2---:R-:W-:Y:S01]  /*49b0*/  VIADD R219, R219, 0xffffffe0 ;  /* 0xffffffe0dbdb7836 */ /* 0x004fe20000000000 */
[----:B------:R-:W-:Y:S02]  /*49c0*/  LEA.HI.X.SX32 R103, R21, R107, 0x2, P2 ;  /* 0x0000006b15677211 */ /* 0x000fe400010f16ff */
        /* <DEDUP_REMOVED lines=10> */
[-C--:B------:R-:W-:Y:S02]  /*4a70*/  LEA R10, P1, R53, R106.reuse, 0x2 ;  /* 0x0000006a350a7211 */ /* 0x080fe400078210ff */
        /* <DEDUP_REMOVED lines=10> */
[-C--:B---3--:R-:W-:Y:S02]  /*4b20*/  LEA R94, P5, R59, R106.reuse, 0x2 ;  /* 0x0000006a3b5e7211 */ /* 0x088fe400078a10ff */
[-C--:B------:R-:W-:Y:S02]  /*4b30*/  LEA R16, P1, R62, R106.reuse, 0x2 ;  /* 0x0000006a3e107211 */ /* 0x080fe400078210ff */
[----:B-----5:R-:W-:Y:S02]  /*4b40*/  LEA.HI.X.SX32 R93, R52, R107, 0x2, P2 ;  /* 0x0000006b345d7211 */ /* 0x020fe400010f16ff */
        /* <DEDUP_REMOVED lines=29> */
[----:B------:R-:W-:Y:S02]  /*4d20*/  LEA.HI.X.SX32 R111, R89, R107, 0x2, P5 ;  /* 0x0000006b596f7211 */ /* 0x000fe400028f16ff */
[----:B------:R-:W-:-:S02]  /*4d30*/  LEA R88, P3, R123, R106, 0x2 ;  /* 0x0000006a7b587211 */ /* 0x000fc400078610ff */
[-C--:B------:R-:W-:Y:S02]  /*4d40*/  LEA.HI.X.SX32 R83, R101, R107.reuse, 0x2, P1 ;  /* 0x0000006b65537211 */ /* 0x080fe400008f16ff */
[-C--:B------:R-:W-:Y:S02]  /*4d50*/  LEA R52, P5, R119, R106.reuse, 0x2 ;  /* 0x0000006a77347211 */ /* 0x080fe400078a10ff */
[-C--:B------:R-:W-:Y:S02]  /*4d60*/  LEA R122, P1, R127, R106.reuse, 0x2 ;  /* 0x0000006a7f7a7211 */ /* 0x080fe400078210ff */
[----:B------:R-:W-:Y:S02]  /*4d70*/  LEA.HI.X.SX32 R35, R91, R107, 0x2, P2 ;  /* 0x0000006b5b237211 */ /* 0x000fe400010f16ff */
[-C--:B------:R-:W-:Y:S02]  /*4d80*/  LEA R114, P6, R105, R106.reuse, 0x2 ;  /* 0x0000006a69727211 */ /* 0x080fe400078c10ff */
[----:B------:R-:W-:-:S02]  /*4d90*/  LEA R132, P2, R126, R106, 0x2 ;  /* 0x0000006a7e847211 */ /* 0x000fc400078410ff */
[-C--:B------:R-:W-:Y:S02]  /*4da0*/  LEA.HI.X.SX32 R101, R104, R107.reuse, 0x2, P4 ;  /* 0x0000006b68657211 */ /* 0x080fe400020f16ff */
[-C--:B------:R-:W-:Y:S02]  /*4db0*/  LEA.HI.X.SX32 R89, R123, R107.reuse, 0x2, P3 ;  /* 0x0000006b7b597211 */ /* 0x080fe400018f16ff */
[-C--:B------:R-:W-:Y:S02]  /*4dc0*/  LEA R118, P4, R131, R106.reuse, 0x2 ;  /* 0x0000006a83767211 */ /* 0x080fe400078810ff */
[-C--:B------:R-:W-:Y:S02]  /*4dd0*/  LEA.HI.X.SX32 R53, R119, R107.reuse, 0x2, P5 ;  /* 0x0000006b77357211 */ /* 0x080fe400028f16ff */
[----:B------:R-:W-:Y:S02]  /*4de0*/  LEA.HI.X.SX32 R123, R127, R107, 0x2, P1 ;  /* 0x0000006b7f7b7211 */ /* 0x000fe400008f16ff */
[----:B------:R-:W-:-:S02]  /*4df0*/  LEA R130, P5, R142, R106, 0x2 ;  /* 0x0000006a8e827211 */ /* 0x000fc400078a10ff */
[-C--:B------:R-:W-:Y:S02]  /*4e00*/  LEA R104, P1, R145, R106.reuse, 0x2 ;  /* 0x0000006a91687211 */ /* 0x080fe400078210ff */
[-C--:B------:R-:W-:Y:S02]  /*4e10*/  LEA.HI.X.SX32 R115, R105, R107.reuse, 0x2, P6 ;  /* 0x0000006b69737211 */ /* 0x080fe400030f16ff */
[-C--:B------:R-:W-:Y:S02]  /*4e20*/  LEA R36, P3, R143, R106.reuse, 0x2 ;  /* 0x0000006a8f247211 */ /* 0x080fe400078610ff */
[----:B------:R-:W-:Y:S02]  /*4e30*/  LEA.HI.X.SX32 R133, R126, R107, 0x2, P2 ;  /* 0x0000006b7e857211 */ /* 0x000fe400010f16ff */
[-C--:B------:R-:W-:Y:S02]  /*4e40*/  LEA R90, P6, R141, R106.reuse, 0x2 ;  /* 0x0000006a8d5a7211 */ /* 0x080fe400078c10ff */
[----:B------:R-:W-:-:S02]  /*4e50*/  LEA R54, P2, R144, R106, 0x2 ;  /* 0x0000006a90367211 */ /* 0x000fc400078410ff */
[-C--:B------:R-:W-:Y:S02]  /*4e60*/  LEA.HI.X.SX32 R119, R131, R107.reuse, 0x2, P4 ;  /* 0x0000006b83777211 */ /* 0x080fe400020f16ff */
[-C--:B------:R-:W-:Y:S02]  /*4e70*/  LEA.HI.X.SX32 R131, R142, R107.reuse, 0x2, P5 ;  /* 0x0000006b8e837211 */ /* 0x080fe400028f16ff */
[-C--:B------:R-:W-:Y:S02]  /*4e80*/  LEA.HI.X.SX32 R105, R145, R107.reuse, 0x2, P1 ;  /* 0x0000006b91697211 */ /* 0x080fe400008f16ff */
[-C--:B------:R-:W-:Y:S01]  /*4e90*/  LEA R70, P5, R148, R106.reuse, 0x2 ;  /* 0x0000006a94467211 */ /* 0x080fe200078a10ff */
[----:B------:R-:W2:Y:S01]  /*4ea0*/  LDC R145, c[0x0][0x230] ;  /* 0x00008c00ff917b82 */ /* 0x000ea20000000800 */
[-C--:B------:R-:W-:Y:S01]  /*4eb0*/  LEA.HI.X.SX32 R37, R143, R107.reuse, 0x2, P3 ;  /* 0x0000006b8f257211 */ /* 0x080fe200018f16ff */
[----:B------:R-:W-:Y:S01]  /*4ec0*/  IMAD R143, R4, UR5, RZ ;  /* 0x00000005048f7c24 */ /* 0x000fe2000f8e02ff */
[----:B------:R-:W-:Y:S01]  /*4ed0*/  LEA.HI.X.SX32 R91, R141, R107, 0x2, P6 ;  /* 0x0000006b8d5b7211 */ /* 0x000fe200030f16ff */
[----:B------:R-:W-:Y:S01]  /*4ee0*/  IMAD R141, R137, UR5, RZ ;  /* 0x00000005898d7c24 */ /* 0x000fe2000f8e02ff */
[----:B------:R-:W-:-:S02]  /*4ef0*/  LEA R126, P3, R149, R106, 0x2 ;  /* 0x0000006a957e7211 */ /* 0x000fc400078610ff */
[-C--:B------:R-:W-:Y:S02]  /*4f00*/  LEA.HI.X.SX32 R55, R144, R107.reuse, 0x2, P2 ;  /* 0x0000006b90377211 */ /* 0x080fe400010f16ff */
[-C--:B------:R-:W-:Y:S02]  /*4f10*/  LEA R6, P4, R146, R106.reuse, 0x2 ;  /* 0x0000006a92067211 */ /* 0x080fe400078810ff */
[-C--:B------:R-:W-:Y:S02]  /*4f20*/  LEA R62, P6, R147, R106.reuse, 0x2 ;  /* 0x0000006a933e7211 */ /* 0x080fe400078c10ff */
[-C--:B------:R-:W-:Y:S02]  /*4f30*/  LEA R74, P2, R150, R106.reuse, 0x2 ;  /* 0x0000006a964a7211 */ /* 0x080fe400078410ff */
[----:B------:R-:W-:Y:S02]  /*4f40*/  LEA R106, P1, R151, R106, 0x2 ;  /* 0x0000006a976a7211 */ /* 0x000fe400078210ff */
[----:B------:R-:W-:-:S02]  /*4f50*/  LEA.HI.X.SX32 R71, R148, R107, 0x2, P5 ;  /* 0x0000006b94477211 */ /* 0x000fc400028f16ff */
[----:B------:R-:W-:Y:S01]  /*4f60*/  ISETP.GE.U32.AND P5, PT, R138, 0x7fffffe0, PT ;  /* 0x7fffffe08a00780c */ /* 0x000fe20003fa6070 */
[----:B------:R-:W-:Y:S01]  /*4f70*/  IMAD R138, R134, UR5, RZ ;  /* 0x00000005868a7c24 */ /* 0x000fe2000f8e02ff */
[-C--:B------:R-:W-:Y:S01]  /*4f80*/  LEA.HI.X.SX32 R127, R149, R107.reuse, 0x2, P3 ;  /* 0x0000006b957f7211 */ /* 0x080fe200018f16ff */
[----:B------:R-:W3:Y:S01]  /*4f90*/  LDC R148, c[0x0][0x230] ;  /* 0x00008c00ff947b82 */ /* 0x000ee20000000800 */
[-C--:B------:R-:W-:Y:S01]  /*4fa0*/  LEA.HI.X.SX32 R7, R146, R107.reuse, 0x2, P4 ;  /* 0x0000006b92077211 */ /* 0x080fe200020f16ff */
[----:B--2---:R-:W-:Y:S01]  /*4fb0*/  VIADD R145, R145, 0xfffffff3 ;  /* 0xfffffff391917836 */ /* 0x004fe20000000000 */
[-C--:B------:R-:W-:Y:S02]  /*4fc0*/  LEA.HI.X.SX32 R63, R147, R107.reuse, 0x2, P6 ;  /* 0x0000006b933f7211 */ /* 0x080fe400030f16ff */
[-C--:B------:R-:W-:Y:S02]  /*4fd0*/  LEA.HI.X.SX32 R75, R150, R107.reuse, 0x2, P2 ;  /* 0x0000006b964b7211 */ /* 0x080fe400010f16ff */
[----:B------:R-:W-:Y:S01]  /*4fe0*/  LEA.HI.X.SX32 R107, R151, R107, 0x2, P1 ;  /* 0x0000006b976b7211 */ /* 0x000fe200008f16ff */
[----:B------:R-:W2:Y:S01]  /*4ff0*/  LDC R149, c[0x0][0x230] ;  /* 0x00008c00ff957b82 */ /* 0x000ea20000000800 */
[----:B------:R-:W-:-:S02]  /*5000*/  LEA R146, P1, R5, UR8, 0x2 ;  /* 0x0000000805927c11 */ /* 0x000fc4000f8210ff */
[----:B------:R-:W-:Y:S01]  /*5010*/  ISETP.GE.U32.AND P6, PT, R139, 0x7fffffdc, PT ;  /* 0x7fffffdc8b00780c */ /* 0x000fe20003fc6070 */
[----:B------:R-:W-:Y:S01]  /*5020*/  IMAD R139, R136, UR5, RZ ;  /* 0x00000005888b7c24 */ /* 0x000fe2000f8e02ff */
[C---:B------:R-:W-:Y:S01]  /*5030*/  LEA R4, P2, R138.reuse, UR8, 0x2 ;  /* 0x000000088a047c11 */ /* 0x040fe2000f8410ff */
[----:B------:R-:W-:Y:S01]  /*5040*/  UMOV UR5, 0x400 ;  /* 0x0000040000057882 */ /* 0x000fe20000000000 */
[----:B------:R-:W-:Y:S01]  /*5050*/  LEA.HI.X.SX32 R147, R5, UR9, 0x2, P1 ;  /* 0x0000000905937c11 */ /* 0x000fe200088f16ff */
[----:B------:R-:W5:Y:S01]  /*5060*/  LDC R150, c[0x0][0x230] ;  /* 0x00008c00ff967b82 */ /* 0x000f620000000800 */
[----:B------:R-:W-:Y:S01]  /*5070*/  LEA R134, P1, R135, UR8, 0x2 ;  /* 0x0000000887867c11 */ /* 0x000fe2000f8210ff */
[----:B-1----:R-:W-:Y:S01]  /*5080*/  ULEA UR5, UR4, UR5, 0x18 ;  /* 0x0000000504057291 */ /* 0x002fe2000f8ec03f */
[----:B------:R-:W-:Y:S01]  /*5090*/  LEA.HI.X.SX32 R5, R138, UR9, 0x2, P2 ;  /* 0x000000098a057c11 */ /* 0x000fe200090f16ff */
[----:B------:R-:W-:Y:S01]  /*50a0*/  IMAD.WIDE R178, R218, 0x4, R146 ;  /* 0x00000004dab27825 */ /* 0x000fe200078e0292 */
[----:B------:R-:W-:-:S02]  /*50b0*/  LEA R136, P2, R139, UR8, 0x2 ;  /* 0x000000088b887c11 */ /* 0x000fc4000f8410ff */
[----:B------:R-:W-:Y:S01]  /*50c0*/  LEA.HI.X.SX32 R135, R135, UR9, 0x2, P1 ;  /* 0x0000000987877c11 */ /* 0x000fe200088f16ff */
[----:B------:R-:W1:Y:S01]  /*50d0*/  LDC R151, c[0x0][0x230] ;  /* 0x00008c00ff977b82 */ /* 0x000e620000000800 */
[----:B------:R-:W-:Y:S01]  /*50e0*/  LEA R138, P1, R141, UR8, 0x2 ;  /* 0x000000088d8a7c11 */ /* 0x000fe2000f8210ff */
[----:B------:R-:W-:Y:S01]  /*50f0*/  VIADD R246, R222, UR5 ;  /* 0x00000005def67c36 */ /* 0x000fe20008000000 */
[----:B------:R-:W-:Y:S01]  /*5100*/  ISETP.GE.U32.AND P4, PT, R140, 0x7fffffd8, PT ;  /* 0x7fffffd88c00780c */ /* 0x000fe20003f86070 */
[----:B---3--:R-:W-:Y:S01]  /*5110*/  VIADD R148, R148, 0xffffffef ;  /* 0xffffffef94947836 */ /* 0x008fe20000000000 */
[----:B------:R-:W-:Y:S01]  /*5120*/  LEA.HI.X.SX32 R137, R139, UR9, 0x2, P2 ;  /* 0x000000098b897c11 */ /* 0x000fe200090f16ff */
[C---:B------:R-:W-:Y:S01]  /*5130*/  IMAD.WIDE R176, R218.reuse, 0x4, R4 ;  /* 0x00000004dab07825 */ /* 0x040fe200078e0204 */
[----:B------:R-:W-:Y:S01]  /*5140*/  LEA R140, P2, R143, UR8, 0x2 ;  /* 0x000000088f8c7c11 */ /* 0x000fe2000f8410ff */
[----:B------:R-:W-:Y:S01]  /*5150*/  @!PT LDS RZ, [RZ] ;  /* 0x00000000fffff984 */ /* 0x000fe20000000800 */
[----:B------:R-:W-:Y:S01]  /*5160*/  @!PT LDS RZ, [RZ] ;  /* 0x00000000fffff984 */ /* 0x000fe20000000800 */
[----:B------:R-:W-:Y:S01]  /*5170*/  @!PT LDS RZ, [RZ] ;  /* 0x00000000fffff984 */ /* 0x000fe20000000800 */
[----:B------:R-:W-:Y:S01]  /*5180*/  LDGSTS.E [R246], desc[UR32][R146.64], !P5 ;  /* 0x0000000092f67fae */ /* 0x000fe2000e921860 */
[----:B------:R-:W-:Y:S01]  /*5190*/  LEA.HI.X.SX32 R139, R141, UR9, 0x2, P1 ;  /* 0x000000098d8b7c11 */ /* 0x000fe200088f16ff */
[C---:B------:R-:W-:Y:S01]  /*51a0*/  IMAD.WIDE R174, R218.reuse, 0x4, R134 ;  /* 0x00000004daae7825 */ /* 0x040fe200078e0286 */
[----:B------:R-:W-:Y:S01]  /*51b0*/  LEA R142, P1, R3, UR8, 0x2 ;  /* 0x00000008038e7c11 */ /* 0x000fe2000f8210ff */
[----:B------:R-:W-:Y:S01]  /*51c0*/  LDGSTS.E [R246+0x100], desc[UR32][R4.64], !P5 ;  /* 0x0010000004f67fae */ /* 0x000fe2000e921860 */
[----:B------:R-:W-:Y:S01]  /*51d0*/  LEA.HI.X.SX32 R141, R143, UR9, 0x2, P2 ;  /* 0x000000098f8d7c11 */ /* 0x000fe200090f16ff */
[----:B------:R-:W-:Y:S01]  /*51e0*/  IMAD.WIDE R172, R218, 0x4, R136 ;  /* 0x00000004daac7825 */ /* 0x000fe200078e0288 */
[----:B------:R-:W-:Y:S01]  /*51f0*/  LEA R144, P2, R2, UR8, 0x2 ;  /* 0x0000000802907c11 */ /* 0x000fe2000f8410ff */
[----:B------:R-:W-:Y:S01]  /*5200*/  LDGSTS.E [R246+0x200], desc[UR32][R134.64], !P5 ;  /* 0x0020000086f67fae */ /* 0x000fe2000e921860 */
[----:B------:R-:W-:Y:S01]  /*5210*/  LEA.HI.X.SX32 R143, R3, UR9, 0x2, P1 ;  /* 0x00000009038f7c11 */ /* 0x000fe200088f16ff */
[----:B------:R-:W-:Y:S01]  /*5220*/  IMAD.SHL.U32 R3, R218, 0x4, RZ ;  /* 0x00000004da037824 */ /* 0x000fe200078e00ff */
[----:B------:R-:W-:Y:S01]  /*5230*/  ISETP.GE.U32.AND P1, PT, R145, 0x7fffffd4, PT ;  /* 0x7fffffd49100780c */ /* 0x000fe20003f26070 */
[----:B------:R-:W-:Y:S01]  /*5240*/  LDGSTS.E [R246+0x300], desc[UR32][R136.64], !P5 ;  /* 0x0030000088f67fae */ /* 0x000fe2000e921860 */
[----:B------:R-:W-:Y:S01]  /*5250*/  LEA.HI.X.SX32 R145, R2, UR9, 0x2, P2 ;  /* 0x0000000902917c11 */ /* 0x000fe200090f16ff */
[----:B--2---:R-:W-:Y:S01]  /*5260*/  VIADD R2, R149, 0xffffffeb ;  /* 0xffffffeb95027836 */ /* 0x004fe20000000000 */
[----:B------:R-:W-:Y:S01]  /*5270*/  ISETP.GE.U32.AND P3, PT, R148, 0x7fffffd0, PT ;  /* 0x7fffffd09400780c */ /* 0x000fe20003f66070 */
[C---:B------:R-:W-:Y:S01]  /*5280*/  IMAD.WIDE R166, R3.reuse, 0x4, R146 ;  /* 0x0000000403a67825 */ /* 0x040fe200078e0292 */
[----:B------:R-:W-:Y:S01]  /*5290*/  LDGSTS.E [R246+0x400], desc[UR32][R138.64], !P5 ;  /* 0x004000008af67fae */ /* 0x000fe2000e921860 */
[----:B------:R-:W2:Y:S01]  /*52a0*/  LDC R148, c[0x0][0x230] ;  /* 0x00008c00ff947b82 */ /* 0x000ea20000000800 */
[----:B------:R-:W-:Y:S01]  /*52b0*/  ISETP.GE.U32.AND P2, PT, R2, 0x7fffffcc, PT ;  /* 0x7fffffcc0200780c */ /* 0x000fe20003f46070 */
[----:B------:R-:W-:Y:S01]  /*52c0*/  IMAD.WIDE R164, R3, 0x4, R4 ;  /* 0x0000000403a47825 */ /* 0x000fe200078e0204 */
[----:B------:R-:W-:Y:S01]  /*52d0*/  LDGSTS.E [R246+0x500], desc[UR32][R140.64], !P5 ;  /* 0x005000008cf67fae */ /* 0x000fe2000e921860 */
[----:B------:R-:W-:-:S02]  /*52e0*/  LOP3.LUT R187, R222, 0x40, RZ, 0x3c, !PT ;  /* 0x00000040debb7812 */ /* 0x000fc400078e3cff */
[----:B-----5:R-:W-:Y:S01]  /*52f0*/  VIADD R0, R150, 0xffffffe7 ;  /* 0xffffffe796007836 */ /* 0x020fe20000000000 */
[----:B------:R-:W-:Y:S01]  /*5300*/  LDGSTS.E [R246+0x600], desc[UR32][R142.64], !P5 ;  /* 0x006000008ef67fae */ /* 0x000fe2000e921860 */
[----:B------:R-:W3:Y:S01]  /*5310*/  LDC R2, c[0x0][0x230] ;  /* 0x00008c00ff027b82 */ /* 0x000ee20000000800 */
[C---:B------:R-:W-:Y:S02]  /*5320*/  IMAD.WIDE R162, R3.reuse, 0x4, R134 ;  /* 0x0000000403a27825 */ /* 0x040fe400078e0286 */
[----:B------:R-:W-:Y:S01]  /*5330*/  LDGSTS.E [R246+0x700], desc[UR32][R144.64], !P5 ;  /* 0x0070000090f67fae */ /* 0x000fe2000e921860 */
[----:B------:R-:W-:Y:S01]  /*5340*/  ISETP.GE.U32.AND P5, PT, R0, 0x7fffffc8, PT ;  /* 0x7fffffc80000780c */ /* 0x000fe20003fa6070 */
[----:B------:R-:W-:Y:S02]  /*5350*/  IMAD.WIDE R160, R3, 0x4, R136 ;  /* 0x0000000403a07825 */ /* 0x000fe400078e0288 */
[----:B------:R-:W-:Y:S02]  /*5360*/  STL.64 [R1+0x578], R166 ;  /* 0x000578a601007387 */ /* 0x000fe40000100a00 */
[----:B------:R-:W-:-:S02]  /*5370*/  IMAD.SHL.U32 R149, R218, 0x8, RZ ;  /* 0x00000008da957824 */ /* 0x000fc400078e00ff */
[C---:B------:R-:W-:Y:S01]  /*5380*/  IMAD.WIDE R158, R3.reuse, 0x4, R138 ;  /* 0x00000004039e7825 */ /* 0x040fe200078e028a */
[----:B------:R-:W-:Y:S03]  /*5390*/  LDGSTS.E [R246+0x2000], desc[UR32][R166.64], !P6 ;  /* 0x02000000a6f67fae */ /* 0x000fe6000f121860 */
[C---:B------:R-:W-:Y:S01]  /*53a0*/  IMAD.WIDE R156, R3.reuse, 0x4, R140 ;  /* 0x00000004039c7825 */ /* 0x040fe200078e028c */
[----:B------:R5:W-:Y:S03]  /*53b0*/  STL.64 [R1+0x570], R164 ;  /* 0x000570a401007387 */ /* 0x000be60000100a00 */
[C---:B------:R-:W-:Y:S01]  /*53c0*/  IMAD.WIDE R154, R3.reuse, 0x4, R142 ;  /* 0x00000004039a7825 */ /* 0x040fe200078e028e */
[----:B------:R5:W-:Y:S03]  /*53d0*/  LDGSTS.E [R246+0x2100], desc[UR32][R164.64], !P6 ;  /* 0x02100000a4f67fae */ /* 0x000be6000f121860 */
[--C-:B------:R-:W-:Y:S01]  /*53e0*/  IMAD.WIDE R152, R3, 0x4, R144.reuse ;  /* 0x0000000403987825 */ /* 0x100fe200078e0290 */
[----:B------:R4:W-:Y:S03]  /*53f0*/  STL.64 [R1+0x568], R162 ;  /* 0x000568a201007387 */ /* 0x0009e60000100a00 */
[----:B-1----:R-:W-:Y:S01]  /*5400*/  VIADD R0, R151, 0xffffffe3 ;  /* 0xffffffe397007836 */ /* 0x002fe20000000000 */
[----:B------:R4:W-:Y:S01]  /*5410*/  LDGSTS.E [R246+0x2200], desc[UR32][R162.64], !P6 ;  /* 0x02200000a2f67fae */ /* 0x0009e2000f121860 */
[----:B------:R-:W-:-:S03]  /*5420*/  IMAD.WIDE R150, R149, 0x4, R144 ;  /* 0x0000000495967825 */ /* 0x000fc600078e0290 */
[----:B------:R1:W-:Y:S01]  /*5430*/  STL.64 [R1+0x560], R160 ;  /* 0x000560a001007387 */ /* 0x0003e20000100a00 */
[----:B-----5:R-:W-:-:S03]  /*5440*/  IMAD.WIDE R164, R149, 0x4, R146 ;  /* 0x0000000495a47825 */ /* 0x020fc600078e0292 */
[----:B------:R1:W-:Y:S01]  /*5450*/  LDGSTS.E [R246+0x2300], desc[UR32][R160.64], !P6 ;  /* 0x02300000a0f67fae */ /* 0x0003e2000f121860 */
[C---:B------:R-:W-:Y:S02]  /*5460*/  IMAD R3, R218.reuse, 0xc, RZ ;  /* 0x0000000cda037824 */ /* 0x040fe400078e02ff */
[----:B------:R-:W-:Y:S01]  /*5470*/  IMAD.WIDE R170, R218, 0x4, R138 ;  /* 0x00000004daaa7825 */ /* 0x000fe200078e028a */
[----:B------:R5:W-:Y:S03]  /*5480*/  STL.64 [R1+0x558], R158 ;  /* 0x0005589e01007387 */ /* 0x000be60000100a00 */
[----:B----4-:R-:W-:Y:S01]  /*5490*/  IMAD.WIDE R162, R149, 0x4, R4 ;  /* 0x0000000495a27825 */ /* 0x010fe200078e0204 */
[----:B------:R5:W-:Y:S03]  /*54a0*/  LDGSTS.E [R246+0x2400], desc[UR32][R158.64], !P6 ;  /* 0x024000009ef67fae */ /* 0x000be6000f121860 */
[----:B------:R-:W-:Y:S01]  /*54b0*/  IMAD.WIDE R166, R3, 0x4, R146 ;  /* 0x0000000403a67825 */ /* 0x000fe200078e0292 */
[----:B------:R4:W-:Y:S03]  /*54c0*/  STL.64 [R1+0x550], R156 ;  /* 0x0005509c01007387 */ /* 0x0009e60000100a00 */
[C---:B-1----:R-:W-:Y:S01]  /*54d0*/  IMAD.WIDE R160, R149.reuse, 0x4, R134 ;  /* 0x0000000495a07825 */ /* 0x042fe200078e0286 */
[----:B------:R4:W-:Y:S03]  /*54e0*/  LDGSTS.E [R246+0x2500], desc[UR32][R156.64], !P6 ;  /* 0x025000009cf67fae */ /* 0x0009e6000f121860 */
[C---:B------:R-:W-:Y:S01]  /*54f0*/  IMAD.WIDE R242, R184.reuse, 0x4, R146 ;  /* 0x00000004b8f27825 */ /* 0x040fe200078e0292 */
[----:B------:R1:W-:Y:S03]  /*5500*/  STL.64 [R1+0x548], R154 ;  /* 0x0005489a01007387 */ /* 0x0003e60000100a00 */
[C---:B-----5:R-:W-:Y:S01]  /*5510*/  IMAD.WIDE R158, R149.reuse, 0x4, R136 ;  /* 0x00000004959e7825 */ /* 0x060fe200078e0288 */
[----:B------:R1:W-:Y:S03]  /*5520*/  LDGSTS.E [R246+0x2600], desc[UR32][R154.64], !P6 ;  /* 0x026000009af67fae */ /* 0x0003e6000f121860 */
[----:B------:R-:W-:Y:S01]  /*5530*/  IMAD.WIDE R182, R184, 0x4, R142 ;  /* 0x00000004b8b67825 */ /* 0x000fe200078e028e */
[----:B------:R5:W-:Y:S03]  /*5540*/  STL.64 [R1+0x540], R152 ;  /* 0x0005409801007387 */ /* 0x000be60000100a00 */
[----:B----4-:R-:W-:Y:S01]  /*5550*/  IMAD.WIDE R156, R149, 0x4, R138 ;  /* 0x00000004959c7825 */ /* 0x010fe200078e028a */
[----:B------:R5:W-:Y:S01]  /*5560*/  LDGSTS.E [R246+0x2700], desc[UR32][R152.64], !P6 ;  /* 0x0270000098f67fae */ /* 0x000be2000f121860 */
[----:B------:R-:W-:-:S02]  /*5570*/  ISETP.GE.U32.AND P6, PT, R0, 0x7fffffc4, PT ;  /* 0x7fffffc40000780c */ /* 0x000fc40003fc6070 */
[----:B---3--:R-:W-:Y:S01]  /*5580*/  VIADD R0, R2, 0xfffffffe ;  /* 0xfffffffe02007836 */ /* 0x008fe20000000000 */
[----:B------:R3:W-:Y:S01]  /*5590*/  STL.64 [R1+0x478], R164 ;  /* 0x000478a401007387 */ /* 0x0007e20000100a00 */
[----:B-1----:R-:W-:Y:S01]  /*55a0*/  IMAD.WIDE R154, R149, 0x4, R140 ;  /* 0x00000004959a7825 */ /* 0x002fe200078e028c */
[----:B------:R-:W1:Y:S02]  /*55b0*/  LDC R2, c[0x0][0x230] ;  /* 0x00008c00ff027b82 */ /* 0x000e640000000800 */
[----:B------:R3:W-:Y:S01]  /*55c0*/  LDGSTS.E [R246+0x4000], desc[UR32][R164.64], !P4 ;  /* 0x04000000a4f67fae */ /* 0x0007e2000e121860 */
[----:B------:R-:W-:Y:S02]  /*55d0*/  VIADD R248, R187, UR5 ;  /* 0x00000005bbf87c36 */ /* 0x000fe40008000000 */
[----:B------:R-:W-:Y:S01]  /*55e0*/  IMAD.WIDE R206, R216, 0x4, R134 ;  /* 0x00000004d8ce7825 */ /* 0x000fe200078e0286 */
[----:B------:R4:W-:Y:S02]  /*55f0*/  STL.64 [R1+0x470], R162 ;  /* 0x000470a201007387 */ /* 0x0009e40000100a00 */
[----:B------:R-:W1:Y:S01]  /*5600*/  LDC R187, c[0x0][0x230] ;  /* 0x00008c00ffbb7b82 */ /* 0x000e620000000800 */
[----:B-----5:R-:W-:Y:S01]  /*5610*/  IMAD.WIDE R152, R149, 0x4, R142 ;  /* 0x0000000495987825 */ /* 0x020fe200078e028e */
[----:B------:R4:W-:Y:S03]  /*5620*/  LDGSTS.E [R246+0x4100], desc[UR32][R162.64], !P4 ;  /* 0x04100000a2f67fae */ /* 0x0009e6000e121860 */
[----:B------:R-:W-:Y:S01]  /*5630*/  IMAD.SHL.U32 R149, R218, 0x10, RZ ;  /* 0x00000010da957824 */ /* 0x000fe200078e00ff */
[----:B------:R5:W-:Y:S01]  /*5640*/  STL.64 [R1+0x468], R160 ;  /* 0x000468a001007387 */ /* 0x000be20000100a00 */
[----:B---3--:R-:W-:-:S03]  /*5650*/  IMAD.WIDE R164, R3, 0x4, R4 ;  /* 0x0000000403a47825 */ /* 0x008fc600078e0204 */
[----:B------:R5:W-:Y:S01]  /*5660*/  LDGSTS.E [R246+0x4200], desc[UR32][R160.64], !P4 ;  /* 0x04200000a0f67fae */ /* 0x000be2000e121860 */
[----:B------:R-:W-:-:S03]  /*5670*/  IMAD.WIDE R208, R216, 0x4, R136 ;  /* 0x00000004d8d07825 */ /* 0x000fc600078e0288 */
[----:B------:R3:W-:Y:S01]  /*5680*/  STL.64 [R1+0x460], R158 ;  /* 0x0004609e01007387 */ /* 0x0007e20000100a00 */
[----:B----4-:R-:W-:-:S03]  /*5690*/  IMAD.WIDE R162, R3, 0x4, R134 ;  /* 0x0000000403a27825 */ /* 0x010fc600078e0286 */
[----:B------:R3:W-:Y:S01]  /*56a0*/  LDGSTS.E [R246+0x4300], desc[UR32][R158.64], !P4 ;  /* 0x043000009ef67fae */ /* 0x0007e2000e121860 */
[----:B------:R-:W-:-:S03]  /*56b0*/  IMAD.WIDE R210, R216, 0x4, R138 ;  /* 0x00000004d8d27825 */ /* 0x000fc600078e028a */
[----:B------:R4:W-:Y:S01]  /*56c0*/  STL.64 [R1+0x458], R156 ;  /* 0x0004589c01007387 */ /* 0x0009e20000100a00 */
[----:B-----5:R-:W-:-:S03]  /*56d0*/  IMAD.WIDE R160, R3, 0x4, R136 ;  /* 0x0000000403a07825 */ /* 0x020fc600078e0288 */
[----:B------:R4:W-:Y:S01]  /*56e0*/  LDGSTS.E [R246+0x4400], desc[UR32][R156.64], !P4 ;  /* 0x044000009cf67fae */ /* 0x0009e2000e121860 */
[----:B------:R-:W-:-:S03]  /*56f0*/  IMAD.WIDE R212, R216, 0x4, R140 ;  /* 0x00000004d8d47825 */ /* 0x000fc600078e028c */
[----:B------:R5:W-:Y:S01]  /*5700*/  STL.64 [R1+0x450], R154 ;  /* 0x0004509a01007387 */ /* 0x000be20000100a00 */
[----:B---3--:R-:W-:-:S03]  /*5710*/  IMAD.WIDE R158, R3, 0x4, R138 ;  /* 0x00000004039e7825 */ /* 0x008fc600078e028a */
[----:B------:R5:W-:Y:S01]  /*5720*/  LDGSTS.E [R246+0x4500], desc[UR32][R154.64], !P4 ;  /* 0x045000009af67fae */ /* 0x000be2000e121860 */
[----:B------:R-:W-:-:S03]  /*5730*/  IMAD.WIDE R214, R216, 0x4, R142 ;  /* 0x00000004d8d67825 */ /* 0x000fc600078e028e */
[----:B------:R3:W-:Y:S01]  /*5740*/  STL.64 [R1+0x448], R152 ;  /* 0x0004489801007387 */ /* 0x0007e20000100a00 */
[----:B----4-:R-:W-:-:S03]  /*5750*/  IMAD.WIDE R156, R3, 0x4, R140 ;  /* 0x00000004039c7825 */ /* 0x010fc600078e028c */
[----:B------:R3:W-:Y:S04]  /*5760*/  LDGSTS.E [R246+0x4600], desc[UR32][R152.64], !P4 ;  /* 0x0460000098f67fae */ /* 0x0007e8000e121860 */
[----:B------:R4:W-:Y:S01]  /*5770*/  STL.64 [R1+0x440], R150 ;  /* 0x0004409601007387 */ /* 0x0009e20000100a00 */
[----:B-----5:R-:W-:-:S03]  /*5780*/  IMAD.WIDE R154, R3, 0x4, R142 ;  /* 0x00000004039a7825 */ /* 0x020fc600078e028e */
[----:B------:R4:W-:Y:S01]  /*5790*/  LDGSTS.E [R246+0x4700], desc[UR32][R150.64], !P4 ;  /* 0x0470000096f67fae */ /* 0x0009e2000e121860 */
[----:B------:R-:W-:Y:S01]  /*57a0*/  ISETP.GE.U32.AND P4, PT, R0, 0x7fffffdf, PT ;  /* 0x7fffffdf0000780c */ /* 0x000fe20003f86070 */
[----:B--2---:R-:W-:Y:S02]  /*57b0*/  VIADD R0, R148, 0xfffffffa ;  /* 0xfffffffa94007836 */ /* 0x004fe40000000000 */
[----:B------:R2:W-:Y:S01]  /*57c0*/  LDGSTS.E [R246+0x6000], desc[UR32][R166.64], !P1 ;  /* 0x06000000a6f67fae */ /* 0x0005e2000c921860 */
[----:B---3--:R-:W-:Y:S01]  /*57d0*/  IMAD.WIDE R152, R3, 0x4, R144 ;  /* 0x0000000403987825 */ /* 0x008fe200078e0290 */
[----:B------:R-:W3:Y:S02]  /*57e0*/  LDC R148, c[0x0][0x230] ;  /* 0x00008c00ff947b82 */ /* 0x000ee40000000800 */
[----:B------:R5:W-:Y:S04]  /*57f0*/  LDGSTS.E [R246+0x6100], desc[UR32][R164.64], !P1 ;  /* 0x06100000a4f67fae */ /* 0x000be8000c921860 */
[----:B------:R2:W-:Y:S01]  /*5800*/  STL.64 [R1+0x378], R166 ;  /* 0x000378a601007387 */ /* 0x0005e20000100a00 */
[----:B----4-:R-:W-:Y:S01]  /*5810*/  IMAD R151, R218, 0x14, RZ ;  /* 0x00000014da977824 */ /* 0x010fe200078e02ff */
[----:B------:R-:W4:Y:S02]  /*5820*/  LDC R150, c[0x0][0x230] ;  /* 0x00008c00ff967b82 */ /* 0x000f240000000800 */
[----:B------:R1:W-:Y:S04]  /*5830*/  LDGSTS.E [R246+0x6200], desc[UR32][R162.64], !P1 ;  /* 0x06200000a2f67fae */ /* 0x0003e8000c921860 */
[----:B------:R5:W-:Y:S02]  /*5840*/  STL.64 [R1+0x370], R164 ;  /* 0x000370a401007387 */ /* 0x000be40000100a00 */
[----:B------:R-:W4:Y:S02]  /*5850*/  LDC R3, c[0x0][0x230] ;  /* 0x00008c00ff037b82 */ /* 0x000f240000000800 */
[----:B------:R1:W-:Y:S01]  /*5860*/  LDGSTS.E [R246+0x6300], desc[UR32][R160.64], !P1 ;  /* 0x06300000a0f67fae */ /* 0x0003e2000c921860 */
[----:B--2---:R-:W-:-:S03]  /*5870*/  IMAD.WIDE R166, R149, 0x4, R146 ;  /* 0x0000000495a67825 */ /* 0x004fc600078e0292 */
[----:B------:R1:W-:Y:S04]  /*5880*/  STL.64 [R1+0x368], R162 ;  /* 0x000368a201007387 */ /* 0x0003e80000100a00 */
[----:B------:R2:W-:Y:S01]  /*5890*/  LDGSTS.E [R246+0x6400], desc[UR32][R158.64], !P1 ;  /* 0x064000009ef67fae */ /* 0x0005e2000c921860 */
[----:B-----5:R-:W-:-:S03]  /*58a0*/  IMAD.WIDE R164, R149, 0x4, R4 ;  /* 0x0000000495a47825 */ /* 0x020fc600078e0204 */
[----:B------:R5:W-:Y:S04]  /*58b0*/  STL.64 [R1+0x360], R160 ;  /* 0x000360a001007387 */ /* 0x000be80000100a00 */
[----:B------:R3:W-:Y:S01]  /*58c0*/  LDGSTS.E [R246+0x6500], desc[UR32][R156.64], !P1 ;  /* 0x065000009cf67fae */ /* 0x0007e2000c921860 */
[----:B-1----:R-:W-:-:S03]  /*58d0*/  IMAD.WIDE R162, R149, 0x4, R134 ;  /* 0x0000000495a27825 */ /* 0x002fc600078e0286 */
[----:B------:R2:W-:Y:S04]  /*58e0*/  STL.64 [R1+0x358], R158 ;  /* 0x0003589e01007387 */ /* 0x0005e80000100a00 */
[----:B------:R1:W-:Y:S01]  /*58f0*/  LDGSTS.E [R246+0x6600], desc[UR32][R154.64], !P1 ;  /* 0x066000009af67fae */ /* 0x0003e2000c921860 */
[----:B-----5:R-:W-:-:S03]  /*5900*/  IMAD.WIDE R160, R149, 0x4, R136 ;  /* 0x0000000495a07825 */ /* 0x020fc600078e0288 */
[----:B------:R5:W-:Y:S04]  /*5910*/  STL.64 [R1+0x350], R156 ;  /* 0x0003509c01007387 */ /* 0x000be80000100a00 */
[----:B------:R4:W-:Y:S01]  /*5920*/  LDGSTS.E [R246+0x6700], desc[UR32][R152.64], !P1 ;  /* 0x0670000098f67fae */ /* 0x0009e2000c921860 */
[C---:B--2---:R-:W-:Y:S01]  /*5930*/  IMAD.WIDE R158, R149.reuse, 0x4, R138 ;  /* 0x00000004959e7825 */ /* 0x044fe200078e028a */
[----:B------:R-:W-:Y:S02]  /*5940*/  ISETP.GE.U32.AND P1, PT, R0, 0x7fffffdb, PT ;  /* 0x7fffffdb0000780c */ /* 0x000fe40003f26070 */
[----:B------:R1:W-:Y:S01]  /*5950*/  STL.64 [R1+0x348], R154 ;  /* 0x0003489a01007387 */ /* 0x0003e20000100a00 */
[----:B------:R-:W-:Y:S02]  /*5960*/  VIADD R0, R2, 0xfffffff6 ;  /* 0xfffffff602007836 */ /* 0x000fe40000000000 */
[----:B---3--:R-:W-:Y:S01]  /*5970*/  VIADD R2, R148, 0xffffffee ;  /* 0xffffffee94027836 */ /* 0x008fe20000000000 */
[----:B------:R2:W-:Y:S01]  /*5980*/  LDGSTS.E [R246+0x8000], desc[UR32][R166.64], !P3 ;  /* 0x08000000a6f67fae */ /* 0x0005e2000d921860 */
[----:B-----5:R-:W-:-:S03]  /*5990*/  IMAD.WIDE R156, R149, 0x4, R140 ;  /* 0x00000004959c7825 */ /* 0x020fc600078e028c */
[----:B------:R4:W-:Y:S01]  /*59a0*/  STL.64 [R1+0x340], R152 ;  /* 0x0003409801007387 */ /* 0x0009e20000100a00 */
[----:B-1----:R-:W-:-:S03]  /*59b0*/  IMAD.WIDE R154, R149, 0x4, R142 ;  /* 0x00000004959a7825 */ /* 0x002fc600078e028e */
[----:B------:R1:W-:Y:S04]  /*59c0*/  LDGSTS.E [R246+0x8100], desc[UR32][R164.64], !P3 ;  /* 0x08100000a4f67fae */ /* 0x0003e8000d921860 */
[----:B------:R2:W-:Y:S01]  /*59d0*/  STL.64 [R1+0x278], R166 ;  /* 0x000278a601007387 */ /* 0x0005e20000100a00 */
[----:B----4-:R-:W-:-:S03]  /*59e0*/  IMAD.WIDE R152, R149, 0x4, R144 ;  /* 0x0000000495987825 */ /* 0x010fc600078e0290 */
[----:B------:R3:W-:Y:S04]  /*59f0*/  LDGSTS.E [R246+0x8200], desc[UR32][R162.64], !P3 ;  /* 0x08200000a2f67fae */ /* 0x0007e8000d921860 */
[----:B------:R1:W-:Y:S04]  /*5a00*/  STL.64 [R1+0x270], R164 ;  /* 0x000270a401007387 */ /* 0x0003e80000100a00 */
[----:B------:R4:W-:Y:S01]  /*5a10*/  LDGSTS.E [R246+0x8300], desc[UR32][R160.64], !P3 ;  /* 0x08300000a0f67fae */ /* 0x0009e2000d921860 */
[----:B--2---:R-:W-:-:S03]  /*5a20*/  IMAD.WIDE R166, R151, 0x4, R146 ;  /* 0x0000000497a67825 */ /* 0x004fc600078e0292 */
[----:B------:R3:W-:Y:S04]  /*5a30*/  STL.64 [R1+0x268], R162 ;  /* 0x000268a201007387 */ /* 0x0007e80000100a00 */
[----:B------:R2:W-:Y:S01]  /*5a40*/  LDGSTS.E [R246+0x8400], desc[UR32][R158.64], !P3 ;  /* 0x084000009ef67fae */ /* 0x0005e2000d921860 */
[----:B-1----:R-:W-:-:S03]  /*5a50*/  IMAD.WIDE R164, R151, 0x4, R4 ;  /* 0x0000000497a47825 */ /* 0x002fc600078e0204 */
[----:B------:R4:W-:Y:S04]  /*5a60*/  STL.64 [R1+0x260], R160 ;  /* 0x000260a001007387 */ /* 0x0009e80000100a00 */
[----:B------:R1:W-:Y:S01]  /*5a70*/  LDGSTS.E [R246+0x8500], desc[UR32][R156.64], !P3 ;  /* 0x085000009cf67fae */ /* 0x0003e2000d921860 */
[----:B---3--:R-:W-:-:S03]  /*5a80*/  IMAD.WIDE R162, R151, 0x4, R134 ;  /* 0x0000000497a27825 */ /* 0x008fc600078e0286 */
[----:B------:R2:W-:Y:S04]  /*5a90*/  STL.64 [R1+0x258], R158 ;  /* 0x0002589e01007387 */ /* 0x0005e80000100a00 */
[----:B------:R3:W-:Y:S01]  /*5aa0*/  LDGSTS.E [R246+0x8600], desc[UR32][R154.64], !P3 ;  /* 0x086000009af67fae */ /* 0x0007e2000d921860 */
[----:B----4-:R-:W-:-:S03]  /*5ab0*/  IMAD.WIDE R160, R151, 0x4, R136 ;  /* 0x0000000497a07825 */ /* 0x010fc600078e0288 */
[----:B------:R1:W-:Y:S04]  /*5ac0*/  STL.64 [R1+0x250], R156 ;  /* 0x0002509c01007387 */ /* 0x0003e80000100a00 */
[----:B------:R4:W-:Y:S01]  /*5ad0*/  LDGSTS.E [R246+0x8700], desc[UR32][R152.64], !P3 ;  /* 0x0870000098f67fae */ /* 0x0009e2000d921860 */
[C---:B--2---:R-:W-:Y:S01]  /*5ae0*/  IMAD.WIDE R158, R151.reuse, 0x4, R138 ;  /* 0x00000004979e7825 */ /* 0x044fe200078e028a */
[----:B------:R-:W-:Y:S02]  /*5af0*/  ISETP.GE.U32.AND P3, PT, R0, 0x7fffffd7, PT ;  /* 0x7fffffd70000780c */ /* 0x000fe40003f66070 */
[----:B------:R3:W-:Y:S01]  /*5b00*/  STL.64 [R1+0x248], R154 ;  /* 0x0002489a01007387 */ /* 0x0007e20000100a00 */
[----:B------:R-:W-:Y:S02]  /*5b10*/  VIADD R0, R150, 0xfffffff2 ;  /* 0xfffffff296007836 */ /* 0x000fe40000000000 */
[C---:B-1----:R-:W-:Y:S01]  /*5b20*/  IMAD.WIDE R156, R151.reuse, 0x4, R140 ;  /* 0x00000004979c7825 */ /* 0x042fe200078e028c */
[----:B------:R1:W-:Y:S04]  /*5b30*/  LDGSTS.E [R246+0xa000], desc[UR32][R166.64], !P2 ;  /* 0x0a000000a6f67fae */ /* 0x0003e8000d121860 */
[----:B------:R4:W-:Y:S01]  /*5b40*/  STL.64 [R1+0x240], R152 ;  /* 0x0002409801007387 */ /* 0x0009e20000100a00 */
[----:B---3--:R-:W-:-:S03]  /*5b50*/  IMAD.WIDE R154, R151, 0x4, R142 ;  /* 0x00000004979a7825 */ /* 0x008fc600078e028e */
[----:B------:R2:W-:Y:S04]  /*5b60*/  LDGSTS.E [R246+0xa100], desc[UR32][R164.64], !P2 ;  /* 0x0a100000a4f67fae */ /* 0x0005e8000d121860 */
[----:B------:R3:W-:Y:S01]  /*5b70*/  LDGSTS.E [R246+0xa200], desc[UR32][R162.64], !P2 ;  /* 0x0a200000a2f67fae */ /* 0x0007e2000d121860 */
[----:B----4-:R-:W-:-:S03]  /*5b80*/  IMAD.WIDE R152, R151, 0x4, R144 ;  /* 0x0000000497987825 */ /* 0x010fc600078e0290 */
[----:B------:R4:W-:Y:S04]  /*5b90*/  LDGSTS.E [R246+0xa300], desc[UR32][R160.64], !P2 ;  /* 0x0a300000a0f67fae */ /* 0x0009e8000d121860 */
[----:B------:R5:W-:Y:S04]  /*5ba0*/  LDGSTS.E [R246+0xa400], desc[UR32][R158.64], !P2 ;  /* 0x0a4000009ef67fae */ /* 0x000be8000d121860 */
[----:B------:R5:W-:Y:S04]  /*5bb0*/  LDGSTS.E [R246+0xa500], desc[UR32][R156.64], !P2 ;  /* 0x0a5000009cf67fae */ /* 0x000be8000d121860 */
[----:B------:R5:W-:Y:S04]  /*5bc0*/  LDGSTS.E [R246+0xa600], desc[UR32][R154.64], !P2 ;  /* 0x0a6000009af67fae */ /* 0x000be8000d121860 */
[----:B------:R5:W-:Y:S01]  /*5bd0*/  LDGSTS.E [R246+0xa700], desc[UR32][R152.64], !P2 ;  /* 0x0a70000098f67fae */ /* 0x000be2000d121860 */
[----:B------:R-:W-:Y:S01]  /*5be0*/  ISETP.GE.U32.AND P2, PT, R0, 0x7fffffd3, PT ;  /* 0x7fffffd30000780c */ /* 0x000fe20003f46070 */
[----:B------:R-:W-:-:S02]  /*5bf0*/  IMAD R0, R218, 0x18, RZ ;  /* 0x00000018da007824 */ /* 0x000fc400078e02ff */
[----:B------:R1:W-:Y:S02]  /*5c00*/  STL.64 [R1+0x178], R166 ;  /* 0x000178a601007387 */ /* 0x0003e40000100a00 */
[C---:B------:R-:W-:Y:S02]  /*5c10*/  IMAD.WIDE R168, R0.reuse, 0x4, R146 ;  /* 0x0000000400a87825 */ /* 0x040fe400078e0292 */
[----:B------:R2:W-:Y:S02]  /*5c20*/  STL.64 [R1+0x170], R164 ;  /* 0x000170a401007387 */ /* 0x0005e40000100a00 */
[C---:B------:R-:W-:Y:S02]  /*5c30*/  IMAD.WIDE R150, R0.reuse, 0x4, R144 ;  /* 0x0000000400967825 */ /* 0x040fe400078e0290 */
[----:B------:R3:W-:Y:S04]  /*5c40*/  STL.64 [R1+0x168], R162 ;  /* 0x000168a201007387 */ /* 0x0007e80000100a00 */
[----:B------:R4:W-:Y:S01]  /*5c50*/  STL.64 [R1+0x160], R160 ;  /* 0x000160a001007387 */ /* 0x0009e20000100a00 */
[----:B-1----:R-:W-:-:S03]  /*5c60*/  IMAD.WIDE R166, R0, 0x4, R4 ;  /* 0x0000000400a67825 */ /* 0x002fc600078e0204 */
[----:B------:R5:W-:Y:S01]  /*5c70*/  STL.64 [R1+0x158], R158 ;  /* 0x0001589e01007387 */ /* 0x000be20000100a00 */
[----:B--2---:R-:W-:-:S03]  /*5c80*/  IMAD.WIDE R164, R0, 0x4, R134 ;  /* 0x0000000400a47825 */ /* 0x004fc600078e0286 */
[----:B------:R1:W-:Y:S01]  /*5c90*/  STL.64 [R1+0x150], R156 ;  /* 0x0001509c01007387 */ /* 0x0003e20000100a00 */
[----:B---3--:R-:W2:Y:S03]  /*5ca0*/  LDC R162, c[0x0][0x230] ;  /* 0x00008c00ffa27b82 */ /* 0x008ea60000000800 */
[----:B------:R3:W-:Y:S01]  /*5cb0*/  STL.64 [R1+0x148], R154 ;  /* 0x0001489a01007387 */ /* 0x0007e20000100a00 */
[----:B----4-:R-:W-:Y:S02]  /*5cc0*/  IMAD R160, R218, 0x1c, RZ ;  /* 0x0000001cdaa07824 */ /* 0x010fe400078e02ff */
[C---:B-----5:R-:W-:Y:S01]  /*5cd0*/  IMAD.WIDE R158, R0.reuse, 0x4, R136 ;  /* 0x00000004009e7825 */ /* 0x060fe200078e0288 */
[----:B------:R4:W-:Y:S01]  /*5ce0*/  STL.64 [R1+0x140], R152 ;  /* 0x0001409801007387 */ /* 0x0009e20000100a00 */
[----:B------:R-:W5:Y:S02]  /*5cf0*/  LDC R163, c[0x0][0x230] ;  /* 0x00008c00ffa37b82 */ /* 0x000f640000000800 */
[C---:B-1----:R-:W-:Y:S01]  /*5d00*/  IMAD.WIDE R156, R0.reuse, 0x4, R138 ;  /* 0x00000004009c7825 */ /* 0x042fe200078e028a */
[----:B------:R1:W-:Y:S03]  /*5d10*/  STL.64 [R1+0x78], R168 ;  /* 0x000078a801007387 */ /* 0x0003e60000100a00 */
[----:B---3--:R-:W-:Y:S01]  /*5d20*/  IMAD.WIDE R154, R0, 0x4, R140 ;  /* 0x00000004009a7825 */ /* 0x008fe200078e028c */
[----:B------:R1:W-:Y:S03]  /*5d30*/  LDGSTS.E [R246+0xc000], desc[UR32][R168.64], !P5 ;  /* 0x0c000000a8f67fae */ /* 0x0003e6000e921860 */
[----:B------:R-:W-:Y:S01]  /*5d40*/  IMAD.WIDE R240, R160, 0x4, R146 ;  /* 0x00000004a0f07825 */ /* 0x000fe200078e0292 */
[----:B------:R3:W-:Y:S03]  /*5d50*/  STL.64 [R1+0x70], R166 ;  /* 0x000070a601007387 */ /* 0x0007e60000100a00 */
[----:B----4-:R-:W-:Y:S01]  /*5d60*/  IMAD.WIDE R152, R0, 0x4, R142 ;  /* 0x0000000400987825 */ /* 0x010fe200078e028e */
[----:B------:R3:W-:Y:S03]  /*5d70*/  LDGSTS.E [R246+0xc100], desc[UR32][R166.64], !P5 ;  /* 0x0c100000a6f67fae */ /* 0x0007e6000e921860 */
[----:B------:R-:W-:Y:S01]  /*5d80*/  VIADD R0, R3, 0xffffffea ;  /* 0xffffffea03007836 */ /* 0x000fe20000000000 */
[----:B------:R4:W-:Y:S01]  /*5d90*/  STL.64 [R1+0x68], R164 ;  /* 0x000068a401007387 */ /* 0x0009e20000100a00 */
[----:B------:R-:W-:Y:S01]  /*5da0*/  IMAD.WIDE R148, R160, 0x4, R4 ;  /* 0x00000004a0947825 */ /* 0x000fe200078e0204 */
[----:B------:R-:W5:Y:S02]  /*5db0*/  LDC R3, c[0x0][0x230] ;  /* 0x00008c00ff037b82 */ /* 0x000f640000000800 */
[----:B------:R4:W-:Y:S01]  /*5dc0*/  LDGSTS.E [R246+0xc200], desc[UR32][R164.64], !P5 ;  /* 0x0c200000a4f67fae */ /* 0x0009e2000e921860 */
[----:B-1----:R-:W-:-:S03]  /*5dd0*/  IMAD.WIDE R168, R218, 0x4, R140 ;  /* 0x00000004daa87825 */ /* 0x002fc600078e028c */
[----:B------:R1:W-:Y:S01]  /*5de0*/  STL.64 [R1+0x60], R158 ;  /* 0x0000609e01007387 */ /* 0x0003e20000100a00 */
[----:B---3--:R-:W-:-:S03]  /*5df0*/  IMAD.WIDE R166, R218, 0x4, R142 ;  /* 0x00000004daa67825 */ /* 0x008fc600078e028e */
[----:B------:R1:W-:Y:S04]  /*5e00*/  LDGSTS.E [R246+0xc300], desc[UR32][R158.64], !P5 ;  /* 0x0c3000009ef67fae */ /* 0x0003e8000e921860 */
[----:B------:R3:W-:Y:S01]  /*5e10*/  STL.64 [R1+0x58], R156 ;  /* 0x0000589c01007387 */ /* 0x0007e20000100a00 */
[C---:B----4-:R-:W-:Y:S02]  /*5e20*/  LOP3.LUT R164, R222.reuse, 0x20, RZ, 0x3c, !PT ;  /* 0x00000020dea47812 */ /* 0x050fe400078e3cff */
[----:B------:R-:W-:Y:S01]  /*5e30*/  LOP3.LUT R222, R222, 0x60, RZ, 0x3c, !PT ;  /* 0x00000060dede7812 */ /* 0x000fe200078e3cff */
[----:B------:R3:W-:Y:S02]  /*5e40*/  LDGSTS.E [R246+0xc400], desc[UR32][R156.64], !P5 ;  /* 0x0c4000009cf67fae */ /* 0x0007e4000e921860 */
[----:B------:R-:W-:-:S02]  /*5e50*/  VIADD R247, R164, UR5 ;  /* 0x00000005a4f77c36 */ /* 0x000fc40008000000 */
[----:B------:R4:W-:Y:S01]  /*5e60*/  STL.64 [R1+0x50], R154 ;  /* 0x0000509a01007387 */ /* 0x0009e20000100a00 */
[----:B-1----:R-:W-:-:S03]  /*5e70*/  IMAD.WIDE R158, R160, 0x4, R142 ;  /* 0x00000004a09e7825 */ /* 0x002fc600078e028e */
[----:B------:R4:W-:Y:S01]  /*5e80*/  LDGSTS.E [R246+0xc500], desc[UR32][R154.64], !P5 ;  /* 0x0c5000009af67fae */ /* 0x0009e2000e921860 */
[----:B------:R-:W-:-:S03]  /*5e90*/  IMAD.WIDE R164, R218, 0x4, R144 ;  /* 0x00000004daa47825 */ /* 0x000fc600078e0290 */
[----:B------:R1:W-:Y:S01]  /*5ea0*/  STL.64 [R1+0x48], R152 ;  /* 0x0000489801007387 */ /* 0x0003e20000100a00 */
[----:B---3--:R-:W-:-:S03]  /*5eb0*/  IMAD.WIDE R156, R160, 0x4, R140 ;  /* 0x00000004a09c7825 */ /* 0x008fc600078e028c */
[----:B------:R1:W-:Y:S04]  /*5ec0*/  LDGSTS.E [R246+0xc600], desc[UR32][R152.64], !P5 ;  /* 0x0c60000098f67fae */ /* 0x0003e8000e921860 */
[----:B------:R3:W-:Y:S01]  /*5ed0*/  STL.64 [R1+0x40], R150 ;  /* 0x0000409601007387 */ /* 0x0007e20000100a00 */
[----:B----4-:R-:W-:-:S03]  /*5ee0*/  IMAD.WIDE R154, R160, 0x4, R138 ;  /* 0x00000004a09a7825 */ /* 0x010fc600078e028a */
[----:B------:R3:W-:Y:S01]  /*5ef0*/  LDGSTS.E [R246+0xc700], desc[UR32][R150.64], !P5 ;  /* 0x0c70000096f67fae */ /* 0x0007e2000e921860 */
[----:B------:R-:W-:Y:S01]  /*5f00*/  ISETP.GE.U32.AND P5, PT, R2, 0x7fffffcf, PT ;  /* 0x7fffffcf0200780c */ /* 0x000fe20003fa6070 */
[----:B--2---:R-:W-:Y:S02]  /*5f10*/  VIADD R2, R162, 0xffffffe6 ;  /* 0xffffffe6a2027836 */ /* 0x004fe40000000000 */
[C---:B-1----:R-:W-:Y:S01]  /*5f20*/  IMAD.WIDE R152, R160.reuse, 0x4, R136 ;  /* 0x00000004a0987825 */ /* 0x042fe200078e0288 */
[----:B------:R-:W-:Y:S01]  /*5f30*/  LDGSTS.E [R246+0xe000], desc[UR32][R240.64], !P6 ;  /* 0x0e000000f0f67fae */ /* 0x000fe2000f121860 */
[----:B------:R-:W1:Y:S03]  /*5f40*/  LDC R162, c[0x0][0x230] ;  /* 0x00008c00ffa27b82 */ /* 0x000e660000000800 */
[----:B------:R-:W-:Y:S01]  /*5f50*/  LDGSTS.E [R246+0xe100], desc[UR32][R148.64], !P6 ;  /* 0x0e10000094f67fae */ /* 0x000fe2000f121860 */
[----:B---3--:R-:W-:-:S03]  /*5f60*/  IMAD.WIDE R150, R160, 0x4, R134 ;  /* 0x00000004a0967825 */ /* 0x008fc600078e0286 */
[----:B------:R2:W-:Y:S01]  /*5f70*/  STL.64 [R1+0x638], R178 ;  /* 0x000638b201007387 */ /* 0x0005e20000100a00 */
[----:B------:R-:W-:-:S03]  /*5f80*/  IMAD.WIDE R160, R160, 0x4, R144 ;  /* 0x00000004a0a07825 */ /* 0x000fc600078e0290 */
[----:B------:R-:W-:Y:S04]  /*5f90*/  LDGSTS.E [R246+0xe200], desc[UR32][R150.64], !P6 ;  /* 0x0e20000096f67fae */ /* 0x000fe8000f121860 */
[----:B------:R-:W-:Y:S04]  /*5fa0*/  LDGSTS.E [R246+0xe300], desc[UR32][R152.64], !P6 ;  /* 0x0e30000098f67fae */ /* 0x000fe8000f121860 */
[----:B------:R-:W-:Y:S04]  /*5fb0*/  LDGSTS.E [R246+0xe400], desc[UR32][R154.64], !P6 ;  /* 0x0e4000009af67fae */ /* 0x000fe8000f121860 */
[----:B------:R-:W-:Y:S04]  /*5fc0*/  LDGSTS.E [R246+0xe500], desc[UR32][R156.64], !P6 ;  /* 0x0e5000009cf67fae */ /* 0x000fe8000f121860 */
[----:B------:R-:W-:Y:S04]  /*5fd0*/  LDGSTS.E [R246+0xe600], desc[UR32][R158.64], !P6 ;  /* 0x0e6000009ef67fae */ /* 0x000fe8000f121860 */
[----:B------:R-:W-:Y:S01]  /*5fe0*/  LDGSTS.E [R246+0xe700], desc[UR32][R160.64], !P6 ;  /* 0x0e700000a0f67fae */ /* 0x000fe2000f121860 */
[----:B------:R-:W-:Y:S01]  /*5ff0*/  ISETP.GE.U32.AND P6, PT, R0, 0x7fffffcb, PT ;  /* 0x7fffffcb0000780c */ /* 0x000fe20003fc6070 */
[----:B------:R-:W-:-:S02]  /*6000*/  IMAD R0, R218, 0x5, RZ ;  /* 0x00000005da007824 */ /* 0x000fc400078e02ff */
[----:B------:R2:W-:Y:S04]  /*6010*/  LDGSTS.E [R247+0x800], desc[UR32][R178.64], !P4 ;  /* 0x00800000b2f77fae */ /* 0x0005e8000e121860 */
[----:B------:R3:W-:Y:S04]  /*6020*/  STL.64 [R1+0x630], R176 ;  /* 0x000630b001007387 */ /* 0x0007e80000100a00 */
[----:B------:R3:W-:Y:S04]  /*6030*/  LDGSTS.E [R247+0x900], desc[UR32][R176.64], !P4 ;  /* 0x00900000b0f77fae */ /* 0x0007e8000e121860 */
[----:B------:R4:W-:Y:S01]  /*6040*/  STL.64 [R1+0x628], R174 ;  /* 0x000628ae01007387 */ /* 0x0009e20000100a00 */
[----:B--2---:R-:W-:-:S03]  /*6050*/  IMAD.WIDE R178, R0, 0x4, R146 ;  /* 0x0000000400b27825 */ /* 0x004fc600078e0292 */
[----:B------:R4:W-:Y:S04]  /*6060*/  LDGSTS.E [R247+0xa00], desc[UR32][R174.64], !P4 ;  /* 0x00a00000aef77fae */ /* 0x0009e8000e121860 */
[----:B------:R2:W-:Y:S01]  /*6070*/  STL.64 [R1+0x620], R172 ;  /* 0x000620ac01007387 */ /* 0x0005e20000100a00 */
[----:B---3--:R-:W-:-:S03]  /*6080*/  IMAD.WIDE R176, R0, 0x4, R4 ;  /* 0x0000000400b07825 */ /* 0x008fc600078e0204 */
[----:B------:R2:W-:Y:S04]  /*6090*/  LDGSTS.E [R247+0xb00], desc[UR32][R172.64], !P4 ;  /* 0x00b00000acf77fae */ /* 0x0005e8000e121860 */
[----:B------:R3:W-:Y:S01]  /*60a0*/  STL.64 [R1+0x618], R170 ;  /* 0x000618aa01007387 */ /* 0x0007e20000100a00 */
[----:B----4-:R-:W-:-:S03]  /*60b0*/  IMAD.WIDE R174, R0, 0x4, R134 ;  /* 0x0000000400ae7825 */ /* 0x010fc600078e0286 */
        /* <DEDUP_REMOVED lines=9> */
[----:B------:R3:W-:Y:S01]  /*6150*/  LDGSTS.E [R247+0xf00], desc[UR32][R164.64], !P4 ;  /* 0x00f00000a4f77fae */ /* 0x0007e2000e121860 */
[----:B------:R-:W-:Y:S01]  /*6160*/  ISETP.GE.U32.AND P4, PT, R2, 0x7fffffc7, PT ;  /* 0x7fffffc70200780c */ /* 0x000fe20003f86070 */
[----:B-----5:R-:W-:Y:S02]  /*6170*/  VIADD R2, R3, 0xffffffe2 ;  /* 0xffffffe203027836 */ /* 0x020fe40000000000 */
[C---:B--2---:R-:W-:Y:S01]  /*6180*/  IMAD.WIDE R166, R0.reuse, 0x4, R142 ;  /* 0x0000000400a67825 */ /* 0x044fe200078e028e */
[----:B------:R2:W-:Y:S03]  /*6190*/  LDGSTS.E [R247+0x2800], desc[UR32][R178.64], !P1 ;  /* 0x02800000b2f77fae */ /* 0x0005e6000c921860 */
[----:B------:R-:W-:Y:S01]  /*61a0*/  VIADD R3, R163, 0xfffffffd ;  /* 0xfffffffda3037836 */ /* 0x000fe20000000000 */
[----:B------:R4:W-:Y:S01]  /*61b0*/  LDGSTS.E [R247+0x2900], desc[UR32][R176.64], !P1 ;  /* 0x02900000b0f77fae */ /* 0x0009e2000c921860 */
[----:B------:R-:W5:Y:S01]  /*61c0*/  LDC R163, c[0x0][0x230] ;  /* 0x00008c00ffa37b82 */ /* 0x000f620000000800 */
[----:B---3--:R-:W-:-:S02]  /*61d0*/  IMAD.WIDE R164, R0, 0x4, R144 ;  /* 0x0000000400a47825 */ /* 0x008fc400078e0290 */
[----:B------:R3:W-:Y:S02]  /*61e0*/  LDGSTS.E [R247+0x2a00], desc[UR32][R174.64], !P1 ;  /* 0x02a00000aef77fae */ /* 0x0007e4000c921860 */
[----:B------:R-:W-:Y:S02]  /*61f0*/  IMAD R0, R218, 0x9, RZ ;  /* 0x00000009da007824 */ /* 0x000fe400078e02ff */
[----:B------:R1:W-:Y:S02]  /*6200*/  LDGSTS.E [R247+0x2b00], desc[UR32][R172.64], !P1 ;  /* 0x02b00000acf77fae */ /* 0x0003e4000c921860 */
[C---:B------:R-:W-:Y:S02]  /*6210*/  IMAD.WIDE R180, R0.reuse, 0x4, R146 ;  /* 0x0000000400b47825 */ /* 0x040fe400078e0292 */
[----:B------:R2:W-:Y:S04]  /*6220*/  STL.64 [R1+0x538], R178 ;  /* 0x000538b201007387 */ /* 0x0005e80000100a00 */
[----:B------:R1:W-:Y:S04]  /*6230*/  LDGSTS.E [R247+0x2c00], desc[UR32][R170.64], !P1 ;  /* 0x02c00000aaf77fae */ /* 0x0003e8000c921860 */
[----:B------:R4:W-:Y:S04]  /*6240*/  STL.64 [R1+0x530], R176 ;  /* 0x000530b001007387 */ /* 0x0009e80000100a00 */
[----:B------:R1:W-:Y:S01]  /*6250*/  LDGSTS.E [R247+0x2d00], desc[UR32][R168.64], !P1 ;  /* 0x02d00000a8f77fae */ /* 0x0003e2000c921860 */
[----:B--2---:R-:W-:-:S03]  /*6260*/  IMAD.WIDE R178, R0, 0x4, R4 ;  /* 0x0000000400b27825 */ /* 0x004fc600078e0204 */
[----:B------:R3:W-:Y:S04]  /*6270*/  STL.64 [R1+0x528], R174 ;  /* 0x000528ae01007387 */ /* 0x0007e80000100a00 */
[----:B------:R2:W-:Y:S01]  /*6280*/  LDGSTS.E [R247+0x2e00], desc[UR32][R166.64], !P1 ;  /* 0x02e00000a6f77fae */ /* 0x0005e2000c921860 */
[----:B----4-:R-:W-:-:S03]  /*6290*/  IMAD.WIDE R176, R0, 0x4, R134 ;  /* 0x0000000400b07825 */ /* 0x010fc600078e0286 */
[----:B------:R1:W-:Y:S04]  /*62a0*/  STL.64 [R1+0x520], R172 ;  /* 0x000520ac01007387 */ /* 0x0003e80000100a00 */
[----:B------:R4:W-:Y:S01]  /*62b0*/  LDGSTS.E [R247+0x2f00], desc[UR32][R164.64], !P1 ;  /* 0x02f00000a4f77fae */ /* 0x0009e2000c921860 */
[----:B------:R-:W-:Y:S01]  /*62c0*/  ISETP.GE.U32.AND P1, PT, R2, 0x7fffffc3, PT ;  /* 0x7fffffc30200780c */ /* 0x000fe20003f26070 */
[----:B---3--:R-:W-:Y:S02]  /*62d0*/  IMAD.WIDE R174, R0, 0x4, R136 ;  /* 0x0000000400ae7825 */ /* 0x008fe400078e0288 */
[----:B------:R3:W-:Y:S02]  /*62e0*/  STL.64 [R1+0x518], R170 ;  /* 0x000518aa01007387 */ /* 0x0007e40000100a00 */
[----:B------:R-:W-:-:S02]  /*62f0*/  IMAD R2, R218, 0xd, RZ ;  /* 0x0000000dda027824 */ /* 0x000fc400078e02ff */
[----:B------:R2:W-:Y:S01]  /*6300*/  STL.64 [R1+0x510], R168 ;  /* 0x000510a801007387 */ /* 0x0005e20000100a00 */
[----:B-1----:R-:W-:-:S03]  /*6310*/  IMAD.WIDE R172, R0, 0x4, R138 ;  /* 0x0000000400ac7825 */ /* 0x002fc600078e028a */
[----:B------:R1:W-:Y:S01]  /*6320*/  STL.64 [R1+0x508], R166 ;  /* 0x000508a601007387 */ /* 0x0003e20000100a00 */
[----:B---3--:R-:W-:-:S03]  /*6330*/  IMAD.WIDE R170, R0, 0x4, R140 ;  /* 0x0000000400aa7825 */ /* 0x008fc600078e028c */
[----:B------:R3:W-:Y:S01]  /*6340*/  LDGSTS.E [R247+0x4800], desc[UR32][R180.64], !P3 ;  /* 0x04800000b4f77fae */ /* 0x0007e2000d921860 */
[----:B--2---:R-:W-:-:S03]  /*6350*/  IMAD.WIDE R168, R0, 0x4, R142 ;  /* 0x0000000400a87825 */ /* 0x004fc600078e028e */
[----:B------:R4:W-:Y:S01]  /*6360*/  STL.64 [R1+0x500], R164 ;  /* 0x000500a401007387 */ /* 0x0009e20000100a00 */
[----:B-1----:R-:W-:-:S03]  /*6370*/  IMAD.WIDE R166, R0, 0x4, R144 ;  /* 0x0000000400a67825 */ /* 0x002fc600078e0290 */
[----:B------:R1:W-:Y:S01]  /*6380*/  LDGSTS.E [R247+0x4900], desc[UR32][R178.64], !P3 ;  /* 0x04900000b2f77fae */ /* 0x0003e2000d921860 */
[----:B------:R-:W-:-:S03]  /*6390*/  VIADD R0, R162, 0xfffffff9 ;  /* 0xfffffff9a2007836 */ /* 0x000fc60000000000 */
[----:B------:R3:W-:Y:S01]  /*63a0*/  STL.64 [R1+0x438], R180 ;  /* 0x000438b401007387 */ /* 0x0007e20000100a00 */
[----:B------:R-:W2:Y:S03]  /*63b0*/  LDC R162, c[0x0][0x230] ;  /* 0x00008c00ffa27b82 */ /* 0x000ea60000000800 */
[----:B------:R5:W-:Y:S04]  /*63c0*/  LDGSTS.E [R247+0x4a00], desc[UR32][R176.64], !P3 ;  /* 0x04a00000b0f77fae */ /* 0x000be8000d921860 */
[----:B------:R1:W-:Y:S01]  /*63d0*/  STL.64 [R1+0x430], R178 ;  /* 0x000430b201007387 */ /* 0x0003e20000100a00 */
[----:B----4-:R-:W4:Y:S03]  /*63e0*/  LDC R164, c[0x0][0x230] ;  /* 0x00008c00ffa47b82 */ /* 0x010f260000000800 */
[----:B------:R5:W-:Y:S01]  /*63f0*/  LDGSTS.E [R247+0x4b00], desc[UR32][R174.64], !P3 ;  /* 0x04b00000aef77fae */ /* 0x000be2000d921860 */
[----:B---3--:R-:W-:-:S03]  /*6400*/  IMAD.WIDE R180, R2, 0x4, R146 ;  /* 0x0000000402b47825 */ /* 0x008fc600078e0292 */
        /* <DEDUP_REMOVED lines=11> */
[----:B---3--:R-:W-:Y:S01]  /*64c0*/  IMAD.WIDE R172, R2, 0x4, R138 ;  /* 0x0000000402ac7825 */ /* 0x008fe200078e028a */
[----:B------:R-:W-:Y:S02]  /*64d0*/  ISETP.GE.U32.AND P3, PT, R3, 0x7fffffde, PT ;  /* 0x7fffffde0300780c */ /* 0x000fe40003f66070 */
[----:B------:R5:W-:Y:S01]  /*64e0*/  STL.64 [R1+0x408], R168 ;  /* 0x000408a801007387 */ /* 0x000be20000100a00 */
[----:B----4-:R-:W-:Y:S02]  /*64f0*/  VIADD R3, R164, 0xfffffff5 ;  /* 0xfffffff5a4037836 */ /* 0x010fe40000000000 */
[C---:B-1----:R-:W-:Y:S01]  /*6500*/  IMAD.WIDE R170, R2.reuse, 0x4, R140 ;  /* 0x0000000402aa7825 */ /* 0x042fe200078e028c */
[----:B------:R1:W-:Y:S04]  /*6510*/  LDGSTS.E [R247+0x6800], desc[UR32][R180.64], !P2 ;  /* 0x06800000b4f77fae */ /* 0x0003e8000d121860 */
[----:B------:R2:W-:Y:S01]  /*6520*/  STL.64 [R1+0x400], R166 ;  /* 0x000400a601007387 */ /* 0x0005e20000100a00 */
[----:B-----5:R-:W-:-:S03]  /*6530*/  IMAD.WIDE R168, R2, 0x4, R142 ;  /* 0x0000000402a87825 */ /* 0x020fc600078e028e */
[----:B------:R3:W-:Y:S04]  /*6540*/  LDGSTS.E [R247+0x6900], desc[UR32][R178.64], !P2 ;  /* 0x06900000b2f77fae */ /* 0x0007e8000d121860 */
[----:B------:R4:W-:Y:S01]  /*6550*/  LDGSTS.E [R247+0x6a00], desc[UR32][R176.64], !P2 ;  /* 0x06a00000b0f77fae */ /* 0x0009e2000d121860 */
[----:B--2---:R-:W-:-:S03]  /*6560*/  IMAD.WIDE R166, R2, 0x4, R144 ;  /* 0x0000000402a67825 */ /* 0x004fc600078e0290 */
[----:B------:R2:W-:Y:S01]  /*6570*/  LDGSTS.E [R247+0x6b00], desc[UR32][R174.64], !P2 ;  /* 0x06b00000aef77fae */ /* 0x0005e2000d121860 */
[----:B------:R-:W-:-:S03]  /*6580*/  IMAD R2, R218, 0x15, RZ ;  /* 0x00000015da027824 */ /* 0x000fc600078e02ff */
[----:B------:R5:W-:Y:S01]  /*6590*/  LDGSTS.E [R247+0x6c00], desc[UR32][R172.64], !P2 ;  /* 0x06c00000acf77fae */ /* 0x000be2000d121860 */
[----:B------:R-:W-:-:S03]  /*65a0*/  IMAD.WIDE R164, R2, 0x4, R144 ;  /* 0x0000000402a47825 */ /* 0x000fc600078e0290 */
[----:B------:R5:W-:Y:S04]  /*65b0*/  LDGSTS.E [R247+0x6d00], desc[UR32][R170.64], !P2 ;  /* 0x06d00000aaf77fae */ /* 0x000be8000d121860 */
[----:B------:R5:W-:Y:S04]  /*65c0*/  LDGSTS.E [R247+0x6e00], desc[UR32][R168.64], !P2 ;  /* 0x06e00000a8f77fae */ /* 0x000be8000d121860 */
[----:B------:R5:W-:Y:S01]  /*65d0*/  LDGSTS.E [R247+0x6f00], desc[UR32][R166.64], !P2 ;  /* 0x06f00000a6f77fae */ /* 0x000be2000d121860 */
[----:B------:R-:W-:Y:S01]  /*65e0*/  ISETP.GE.U32.AND P2, PT, R0, 0x7fffffda, PT ;  /* 0x7fffffda0000780c */ /* 0x000fe20003f46070 */
[----:B------:R-:W-:-:S02]  /*65f0*/  IMAD R0, R218, 0x11, RZ ;  /* 0x00000011da007824 */ /* 0x000fc400078e02ff */
[----:B------:R1:W-:Y:S04]  /*6600*/  STL.64 [R1+0x338], R180 ;  /* 0x000338b401007387 */ /* 0x0003e80000100a00 */
[----:B------:R3:W-:Y:S04]  /*6610*/  STL.64 [R1+0x330], R178 ;  /* 0x000330b201007387 */ /* 0x0007e80000100a00 */
[----:B------:R4:W-:Y:S04]  /*6620*/  STL.64 [R1+0x328], R176 ;  /* 0x000328b001007387 */ /* 0x0009e80000100a00 */
[----:B------:R2:W-:Y:S01]  /*6630*/  STL.64 [R1+0x320], R174 ;  /* 0x000320ae01007387 */ /* 0x0005e20000100a00 */
[----:B-1----:R-:W-:-:S03]  /*6640*/  IMAD.WIDE R180, R0, 0x4, R146 ;  /* 0x0000000400b47825 */ /* 0x002fc600078e0292 */
[----:B------:R5:W-:Y:S01]  /*6650*/  STL.64 [R1+0x318], R172 ;  /* 0x000318ac01007387 */ /* 0x000be20000100a00 */
[----:B---3--:R-:W-:-:S03]  /*6660*/  IMAD.WIDE R178, R0, 0x4, R4 ;  /* 0x0000000400b27825 */ /* 0x008fc600078e0204 */
[----:B------:R1:W-:Y:S01]  /*6670*/  STL.64 [R1+0x310], R170 ;  /* 0x000310aa01007387 */ /* 0x0003e20000100a00 */
[----:B----4-:R-:W-:-:S03]  /*6680*/  IMAD.WIDE R176, R0, 0x4, R134 ;  /* 0x0000000400b07825 */ /* 0x010fc600078e0286 */
[----:B------:R3:W-:Y:S01]  /*6690*/  STL.64 [R1+0x308], R168 ;  /* 0x000308a801007387 */ /* 0x0007e20000100a00 */
[----:B--2---:R-:W-:-:S03]  /*66a0*/  IMAD.WIDE R174, R0, 0x4, R136 ;  /* 0x0000000400ae7825 */ /* 0x004fc600078e0288 */
[----:B------:R2:W-:Y:S01]  /*66b0*/  STL.64 [R1+0x300], R166 ;  /* 0x000300a601007387 */ /* 0x0005e20000100a00 */
[----:B-----5:R-:W-:-:S03]  /*66c0*/  IMAD.WIDE R172, R0, 0x4, R138 ;  /* 0x0000000400ac7825 */ /* 0x020fc600078e028a */
[----:B------:R4:W-:Y:S01]  /*66d0*/  STL.64 [R1+0x238], R180 ;  /* 0x000238b401007387 */ /* 0x0009e20000100a00 */
[----:B-1----:R-:W-:-:S03]  /*66e0*/  IMAD.WIDE R170, R0, 0x4, R140 ;  /* 0x0000000400aa7825 */ /* 0x002fc600078e028c */
[----:B------:R4:W-:Y:S01]  /*66f0*/  LDGSTS.E [R247+0x8800], desc[UR32][R180.64], !P5 ;  /* 0x08800000b4f77fae */ /* 0x0009e2000e921860 */
[----:B---3--:R-:W-:-:S03]  /*6700*/  IMAD.WIDE R168, R0, 0x4, R142 ;  /* 0x0000000400a87825 */ /* 0x008fc600078e028e */
[----:B------:R1:W-:Y:S01]  /*6710*/  STL.64 [R1+0x230], R178 ;  /* 0x000230b201007387 */ /* 0x0003e20000100a00 */
[----:B--2---:R-:W-:-:S03]  /*6720*/  IMAD.WIDE R166, R0, 0x4, R144 ;  /* 0x0000000400a67825 */ /* 0x004fc600078e0290 */
[----:B------:R1:W-:Y:S01]  /*6730*/  LDGSTS.E [R247+0x8900], desc[UR32][R178.64], !P5 ;  /* 0x08900000b2f77fae */ /* 0x0003e2000e921860 */
[----:B------:R-:W-:-:S03]  /*6740*/  VIADD R0, R163, 0xfffffff1 ;  /* 0xfffffff1a3007836 */ /* 0x000fc60000000000 */
[----:B------:R2:W-:Y:S01]  /*6750*/  STL.64 [R1+0x228], R176 ;  /* 0x000228b001007387 */ /* 0x0005e20000100a00 */
[----:B----4-:R-:W-:-:S03]  /*6760*/  IMAD.WIDE R180, R184, 0x4, R140 ;  /* 0x00000004b8b47825 */ /* 0x010fc600078e028c */
[----:B------:R2:W-:Y:S04]  /*6770*/  LDGSTS.E [R247+0x8a00], desc[UR32][R176.64], !P5 ;  /* 0x08a00000b0f77fae */ /* 0x0005e8000e921860 */
[----:B------:R3:W-:Y:S01]  /*6780*/  STL.64 [R1+0x220], R174 ;  /* 0x000220ae01007387 */ /* 0x0007e20000100a00 */
[----:B-1----:R-:W-:-:S03]  /*6790*/  IMAD.WIDE R178, R2, 0x4, R146 ;  /* 0x0000000402b27825 */ /* 0x002fc600078e0292 */
        /* <DEDUP_REMOVED lines=8> */
[----:B-1----:R-:W-:-:S03]  /*6820*/  IMAD.WIDE R172, R2, 0x4, R136 ;  /* 0x0000000402ac7825 */ /* 0x002fc600078e0288 */
[----:B------:R3:W-:Y:S04]  /*6830*/  LDGSTS.E [R247+0x8e00], desc[UR32][R168.64], !P5 ;  /* 0x08e00000a8f77fae */ /* 0x0007e8000e921860 */
[----:B------:R1:W-:Y:S01]  /*6840*/  STL.64 [R1+0x200], R166 ;  /* 0x000200a601007387 */ /* 0x0003e20000100a00 */
[----:B--2---:R-:W-:-:S03]  /*6850*/  IMAD.WIDE R170, R2, 0x4, R138 ;  /* 0x0000000402aa7825 */ /* 0x004fc600078e028a */
[----:B------:R1:W-:Y:S01]  /*6860*/  LDGSTS.E [R247+0x8f00], desc[UR32][R166.64], !P5 ;  /* 0x08f00000a6f77fae */ /* 0x0003e2000e921860 */
[----:B------:R-:W-:Y:S02]  /*6870*/  ISETP.GE.U32.AND P5, PT, R3, 0x7fffffd6, PT ;  /* 0x7fffffd60300780c */ /* 0x000fe40003fa6070 */
[----:B------:R-:W2:Y:S01]  /*6880*/  LDC R3, c[0x0][0x230] ;  /* 0x00008c00ff037b82 */ /* 0x000ea20000000800 */
[----:B------:R4:W-:Y:S01]  /*6890*/  STL.64 [R1+0x138], R178 ;  /* 0x000138b201007387 */ /* 0x0009e20000100a00 */
[----:B---3--:R-:W-:-:S03]  /*68a0*/  IMAD.WIDE R168, R2, 0x4, R140 ;  /* 0x0000000402a87825 */ /* 0x008fc600078e028c */
[----:B------:R4:W-:Y:S04]  /*68b0*/  LDGSTS.E [R247+0xa800], desc[UR32][R178.64], !P6 ;  /* 0x0a800000b2f77fae */ /* 0x0009e8000f121860 */
[----:B------:R3:W-:Y:S01]  /*68c0*/  STL.64 [R1+0x130], R176 ;  /* 0x000130b001007387 */ /* 0x0007e20000100a00 */
[----:B-1----:R-:W-:Y:S02]  /*68d0*/  IMAD.WIDE R166, R2, 0x4, R142 ;  /* 0x0000000402a67825 */ /* 0x002fe400078e028e */
[----:B------:R-:W1:Y:S01]  /*68e0*/  LDC R2, c[0x0][0x230] ;  /* 0x00008c00ff027b82 */ /* 0x000e620000000800 */
[----:B------:R3:W-:Y:S04]  /*68f0*/  LDGSTS.E [R247+0xa900], desc[UR32][R176.64], !P6 ;  /* 0x0a900000b0f77fae */ /* 0x0007e8000f121860 */
[----:B------:R-:W-:Y:S01]  /*6900*/  STL.64 [R1+0x128], R174 ;  /* 0x000128ae01007387 */ /* 0x000fe20000100a00 */
[----:B----4-:R-:W-:-:S03]  /*6910*/  IMAD.WIDE R178, R184, 0x4, R138 ;  /* 0x00000004b8b27825 */ /* 0x010fc600078e028a */
[----:B------:R-:W-:Y:S04]  /*6920*/  LDGSTS.E [R247+0xaa00], desc[UR32][R174.64], !P6 ;  /* 0x0aa00000aef77fae */ /* 0x000fe8000f121860 */
[----:B------:R-:W-:Y:S01]  /*6930*/  STL.64 [R1+0x120], R172 ;  /* 0x000120ac01007387 */ /* 0x000fe20000100a00 */
[----:B---3--:R-:W-:-:S03]  /*6940*/  IMAD.WIDE R176, R184, 0x4, R136 ;  /* 0x00000004b8b07825 */ /* 0x008fc600078e0288 */
[----:B------:R-:W-:Y:S04]  /*6950*/  LDGSTS.E [R247+0xab00], desc[UR32][R172.64], !P6 ;  /* 0x0ab00000acf77fae */ /* 0x000fe8000f121860 */
[----:B------:R3:W-:Y:S01]  /*6960*/  STL.64 [R1+0x118], R170 ;  /* 0x000118aa01007387 */ /* 0x0007e20000100a00 */
[----:B-1----:R-:W-:-:S03]  /*6970*/  VIADD R2, R2, 0xffffffe5 ;  /* 0xffffffe502027836 */ /* 0x002fc60000000000 */
[----:B------:R3:W-:Y:S04]  /*6980*/  LDGSTS.E [R247+0xac00], desc[UR32][R170.64], !P6 ;  /* 0x0ac00000aaf77fae */ /* 0x0007e8000f121860 */
[----:B------:R1:W-:Y:S04]  /*6990*/  LDGSTS.E [R247+0xad00], desc[UR32][R168.64], !P6 ;  /* 0x0ad00000a8f77fae */ /* 0x0003e8000f121860 */
[----:B------:R4:W-:Y:S01]  /*69a0*/  LDGSTS.E [R247+0xae00], desc[UR32][R166.64], !P6 ;  /* 0x0ae00000a6f77fae */ /* 0x0009e2000f121860 */
[----:B---3--:R-:W-:-:S03]  /*69b0*/  IMAD R170, R218, 0x19, RZ ;  /* 0x00000019daaa7824 */ /* 0x008fc600078e02ff */
[----:B------:R3:W-:Y:S01]  /*69c0*/  LDGSTS.E [R247+0xaf00], desc[UR32][R164.64], !P6 ;  /* 0x0af00000a4f77fae */ /* 0x0007e2000f121860 */
[----:B------:R-:W-:Y:S01]  /*69d0*/  ISETP.GE.U32.AND P6, PT, R0, 0x7fffffd2, PT ;  /* 0x7fffffd20000780c */ /* 0x000fe20003fc6070 */
[----:B------:R-:W-:Y:S02]  /*69e0*/  VIADD R0, R162, 0xffffffed ;  /* 0xffffffeda2007836 */ /* 0x000fe40000000000 */
[C---:B------:R-:W-:Y:S01]  /*69f0*/  IMAD.WIDE R174, R170.reuse, 0x4, R146 ;  /* 0x00000004aaae7825 */ /* 0x040fe200078e0292 */
[----:B------:R1:W-:Y:S03]  /*6a00*/  STL.64 [R1+0x110], R168 ;  /* 0x000110a801007387 */ /* 0x0003e60000100a00 */
[C---:B------:R-:W-:Y:S01]  /*6a10*/  IMAD.WIDE R172, R170.reuse, 0x4, R4 ;  /* 0x00000004aaac7825 */ /* 0x040fe200078e0204 */
[----:B------:R4:W-:Y:S03]  /*6a20*/  STL.64 [R1+0x108], R166 ;  /* 0x000108a601007387 */ /* 0x0009e60000100a00 */
[C---:B------:R-:W-:Y:S01]  /*6a30*/  IMAD.WIDE R250, R170.reuse, 0x4, R134 ;  /* 0x00000004aafa7825 */ /* 0x040fe200078e0286 */
[----:B------:R3:W-:Y:S03]  /*6a40*/  STL.64 [R1+0x100], R164 ;  /* 0x000100a401007387 */ /* 0x0007e60000100a00 */
[C---:B------:R-:W-:Y:S01]  /*6a50*/  IMAD.WIDE R162, R170.reuse, 0x4, R136 ;  /* 0x00000004aaa27825 */ /* 0x040fe200078e0288 */
[----:B------:R5:W-:Y:S03]  /*6a60*/  LDGSTS.E [R247+0xc800], desc[UR32][R174.64], !P4 ;  /* 0x0c800000aef77fae */ /* 0x000be6000e121860 */
[C---:B-1----:R-:W-:Y:S01]  /*6a70*/  IMAD.WIDE R168, R170.reuse, 0x4, R142 ;  /* 0x00000004aaa87825 */ /* 0x042fe200078e028e */
[----:B------:R1:W-:Y:S03]  /*6a80*/  LDGSTS.E [R247+0xc900], desc[UR32][R172.64], !P4 ;  /* 0x0c900000acf77fae */ /* 0x0003e6000e121860 */
[C---:B----4-:R-:W-:Y:S01]  /*6a90*/  IMAD.WIDE R166, R170.reuse, 0x4, R140 ;  /* 0x00000004aaa67825 */ /* 0x050fe200078e028c */
[----:B------:R5:W-:Y:S03]  /*6aa0*/  STL.64 [R1+0x38], R174 ;  /* 0x000038ae01007387 */ /* 0x000be60000100a00 */
[C---:B---3--:R-:W-:Y:S01]  /*6ab0*/  IMAD.WIDE R164, R170.reuse, 0x4, R138 ;  /* 0x00000004aaa47825 */ /* 0x048fe200078e028a */
[----:B------:R-:W-:Y:S03]  /*6ac0*/  LDGSTS.E [R247+0xca00], desc[UR32][R250.64], !P4 ;  /* 0x0ca00000faf77fae */ /* 0x000fe6000e121860 */
[----:B------:R-:W-:Y:S01]  /*6ad0*/  IMAD.WIDE R170, R170, 0x4, R144 ;  /* 0x00000004aaaa7825 */ /* 0x000fe200078e0290 */
[----:B------:R1:W-:Y:S04]  /*6ae0*/  STL.64 [R1+0x30], R172 ;  /* 0x000030ac01007387 */ /* 0x0003e80000100a00 */
[----:B------:R-:W-:Y:S01]  /*6af0*/  LDGSTS.E [R247+0xcb00], desc[UR32][R162.64], !P4 ;  /* 0x0cb00000a2f77fae */ /* 0x000fe2000e121860 */
[----:B-----5:R-:W-:-:S03]  /*6b00*/  IMAD.WIDE R174, R184, 0x4, R134 ;  /* 0x00000004b8ae7825 */ /* 0x020fc600078e0286 */
[----:B------:R-:W-:Y:S01]  /*6b10*/  LDGSTS.E [R247+0xcc00], desc[UR32][R164.64], !P4 ;  /* 0x0cc00000a4f77fae */ /* 0x000fe2000e121860 */
[----:B-1----:R-:W-:-:S03]  /*6b20*/  IMAD.WIDE R172, R184, 0x4, R4 ;  /* 0x00000004b8ac7825 */ /* 0x002fc600078e0204 */
[----:B------:R-:W-:Y:S01]  /*6b30*/  LDGSTS.E [R247+0xcd00], desc[UR32][R166.64], !P4 ;  /* 0x0cd00000a6f77fae */ /* 0x000fe2000e121860 */
[----:B------:R-:W-:-:S03]  /*6b40*/  IMAD.WIDE R184, R184, 0x4, R144 ;  /* 0x00000004b8b87825 */ /* 0x000fc600078e0290 */
[----:B------:R-:W-:Y:S04]  /*6b50*/  LDGSTS.E [R247+0xce00], desc[UR32][R168.64], !P4 ;  /* 0x0ce00000a8f77fae */ /* 0x000fe8000e121860 */
[----:B------:R-:W-:Y:S01]  /*6b60*/  LDGSTS.E [R247+0xcf00], desc[UR32][R170.64], !P4 ;  /* 0x0cf00000aaf77fae */ /* 0x000fe2000e121860 */
[----:B------:R-:W-:Y:S01]  /*6b70*/  ISETP.GE.U32.AND P4, PT, R0, 0x7fffffce, PT ;  /* 0x7fffffce0000780c */ /* 0x000fe20003f86070 */
[----:B--2---:R-:W-:Y:S02]  /*6b80*/  VIADD R0, R3, 0xffffffe9 ;  /* 0xffffffe903007836 */ /* 0x004fe40000000000 */
[----:B------:R-:W-:Y:S01]  /*6b90*/  LDGSTS.E [R247+0xe800], desc[UR32][R242.64], !P1 ;  /* 0x0e800000f2f77fae */ /* 0x000fe2000c921860 */
[----:B------:R-:W1:Y:S03]  /*6ba0*/  LDC R3, c[0x0][0x230] ;  /* 0x00008c00ff037b82 */ /* 0x000e660000000800 */
[----:B------:R-:W-:Y:S04]  /*6bb0*/  LDGSTS.E [R247+0xe900], desc[UR32][R172.64], !P1 ;  /* 0x0e900000acf77fae */ /* 0x000fe8000c921860 */
[----:B------:R-:W-:Y:S04]  /*6bc0*/  LDGSTS.E [R247+0xea00], desc[UR32][R174.64], !P1 ;  /* 0x0ea00000aef77fae */ /* 0x000fe8000c921860 */
[----:B------:R-:W-:Y:S04]  /*6bd0*/  LDGSTS.E [R247+0xeb00], desc[UR32][R176.64], !P1 ;  /* 0x0eb00000b0f77fae */ /* 0x000fe8000c921860 */
[----:B------:R-:W-:Y:S04]  /*6be0*/  LDGSTS.E [R247+0xec00], desc[UR32][R178.64], !P1 ;  /* 0x0ec00000b2f77fae */ /* 0x000fe8000c921860 */
[----:B------:R-:W-:Y:S04]  /*6bf0*/  LDGSTS.E [R247+0xed00], desc[UR32][R180.64], !P1 ;  /* 0x0ed00000b4f77fae */ /* 0x000fe8000c921860 */
[----:B------:R-:W-:Y:S01]  /*6c00*/  LDGSTS.E [R247+0xee00], desc[UR32][R182.64], !P1 ;  /* 0x0ee00000b6f77fae */ /* 0x000fe2000c921860 */
[----:B-1----:R-:W-:-:S03]  /*6c10*/  VIADD R3, R3, 0xffffffe1 ;  /* 0xffffffe103037836 */ /* 0x002fc60000000000 */
[----:B------:R-:W-:Y:S01]  /*6c20*/  LDGSTS.E [R247+0xef00], desc[UR32][R184.64], !P1 ;  /* 0x0ef00000b8f77fae */ /* 0x000fe2000c921860 */
[----:B------:R-:W-:Y:S01]  /*6c30*/  ISETP.GE.U32.AND P1, PT, R0, 0x7fffffca, PT ;  /* 0x7fffffca0000780c */ /* 0x000fe20003f26070 */
[----:B------:R-:W-:-:S04]  /*6c40*/  IMAD.SHL.U32 R0, R218, 0x2, RZ ;  /* 0x00000002da007824 */ /* 0x000fc800078e00ff */
[----:B------:R-:W-:-:S04]  /*6c50*/  IMAD.WIDE R202, R0, 0x4, R146 ;  /* 0x0000000400ca7825 */ /* 0x000fc800078e0292 */
[C---:B------:R-:W-:Y:S01]  /*6c60*/  IMAD.WIDE R200, R0.reuse, 0x4, R4 ;  /* 0x0000000400c87825 */ /* 0x040fe200078e0204 */
[----:B------:R1:W-:Y:S03]  /*6c70*/  LDGSTS.E [R248+0x1000], desc[UR32][R202.64], !P3 ;  /* 0x01000000caf87fae */ /* 0x0003e6000d921860 */
[C---:B------:R-:W-:Y:S01]  /*6c80*/  IMAD.WIDE R198, R0.reuse, 0x4, R134 ;  /* 0x0000000400c67825 */ /* 0x040fe200078e0286 */
[----:B------:R2:W-:Y:S03]  /*6c90*/  LDGSTS.E [R248+0x1100], desc[UR32][R200.64], !P3 ;  /* 0x01100000c8f87fae */ /* 0x0005e6000d921860 */
[C---:B------:R-:W-:Y:S01]  /*6ca0*/  IMAD.WIDE R196, R0.reuse, 0x4, R136 ;  /* 0x0000000400c47825 */ /* 0x040fe200078e0288 */
[----:B------:R3:W-:Y:S03]  /*6cb0*/  LDGSTS.E [R248+0x1200], desc[UR32][R198.64], !P3 ;  /* 0x01200000c6f87fae */ /* 0x0007e6000d921860 */
[C---:B------:R-:W-:Y:S01]  /*6cc0*/  IMAD.WIDE R194, R0.reuse, 0x4, R138 ;  /* 0x0000000400c27825 */ /* 0x040fe200078e028a */
[----:B------:R4:W-:Y:S03]  /*6cd0*/  LDGSTS.E [R248+0x1300], desc[UR32][R196.64], !P3 ;  /* 0x01300000c4f87fae */ /* 0x0009e6000d921860 */
[C---:B------:R-:W-:Y:S01]  /*6ce0*/  IMAD.WIDE R192, R0.reuse, 0x4, R140 ;  /* 0x0000000400c07825 */ /* 0x040fe200078e028c */
[----:B------:R1:W-:Y:S03]  /*6cf0*/  STL.64 [R1+0x5f8], R202 ;  /* 0x0005f8ca01007387 */ /* 0x0003e60000100a00 */
[C---:B------:R-:W-:Y:S01]  /*6d00*/  IMAD.WIDE R190, R0.reuse, 0x4, R142 ;  /* 0x0000000400be7825 */ /* 0x040fe200078e028e */
[----:B------:R5:W-:Y:S03]  /*6d10*/  LDGSTS.E [R248+0x1400], desc[UR32][R194.64], !P3 ;  /* 0x01400000c2f87fae */ /* 0x000be6000d921860 */
[----:B------:R-:W-:Y:S01]  /*6d20*/  IMAD.WIDE R188, R0, 0x4, R144 ;  /* 0x0000000400bc7825 */ /* 0x000fe200078e0290 */
[----:B------:R2:W-:Y:S03]  /*6d30*/  STL.64 [R1+0x5f0], R200 ;  /* 0x0005f0c801007387 */ /* 0x0005e60000100a00 */
[----:B------:R-:W-:Y:S01]  /*6d40*/  IMAD R0, R218, 0x6, RZ ;  /* 0x00000006da007824 */ /* 0x000fe200078e02ff */
[----:B------:R5:W-:Y:S03]  /*6d50*/  LDGSTS.E [R248+0x1500], desc[UR32][R192.64], !P3 ;  /* 0x01500000c0f87fae */ /* 0x000be6000d921860 */
[C---:B-1----:R-:W-:Y:S01]  /*6d60*/  IMAD.WIDE R202, R0.reuse, 0x4, R146 ;  /* 0x0000000400ca7825 */ /* 0x042fe200078e0292 */
[----:B------:R3:W-:Y:S04]  /*6d70*/  STL.64 [R1+0x5e8], R198 ;  /* 0x0005e8c601007387 */ /* 0x0007e80000100a00 */
[----:B------:R1:W-:Y:S01]  /*6d80*/  LDGSTS.E [R248+0x1600], desc[UR32][R190.64], !P3 ;  /* 0x01600000bef87fae */ /* 0x0003e2000d921860 */
[----:B--2---:R-:W-:-:S03]  /*6d90*/  IMAD.WIDE R200, R0, 0x4, R4 ;  /* 0x0000000400c87825 */ /* 0x004fc600078e0204 */
[----:B------:R4:W-:Y:S04]  /*6da0*/  STL.64 [R1+0x5e0], R196 ;  /* 0x0005e0c401007387 */ /* 0x0009e80000100a00 */
[----:B------:R2:W-:Y:S01]  /*6db0*/  LDGSTS.E [R248+0x1700], desc[UR32][R188.64], !P3 ;  /* 0x01700000bcf87fae */ /* 0x0005e2000d921860 */
[----:B---3--:R-:W-:Y:S01]  /*6dc0*/  IMAD.WIDE R198, R0, 0x4, R134 ;  /* 0x0000000400c67825 */ /* 0x008fe200078e0286 */
[----:B------:R-:W-:Y:S02]  /*6dd0*/  ISETP.GE.U32.AND P3, PT, R2, 0x7fffffc6, PT ;  /* 0x7fffffc60200780c */ /* 0x000fe40003f66070 */
[----:B------:R5:W-:Y:S01]  /*6de0*/  STL.64 [R1+0x5d8], R194 ;  /* 0x0005d8c201007387 */ /* 0x000be20000100a00 */
[----:B------:R-:W-:Y:S02]  /*6df0*/  IMAD R2, R218, 0xa, RZ ;  /* 0x0000000ada027824 */ /* 0x000fe400078e02ff */
[----:B----4-:R-:W-:Y:S01]  /*6e00*/  IMAD.WIDE R196, R0, 0x4, R136 ;  /* 0x0000000400c47825 */ /* 0x010fe200078e0288 */
[----:B------:R3:W-:Y:S03]  /*6e10*/  STL.64 [R1+0x5d0], R192 ;  /* 0x0005d0c001007387 */ /* 0x0007e60000100a00 */
[----:B------:R-:W-:Y:S01]  /*6e20*/  IMAD.WIDE R204, R2, 0x4, R146 ;  /* 0x0000000402cc7825 */ /* 0x000fe200078e0292 */
[----:B------:R1:W-:Y:S03]  /*6e30*/  STL.64 [R1+0x5c8], R190 ;  /* 0x0005c8be01007387 */ /* 0x0003e60000100a00 */
[C---:B-----5:R-:W-:Y:S01]  /*6e40*/  IMAD.WIDE R194, R0.reuse, 0x4, R138 ;  /* 0x0000000400c27825 */ /* 0x060fe200078e028a */
[----:B------:R4:W-:Y:S03]  /*6e50*/  LDGSTS.E [R248+0x3000], desc[UR32][R202.64], !P2 ;  /* 0x03000000caf87fae */ /* 0x0009e6000d121860 */
[C---:B---3--:R-:W-:Y:S01]  /*6e60*/  IMAD.WIDE R192, R0.reuse, 0x4, R140 ;  /* 0x0000000400c07825 */ /* 0x048fe200078e028c */
[----:B------:R2:W-:Y:S03]  /*6e70*/  STL.64 [R1+0x5c0], R188 ;  /* 0x0005c0bc01007387 */ /* 0x0005e60000100a00 */
[C---:B-1----:R-:W-:Y:S01]  /*6e80*/  IMAD.WIDE R190, R0.reuse, 0x4, R142 ;  /* 0x0000000400be7825 */ /* 0x042fe200078e028e */
[----:B------:R1:W-:Y:S04]  /*6e90*/  LDGSTS.E [R248+0x3100], desc[UR32][R200.64], !P2 ;  /* 0x03100000c8f87fae */ /* 0x0003e8000d121860 */
[----:B------:R3:W-:Y:S01]  /*6ea0*/  LDGSTS.E [R248+0x3200], desc[UR32][R198.64], !P2 ;  /* 0x03200000c6f87fae */ /* 0x0007e2000d121860 */
[----:B--2---:R-:W-:-:S03]  /*6eb0*/  IMAD.WIDE R188, R0, 0x4, R144 ;  /* 0x0000000400bc7825 */ /* 0x004fc600078e0290 */
[----:B------:R4:W-:Y:S01]  /*6ec0*/  STL.64 [R1+0x4f8], R202 ;  /* 0x0004f8ca01007387 */ /* 0x0009e20000100a00 */
[----:B------:R-:W-:-:S03]  /*6ed0*/  VIADD R0, R186, 0xfffffffc ;  /* 0xfffffffcba007836 */ /* 0x000fc60000000000 */
[----:B------:R2:W-:Y:S01]  /*6ee0*/  LDGSTS.E [R248+0x3300], desc[UR32][R196.64], !P2 ;  /* 0x03300000c4f87fae */ /* 0x0005e2000d121860 */
[----:B------:R-:W5:Y:S03]  /*6ef0*/  LDC R186, c[0x0][0x230] ;  /* 0x00008c00ffba7b82 */ /* 0x000f660000000800 */
[----:B------:R1:W-:Y:S04]  /*6f00*/  STL.64 [R1+0x4f0], R200 ;  /* 0x0004f0c801007387 */ /* 0x0003e80000100a00 */
[----:B------:R2:W-:Y:S01]  /*6f10*/  LDGSTS.E [R248+0x3400], desc[UR32][R194.64], !P2 ;  /* 0x03400000c2f87fae */ /* 0x0005e2000d121860 */
[----:B----4-:R-:W-:-:S03]  /*6f20*/  IMAD.WIDE R202, R2, 0x4, R4 ;  /* 0x0000000402ca7825 */ /* 0x010fc600078e0204 */
        /* <DEDUP_REMOVED lines=8> */
[C---:B--2---:R-:W-:Y:S01]  /*6fb0*/  IMAD.WIDE R196, R2.reuse, 0x4, R138 ;  /* 0x0000000402c47825 */ /* 0x044fe200078e028a */
[----:B------:R-:W-:Y:S02]  /*6fc0*/  ISETP.GE.U32.AND P2, PT, R3, 0x7fffffc2, PT ;  /* 0x7fffffc20300780c */ /* 0x000fe40003f46070 */
[----:B------:R4:W-:Y:S01]  /*6fd0*/  STL.64 [R1+0x4d0], R192 ;  /* 0x0004d0c001007387 */ /* 0x0009e20000100a00 */
[----:B------:R-:W-:Y:S02]  /*6fe0*/  VIADD R3, R187, 0xfffffff8 ;  /* 0xfffffff8bb037836 */ /* 0x000fe40000000000 */
[C---:B---3--:R-:W-:Y:S01]  /*6ff0*/  IMAD.WIDE R194, R2.reuse, 0x4, R140 ;  /* 0x0000000402c27825 */ /* 0x048fe200078e028c */
[----:B------:R2:W-:Y:S04]  /*7000*/  LDGSTS.E [R248+0x5000], desc[UR32][R204.64], !P5 ;  /* 0x05000000ccf87fae */ /* 0x0005e8000e921860 */
[----:B------:R1:W-:Y:S01]  /*7010*/  STL.64 [R1+0x4c8], R190 ;  /* 0x0004c8be01007387 */ /* 0x0003e20000100a00 */
[----:B----4-:R-:W-:-:S03]  /*7020*/  IMAD.WIDE R192, R2, 0x4, R142 ;  /* 0x0000000402c07825 */ /* 0x010fc600078e028e */
[----:B------:R3:W-:Y:S04]  /*7030*/  LDGSTS.E [R248+0x5100], desc[UR32][R202.64], !P5 ;  /* 0x05100000caf87fae */ /* 0x0007e8000e921860 */
[----:B------:R4:W-:Y:S01]  /*7040*/  LDGSTS.E [R248+0x5200], desc[UR32][R200.64], !P5 ;  /* 0x05200000c8f87fae */ /* 0x0009e2000e921860 */
[----:B-1----:R-:W-:-:S03]  /*7050*/  IMAD.WIDE R190, R2, 0x4, R144 ;  /* 0x0000000402be7825 */ /* 0x002fc600078e0290 */
[----:B------:R1:W-:Y:S01]  /*7060*/  LDGSTS.E [R248+0x5300], desc[UR32][R198.64], !P5 ;  /* 0x05300000c6f87fae */ /* 0x0003e2000e921860 */
[----:B------:R-:W-:-:S03]  /*7070*/  IMAD R2, R218, 0x12, RZ ;  /* 0x00000012da027824 */ /* 0x000fc600078e02ff */
[----:B------:R5:W-:Y:S04]  /*7080*/  STL.64 [R1+0x4c0], R188 ;  /* 0x0004c0bc01007387 */ /* 0x000be80000100a00 */
[----:B------:R1:W-:Y:S04]  /*7090*/  LDGSTS.E [R248+0x5400], desc[UR32][R196.64], !P5 ;  /* 0x05400000c4f87fae */ /* 0x0003e8000e921860 */
[----:B------:R1:W-:Y:S01]  /*70a0*/  LDGSTS.E [R248+0x5500], desc[UR32][R194.64], !P5 ;  /* 0x05500000c2f87fae */ /* 0x0003e2000e921860 */
[----:B-----5:R-:W5:Y:S03]  /*70b0*/  LDC R188, c[0x0][0x230] ;  /* 0x00008c00ffbc7b82 */ /* 0x020f660000000800 */
[----:B------:R1:W-:Y:S04]  /*70c0*/  LDGSTS.E [R248+0x5600], desc[UR32][R192.64], !P5 ;  /* 0x05600000c0f87fae */ /* 0x0003e8000e921860 */
[----:B------:R1:W-:Y:S01]  /*70d0*/  LDGSTS.E [R248+0x5700], desc[UR32][R190.64], !P5 ;  /* 0x05700000bef87fae */ /* 0x0003e2000e921860 */
[----:B------:R-:W-:Y:S01]  /*70e0*/  ISETP.GE.U32.AND P5, PT, R0, 0x7fffffdd, PT ;  /* 0x7fffffdd0000780c */ /* 0x000fe20003fa6070 */
[----:B------:R-:W-:-:S02]  /*70f0*/  IMAD R0, R218, 0xe, RZ ;  /* 0x0000000eda007824 */ /* 0x000fc400078e02ff */
[----:B------:R2:W-:Y:S04]  /*7100*/  STL.64 [R1+0x3f8], R204 ;  /* 0x0003f8cc01007387 */ /* 0x0005e80000100a00 */
[----:B------:R3:W-:Y:S04]  /*7110*/  STL.64 [R1+0x3f0], R202 ;  /* 0x0003f0ca01007387 */ /* 0x0007e80000100a00 */
[----:B------:R4:W-:Y:S01]  /*7120*/  STL.64 [R1+0x3e8], R200 ;  /* 0x0003e8c801007387 */ /* 0x0009e20000100a00 */
[----:B--2---:R-:W-:-:S03]  /*7130*/  IMAD.WIDE R204, R0, 0x4, R146 ;  /* 0x0000000400cc7825 */ /* 0x004fc600078e0292 */
[----:B------:R1:W-:Y:S01]  /*7140*/  STL.64 [R1+0x3e0], R198 ;  /* 0x0003e0c601007387 */ /* 0x0003e20000100a00 */
[----:B---3--:R-:W-:-:S03]  /*7150*/  IMAD.WIDE R202, R0, 0x4, R4 ;  /* 0x0000000400ca7825 */ /* 0x008fc600078e0204 */
[----:B------:R2:W-:Y:S01]  /*7160*/  STL.64 [R1+0x3d8], R196 ;  /* 0x0003d8c401007387 */ /* 0x0005e20000100a00 */
[----:B----4-:R-:W-:-:S03]  /*7170*/  IMAD.WIDE R200, R0, 0x4, R134 ;  /* 0x0000000400c87825 */ /* 0x010fc600078e0286 */
[----:B------:R3:W-:Y:S01]  /*7180*/  STL.64 [R1+0x3d0], R194 ;  /* 0x0003d0c201007387 */ /* 0x0007e20000100a00 */
[----:B-1----:R-:W-:-:S03]  /*7190*/  IMAD.WIDE R198, R0, 0x4, R136 ;  /* 0x0000000400c67825 */ /* 0x002fc600078e0288 */
[----:B------:R1:W-:Y:S01]  /*71a0*/  STL.64 [R1+0x3c8], R192 ;  /* 0x0003c8c001007387 */ /* 0x0003e20000100a00 */
[----:B--2---:R-:W-:-:S03]  /*71b0*/  IMAD.WIDE R196, R0, 0x4, R138 ;  /* 0x0000000400c47825 */ /* 0x004fc600078e028a */
[----:B------:R2:W-:Y:S01]  /*71c0*/  LDGSTS.E [R248+0x7000], desc[UR32][R204.64], !P6 ;  /* 0x07000000ccf87fae */ /* 0x0005e2000f121860 */
[----:B---3--:R-:W-:-:S03]  /*71d0*/  IMAD.WIDE R194, R0, 0x4, R140 ;  /* 0x0000000400c27825 */ /* 0x008fc600078e028c */
[----:B------:R3:W-:Y:S01]  /*71e0*/  STL.64 [R1+0x3c0], R190 ;  /* 0x0003c0be01007387 */ /* 0x0007e20000100a00 */
[----:B-1----:R-:W-:-:S03]  /*71f0*/  IMAD.WIDE R192, R0, 0x4, R142 ;  /* 0x0000000400c07825 */ /* 0x002fc600078e028e */
[----:B------:R1:W-:Y:S04]  /*7200*/  LDGSTS.E [R248+0x7100], desc[UR32][R202.64], !P6 ;  /* 0x07100000caf87fae */ /* 0x0003e8000f121860 */
[----:B------:R2:W-:Y:S01]  /*7210*/  STL.64 [R1+0x2f8], R204 ;  /* 0x0002f8cc01007387 */ /* 0x0005e20000100a00 */
[----:B---3--:R-:W-:-:S03]  /*7220*/  IMAD.WIDE R190, R0, 0x4, R144 ;  /* 0x0000000400be7825 */ /* 0x008fc600078e0290 */
[----:B------:R3:W-:Y:S01]  /*7230*/  LDGSTS.E [R248+0x7200], desc[UR32][R200.64], !P6 ;  /* 0x07200000c8f87fae */ /* 0x0007e2000f121860 */
[----:B-----5:R-:W-:-:S03]  /*7240*/  VIADD R0, R188, 0xfffffff4 ;  /* 0xfffffff4bc007836 */ /* 0x020fc60000000000 */
[----:B------:R1:W-:Y:S01]  /*7250*/  STL.64 [R1+0x2f0], R202 ;  /* 0x0002f0ca01007387 */ /* 0x0003e20000100a00 */
[----:B------:R-:W4:Y:S03]  /*7260*/  LDC R188, c[0x0][0x230] ;  /* 0x00008c00ffbc7b82 */ /* 0x000f260000000800 */
        /* <DEDUP_REMOVED lines=16> */
[----:B------:R-:W2:Y:S01]  /*7370*/  LDC R3, c[0x0][0x230] ;  /* 0x00008c00ff037b82 */ /* 0x000ea20000000800 */
[----:B-1----:R-:W-:-:S02]  /*7380*/  IMAD.WIDE R194, R2, 0x4, R140 ;  /* 0x0000000402c27825 */ /* 0x002fc400078e028c */
[----:B------:R1:W-:Y:S04]  /*7390*/  LDGSTS.E [R248+0x9000], desc[UR32][R204.64], !P4 ;  /* 0x09000000ccf87fae */ /* 0x0003e8000e121860 */
[----:B------:R5:W-:Y:S01]  /*73a0*/  STL.64 [R1+0x2c0], R190 ;  /* 0x0002c0be01007387 */ /* 0x000be20000100a00 */
[----:B---3--:R-:W-:-:S03]  /*73b0*/  IMAD.WIDE R192, R2, 0x4, R142 ;  /* 0x0000000402c07825 */ /* 0x008fc600078e028e */
[----:B------:R3:W-:Y:S04]  /*73c0*/  LDGSTS.E [R248+0x9100], desc[UR32][R202.64], !P4 ;  /* 0x09100000caf87fae */ /* 0x0007e8000e121860 */
[----:B------:R4:W-:Y:S01]  /*73d0*/  LDGSTS.E [R248+0x9200], desc[UR32][R200.64], !P4 ;  /* 0x09200000c8f87fae */ /* 0x0009e2000e121860 */
[----:B-----5:R-:W-:-:S03]  /*73e0*/  IMAD.WIDE R190, R2, 0x4, R144 ;  /* 0x0000000402be7825 */ /* 0x020fc600078e0290 */
[----:B------:R5:W-:Y:S01]  /*73f0*/  LDGSTS.E [R248+0x9300], desc[UR32][R198.64], !P4 ;  /* 0x09300000c6f87fae */ /* 0x000be2000e121860 */
[----:B------:R-:W-:-:S03]  /*7400*/  VIADD R2, R186, 0xfffffff0 ;  /* 0xfffffff0ba027836 */ /* 0x000fc60000000000 */
[----:B------:R5:W-:Y:S04]  /*7410*/  LDGSTS.E [R248+0x9400], desc[UR32][R196.64], !P4 ;  /* 0x09400000c4f87fae */ /* 0x000be8000e121860 */
        /* <DEDUP_REMOVED lines=15> */
[----:B-----5:R-:W-:-:S03]  /*7510*/  IMAD.WIDE R198, R0, 0x4, R136 ;  /* 0x0000000400c67825 */ /* 0x020fc600078e0288 */
[----:B------:R4:W-:Y:S01]  /*7520*/  STL.64 [R1+0x1c0], R190 ;  /* 0x0001c0be01007387 */ /* 0x0009e20000100a00 */
[----:B-1----:R-:W-:-:S03]  /*7530*/  IMAD.WIDE R196, R0, 0x4, R138 ;  /* 0x0000000400c47825 */ /* 0x002fc600078e028a */
[----:B------:R1:W-:Y:S01]  /*7540*/  STL.64 [R1+0xf8], R204 ;  /* 0x0000f8cc01007387 */ /* 0x0003e20000100a00 */
[----:B--2---:R-:W-:-:S03]  /*7550*/  IMAD.WIDE R194, R0, 0x4, R140 ;  /* 0x0000000400c27825 */ /* 0x004fc600078e028c */
[----:B------:R1:W-:Y:S01]  /*7560*/  LDGSTS.E [R248+0xb000], desc[UR32][R204.64], !P1 ;  /* 0x0b000000ccf87fae */ /* 0x0003e2000c921860 */
[----:B---3--:R-:W-:-:S03]  /*7570*/  IMAD.WIDE R192, R0, 0x4, R142 ;  /* 0x0000000400c07825 */ /* 0x008fc600078e028e */
[----:B------:R2:W-:Y:S01]  /*7580*/  STL.64 [R1+0xf0], R202 ;  /* 0x0000f0ca01007387 */ /* 0x0005e20000100a00 */
[----:B----4-:R-:W-:-:S03]  /*7590*/  IMAD.WIDE R190, R0, 0x4, R144 ;  /* 0x0000000400be7825 */ /* 0x010fc600078e0290 */
[----:B------:R2:W-:Y:S01]  /*75a0*/  LDGSTS.E [R248+0xb100], desc[UR32][R202.64], !P1 ;  /* 0x0b100000caf87fae */ /* 0x0005e2000c921860 */
[----:B------:R-:W-:Y:S02]  /*75b0*/  VIADD R0, R3, 0xffffffec ;  /* 0xffffffec03007836 */ /* 0x000fe40000000000 */
[----:B------:R-:W-:Y:S01]  /*75c0*/  IMAD R3, R218, 0x7, RZ ;  /* 0x00000007da037824 */ /* 0x000fe200078e02ff */
[----:B------:R3:W-:Y:S01]  /*75d0*/  STL.64 [R1+0xe8], R200 ;  /* 0x0000e8c801007387 */ /* 0x0007e20000100a00 */
[----:B-1----:R-:W-:-:S03]  /*75e0*/  IMAD.WIDE R204, R216, 0x4, R4 ;  /* 0x00000004d8cc7825 */ /* 0x002fc600078e0204 */
[----:B------:R3:W-:Y:S04]  /*75f0*/  LDGSTS.E [R248+0xb200], desc[UR32][R200.64], !P1 ;  /* 0x0b200000c8f87fae */ /* 0x0007e8000c921860 */
[----:B------:R1:W-:Y:S01]  /*7600*/  STL.64 [R1+0xe0], R198 ;  /* 0x0000e0c601007387 */ /* 0x0003e20000100a00 */
[----:B--2---:R-:W-:-:S03]  /*7610*/  IMAD R202, R218, 0x1a, RZ ;  /* 0x0000001adaca7824 */ /* 0x004fc600078e02ff */
[----:B------:R1:W-:Y:S01]  /*7620*/  LDGSTS.E [R248+0xb300], desc[UR32][R198.64], !P1 ;  /* 0x0b300000c6f87fae */ /* 0x0003e2000c921860 */
[----:B------:R-:W-:-:S03]  /*7630*/  IMAD.WIDE R186, R202, 0x4, R146 ;  /* 0x00000004caba7825 */ /* 0x000fc600078e0292 */
        /* <DEDUP_REMOVED lines=11> */
[----:B------:R2:W-:Y:S01]  /*76f0*/  LDGSTS.E [R248+0xb700], desc[UR32][R190.64], !P1 ;  /* 0x0b700000bef87fae */ /* 0x0005e2000c921860 */
[----:B------:R-:W-:Y:S01]  /*7700*/  ISETP.GE.U32.AND P1, PT, R2, 0x7fffffd1, PT ;  /* 0x7fffffd10200780c */ /* 0x000fe20003f26070 */
[----:B------:R-:W-:Y:S02]  /*7710*/  VIADD R2, R222, UR5 ;  /* 0x00000005de027c36 */ /* 0x000fe40008000000 */
[C---:B-1----:R-:W-:Y:S01]  /*7720*/  IMAD.WIDE R192, R202.reuse, 0x4, R134 ;  /* 0x00000004cac07825 */ /* 0x042fe200078e0286 */
[----:B------:R-:W-:Y:S03]  /*7730*/  LDGSTS.E [R248+0xd000], desc[UR32][R186.64], !P3 ;  /* 0x0d000000baf87fae */ /* 0x000fe6000d921860 */
[----:B--2---:R-:W-:-:S04]  /*7740*/  IMAD.WIDE R190, R202, 0x4, R4 ;  /* 0x00000004cabe7825 */ /* 0x004fc800078e0204 */
[----:B------:R-:W-:Y:S01]  /*7750*/  IMAD.WIDE R202, R202, 0x4, R144 ;  /* 0x00000004caca7825 */ /* 0x000fe200078e0290 */
[----:B------:R-:W-:Y:S04]  /*7760*/  LDGSTS.E [R248+0xd100], desc[UR32][R190.64], !P3 ;  /* 0x0d100000bef87fae */ /* 0x000fe8000d921860 */
[----:B------:R-:W-:Y:S04]  /*7770*/  LDGSTS.E [R248+0xd200], desc[UR32][R192.64], !P3 ;  /* 0x0d200000c0f87fae */ /* 0x000fe8000d921860 */
[----:B------:R-:W-:Y:S04]  /*7780*/  LDGSTS.E [R248+0xd300], desc[UR32][R194.64], !P3 ;  /* 0x0d300000c2f87fae */ /* 0x000fe8000d921860 */
[----:B------:R-:W-:Y:S04]  /*7790*/  LDGSTS.E [R248+0xd400], desc[UR32][R196.64], !P3 ;  /* 0x0d400000c4f87fae */ /* 0x000fe8000d921860 */
[----:B------:R-:W-:Y:S04]  /*77a0*/  LDGSTS.E [R248+0xd500], desc[UR32][R198.64], !P3 ;  /* 0x0d500000c6f87fae */ /* 0x000fe8000d921860 */
[----:B------:R-:W-:Y:S04]  /*77b0*/  LDGSTS.E [R248+0xd600], desc[UR32][R200.64], !P3 ;  /* 0x0d600000c8f87fae */ /* 0x000fe8000d921860 */
[----:B------:R-:W-:Y:S01]  /*77c0*/  LDGSTS.E [R248+0xd700], desc[UR32][R202.64], !P3 ;  /* 0x0d700000caf87fae */ /* 0x000fe2000d921860 */
[----:B------:R-:W-:Y:S01]  /*77d0*/  ISETP.GE.U32.AND P3, PT, R0, 0x7fffffcd, PT ;  /* 0x7fffffcd0000780c */ /* 0x000fe20003f66070 */
[----:B------:R-:W-:-:S02]  /*77e0*/  VIADD R0, R188, 0xffffffe8 ;  /* 0xffffffe8bc007836 */ /* 0x000fc40000000000 */
[----:B------:R-:W-:-:S04]  /*77f0*/  IMAD.WIDE R188, R216, 0x4, R146 ;  /* 0x00000004d8bc7825 */ /* 0x000fc800078e0292 */
[----:B------:R-:W-:Y:S01]  /*7800*/  IMAD.WIDE R216, R216, 0x4, R144 ;  /* 0x00000004d8d87825 */ /* 0x000fe200078e0290 */
[----:B------:R-:W-:Y:S04]  /*7810*/  LDGSTS.E [R248+0xf000], desc[UR32][R188.64], !P2 ;  /* 0x0f000000bcf87fae */ /* 0x000fe8000d121860 */
        /* <DEDUP_REMOVED lines=8> */
[----:B------:R-:W-:-:S04]  /*78a0*/  IMAD R0, R218, 0x3, RZ ;  /* 0x00000003da007824 */ /* 0x000fc800078e02ff */
[----:B------:R-:W-:-:S04]  /*78b0*/  IMAD.WIDE R236, R0, 0x4, R146 ;  /* 0x0000000400ec7825 */ /* 0x000fc800078e0292 */
[C---:B------:R-:W-:Y:S01]  /*78c0*/  IMAD.WIDE R234, R0.reuse, 0x4, R4 ;  /* 0x0000000400ea7825 */ /* 0x040fe200078e0204 */
[----:B------:R1:W-:Y:S03]  /*78d0*/  STL.64 [R1+0x5b8], R236 ;  /* 0x0005b8ec01007387 */ /* 0x0003e60000100a00 */
[C---:B------:R-:W-:Y:S01]  /*78e0*/  IMAD.WIDE R232, R0.reuse, 0x4, R134 ;  /* 0x0000000400e87825 */ /* 0x040fe200078e0286 */
[----:B------:R1:W-:Y:S03]  /*78f0*/  LDGSTS.E [R2+0x1800], desc[UR32][R236.64], !P5 ;  /* 0x01800000ec027fae */ /* 0x0003e6000e921860 */
        /* <DEDUP_REMOVED lines=10> */
[C---:B-1----:R-:W-:Y:S01]  /*79a0*/  IMAD.WIDE R236, R3.reuse, 0x4, R146 ;  /* 0x0000000403ec7825 */ /* 0x042fe200078e0292 */
[----:B------:R4:W-:Y:S03]  /*79b0*/  LDGSTS.E [R2+0x1b00], desc[UR32][R230.64], !P5 ;  /* 0x01b00000e6027fae */ /* 0x0009e6000e921860 */
[C---:B--2---:R-:W-:Y:S01]  /*79c0*/  IMAD.WIDE R234, R3.reuse, 0x4, R4 ;  /* 0x0000000403ea7825 */ /* 0x044fe200078e0204 */
[----:B------:R1:W-:Y:S03]  /*79d0*/  STL.64 [R1+0x598], R228 ;  /* 0x000598e401007387 */ /* 0x0003e60000100a00 */
[C---:B---3--:R-:W-:Y:S01]  /*79e0*/  IMAD.WIDE R232, R3.reuse, 0x4, R134 ;  /* 0x0000000403e87825 */ /* 0x048fe200078e0286 */
[----:B------:R1:W-:Y:S04]  /*79f0*/  LDGSTS.E [R2+0x1c00], desc[UR32][R228.64], !P5 ;  /* 0x01c00000e4027fae */ /* 0x0003e8000e921860 */
        /* <DEDUP_REMOVED lines=8> */
[----:B------:R1:W-:Y:S01]  /*7a80*/  LDGSTS.E [R2+0x1f00], desc[UR32][R222.64], !P5 ;  /* 0x01f00000de027fae */ /* 0x0003e2000e921860 */
[----:B------:R-:W-:Y:S02]  /*7a90*/  ISETP.GE.AND P5, PT, R221, R219, PT ;  /* 0x000000dbdd00720c */ /* 0x000fe40003fa6270 */
[----:B------:R-:W2:Y:S01]  /*7aa0*/  LDC R221, c[0x0][0x230] ;  /* 0x00008c00ffdd7b82 */ /* 0x000ea20000000800 */
[C---:B---3--:R-:W-:Y:S01]  /*7ab0*/  IMAD.WIDE R224, R3.reuse, 0x4, R142 ;  /* 0x0000000403e07825 */ /* 0x048fe200078e028e */
[----:B------:R3:W-:Y:S01]  /*7ac0*/  LDGSTS.E [R2+0x3800], desc[UR32][R236.64], !P6 ;  /* 0x03800000ec027fae */ /* 0x0007e2000f121860 */
[----:B------:R-:W-:Y:S02]  /*7ad0*/  SEL R0, RZ, 0x4, P5 ;  /* 0x00000004ff007807 */ /* 0x000fe40002800000 */
[----:B------:R-:W-:Y:S01]  /*7ae0*/  PLOP3.LUT P5, PT, PT, PT, UP0, 0x80, 0x0 ;  /* 0x000000000000781c */ /* 0x000fe20003faf008 */
[----:B------:R4:W-:Y:S01]  /*7af0*/  LDGSTS.E [R2+0x3900], desc[UR32][R234.64], !P6 ;  /* 0x03900000ea027fae */ /* 0x0009e2000f121860 */
[----:B-1----:R-:W-:-:S03]  /*7b00*/  IMAD.WIDE R222, R3, 0x4, R144 ;  /* 0x0000000403de7825 */ /* 0x002fc600078e0290 */
[----:B------:R1:W-:Y:S01]  /*7b10*/  LDGSTS.E [R2+0x3a00], desc[UR32][R232.64], !P6 ;  /* 0x03a00000e8027fae */ /* 0x0003e2000f121860 */
[----:B------:R-:W-:Y:S01]  /*7b20*/  SEL R0, R0, RZ, P5 ;  /* 0x000000ff00007207 */ /* 0x000fe20002800000 */
[----:B------:R-:W-:Y:S02]  /*7b30*/  IMAD R3, R218, 0xb, RZ ;  /* 0x0000000bda037824 */ /* 0x000fe400078e02ff */
[----:B------:R5:W-:Y:S01]  /*7b40*/  LDGSTS.E [R2+0x3b00], desc[UR32][R230.64], !P6 ;  /* 0x03b00000e6027fae */ /* 0x000be2000f121860 */
[----:B------:R-:W-:-:S03]  /*7b50*/  ISETP.GE.U32.AND P5, PT, R219, 0x7fffffc1, PT ;  /* 0x7fffffc1db00780c */ /* 0x000fc60003fa6070 */
[----:B------:R3:W-:Y:S04]  /*7b60*/  STL.64 [R1+0x4b8], R236 ;  /* 0x0004b8ec01007387 */ /* 0x0007e80000100a00 */
[----:B------:R5:W-:Y:S04]  /*7b70*/  LDGSTS.E [R2+0x3c00], desc[UR32][R228.64], !P6 ;  /* 0x03c00000e4027fae */ /* 0x000be8000f121860 */
        /* <DEDUP_REMOVED lines=8> */
[C---:B-1----:R-:W-:Y:S01]  /*7c00*/  IMAD.WIDE R232, R3.reuse, 0x4, R134 ;  /* 0x0000000403e87825 */ /* 0x042fe200078e0286 */
[----:B------:R-:W-:Y:S02]  /*7c10*/  ISETP.GE.U32.AND P6, PT, R220, 0x7fffffc5, PT ;  /* 0x7fffffc5dc00780c */ /* 0x000fe40003fc6070 */
[----:B------:R1:W-:Y:S01]  /*7c20*/  STL.64 [R1+0x498], R228 ;  /* 0x000498e401007387 */ /* 0x0003e20000100a00 */
[----:B------:R-:W4:Y:S01]  /*7c30*/  LDC R220, c[0x0][0x230] ;  /* 0x00008c00ffdc7b82 */ /* 0x000f220000000800 */
[----:B-----5:R-:W-:-:S02]  /*7c40*/  IMAD.WIDE R230, R3, 0x4, R136 ;  /* 0x0000000403e67825 */ /* 0x020fc400078e0288 */
[----:B------:R2:W-:Y:S04]  /*7c50*/  STL.64 [R1+0x490], R226 ;  /* 0x000490e201007387 */ /* 0x0005e80000100a00 */
[----:B------:R3:W-:Y:S01]  /*7c60*/  STL.64 [R1+0x488], R224 ;  /* 0x000488e001007387 */ /* 0x0007e20000100a00 */
[----:B-1----:R-:W-:-:S03]  /*7c70*/  IMAD.WIDE R228, R3, 0x4, R138 ;  /* 0x0000000403e47825 */ /* 0x002fc600078e028a */
[----:B------:R1:W-:Y:S01]  /*7c80*/  LDGSTS.E [R2+0x5800], desc[UR32][R236.64], !P4 ;  /* 0x05800000ec027fae */ /* 0x0003e2000e121860 */
[----:B--2---:R-:W-:-:S03]  /*7c90*/  IMAD.WIDE R226, R3, 0x4, R140 ;  /* 0x0000000403e27825 */ /* 0x004fc600078e028c */
[----:B------:R2:W-:Y:S01]  /*7ca0*/  STL.64 [R1+0x480], R222 ;  /* 0x000480de01007387 */ /* 0x0005e20000100a00 */
[----:B---3--:R-:W-:-:S03]  /*7cb0*/  IMAD.WIDE R224, R3, 0x4, R142 ;  /* 0x0000000403e07825 */ /* 0x008fc600078e028e */
[----:B------:R3:W-:Y:S01]  /*7cc0*/  LDGSTS.E [R2+0x5900], desc[UR32][R234.64], !P4 ;  /* 0x05900000ea027fae */ /* 0x0007e2000e121860 */
[----:B----4-:R-:W-:-:S03]  /*7cd0*/  VIADD R219, R220, 0xffffffdf ;  /* 0xffffffdfdcdb7836 */ /* 0x010fc60000000000 */
[----:B------:R4:W-:Y:S01]  /*7ce0*/  LDGSTS.E [R2+0x5a00], desc[UR32][R232.64], !P4 ;  /* 0x05a00000e8027fae */ /* 0x0009e2000e121860 */
[----:B------:R-:W5:Y:S01]  /*7cf0*/  LDC R220, c[0x0][0x230] ;  /* 0x00008c00ffdc7b82 */ /* 0x000f620000000800 */
[----:B--2---:R-:W-:Y:S02]  /*7d00*/  IMAD.WIDE R222, R3, 0x4, R144 ;  /* 0x0000000403de7825 */ /* 0x004fe400078e0290 */
[----:B------:R2:W-:Y:S02]  /*7d10*/  LDGSTS.E [R2+0x5b00], desc[UR32][R230.64], !P4 ;  /* 0x05b00000e6027fae */ /* 0x0005e4000e121860 */
[----:B------:R-:W-:Y:S02]  /*7d20*/  IMAD R3, R218, 0x13, RZ ;  /* 0x00000013da037824 */ /* 0x000fe400078e02ff */
[----:B------:R2:W-:Y:S04]  /*7d30*/  LDGSTS.E [R2+0x5c00], desc[UR32][R228.64], !P4 ;  /* 0x05c00000e4027fae */ /* 0x0005e8000e121860 */
[----:B------:R2:W-:Y:S04]  /*7d40*/  LDGSTS.E [R2+0x5d00], desc[UR32][R226.64], !P4 ;  /* 0x05d00000e2027fae */ /* 0x0005e8000e121860 */
[----:B------:R2:W-:Y:S04]  /*7d50*/  LDGSTS.E [R2+0x5e00], desc[UR32][R224.64], !P4 ;  /* 0x05e00000e0027fae */ /* 0x0005e8000e121860 */
[----:B------:R5:W-:Y:S01]  /*7d60*/  LDGSTS.E [R2+0x5f00], desc[UR32][R222.64], !P4 ;  /* 0x05f00000de027fae */ /* 0x000be2000e121860 */
[----:B------:R-:W-:Y:S01]  /*7d70*/  ISETP.NE.U32.AND P4, PT, R0, RZ, PT ;  /* 0x000000ff0000720c */ /* 0x000fe20003f85070 */
[----:B------:R-:W-:-:S02]  /*7d80*/  IMAD R0, R218, 0xf, RZ ;  /* 0x0000000fda007824 */ /* 0x000fc400078e02ff */
[----:B------:R1:W-:Y:S02]  /*7d90*/  STL.64 [R1+0x3b8], R236 ;  /* 0x0003b8ec01007387 */ /* 0x0003e40000100a00 */
[C---:B------:R-:W-:Y:S02]  /*7da0*/  IMAD.WIDE R238, R0.reuse, 0x4, R146 ;  /* 0x0000000400ee7825 */ /* 0x040fe400078e0292 */
        /* <DEDUP_REMOVED lines=10> */
[----:B-1----:R-:W-:-:S03]  /*7e50*/  IMAD.WIDE R228, R0, 0x4, R140 ;  /* 0x0000000400e47825 */ /* 0x002fc600078e028c */
[----:B------:R1:W-:Y:S01]  /*7e60*/  LDGSTS.E [R2+0x7800], desc[UR32][R238.64], !P1 ;  /* 0x07800000ee027fae */ /* 0x0003e2000c921860 */
[----:B---3--:R-:W-:-:S03]  /*7e70*/  IMAD.WIDE R226, R0, 0x4, R142 ;  /* 0x0000000400e27825 */ /* 0x008fc600078e028e */
[----:B------:R5:W-:Y:S04]  /*7e80*/  STL.64 [R1+0x380], R222 ;  /* 0x000380de01007387 */ /* 0x000be80000100a00 */
[----:B------:R3:W-:Y:S01]  /*7e90*/  LDGSTS.E [R2+0x7900], desc[UR32][R236.64], !P1 ;  /* 0x07900000ec027fae */ /* 0x0007e2000c921860 */
[----:B--2---:R-:W-:-:S03]  /*7ea0*/  IMAD.WIDE R224, R0, 0x4, R144 ;  /* 0x0000000400e07825 */ /* 0x004fc600078e0290 */
[----:B------:R1:W-:Y:S01]  /*7eb0*/  STL.64 [R1+0x2b8], R238 ;  /* 0x0002b8ee01007387 */ /* 0x0003e20000100a00 */
[----:B------:R-:W-:-:S03]  /*7ec0*/  VIADD R0, R221, 0xffffffde ;  /* 0xffffffdedd007836 */ /* 0x000fc60000000000 */
[----:B------:R2:W-:Y:S01]  /*7ed0*/  LDGSTS.E [R2+0x7a00], desc[UR32][R234.64], !P1 ;  /* 0x07a00000ea027fae */ /* 0x0005e2000c921860 */
[----:B-----5:R-:W4:Y:S03]  /*7ee0*/  LDC R222, c[0x0][0x230] ;  /* 0x00008c00ffde7b82 */ /* 0x020f260000000800 */
        /* <DEDUP_REMOVED lines=8> */
[----:B--2---:R-:W-:-:S03]  /*7f70*/  IMAD.WIDE R234, R3, 0x4, R134 ;  /* 0x0000000403ea7825 */ /* 0x004fc600078e0286 */
[----:B------:R1:W-:Y:S04]  /*7f80*/  STL.64 [R1+0x298], R230 ;  /* 0x000298e601007387 */ /* 0x0003e80000100a00 */
[----:B------:R2:W-:Y:S01]  /*7f90*/  LDGSTS.E [R2+0x7e00], desc[UR32][R226.64], !P1 ;  /* 0x07e00000e2027fae */ /* 0x0005e2000c921860 */
[----:B-----5:R-:W-:-:S03]  /*7fa0*/  IMAD.WIDE R232, R3, 0x4, R136 ;  /* 0x0000000403e87825 */ /* 0x020fc600078e0288 */
[----:B------:R3:W-:Y:S04]  /*7fb0*/  STL.64 [R1+0x290], R228 ;  /* 0x000290e401007387 */ /* 0x0007e80000100a00 */
[----:B------:R5:W-:Y:S01]  /*7fc0*/  LDGSTS.E [R2+0x7f00], desc[UR32][R224.64], !P1 ;  /* 0x07f00000e0027fae */ /* 0x000be2000c921860 */
[----:B-1----:R-:W-:Y:S01]  /*7fd0*/  IMAD.WIDE R230, R3, 0x4, R138 ;  /* 0x0000000403e67825 */ /* 0x002fe200078e028a */
[----:B------:R-:W-:Y:S02]  /*7fe0*/  ISETP.GE.U32.AND P1, PT, R219, 0x7fffffc0, PT ;  /* 0x7fffffc0db00780c */ /* 0x000fe40003f26070 */
[----:B------:R2:W-:Y:S01]  /*7ff0*/  STL.64 [R1+0x288], R226 ;  /* 0x000288e201007387 */ /* 0x0005e20000100a00 */
[----:B------:R-:W1:Y:S01]  /*8000*/  LDC R219, c[0x0][0x230] ;  /* 0x00008c00ffdb7b82 */ /* 0x000e620000000800 */
[----:B---3--:R-:W-:-:S02]  /*8010*/  IMAD.WIDE R228, R3, 0x4, R140 ;  /* 0x0000000403e47825 */ /* 0x008fc400078e028c */
[----:B------:R3:W-:Y:S04]  /*8020*/  LDGSTS.E [R2+0x9800], desc[UR32][R238.64], !P3 ;  /* 0x09800000ee027fae */ /* 0x0007e8000d921860 */
[----:B------:R5:W-:Y:S01]  /*8030*/  STL.64 [R1+0x280], R224 ;  /* 0x000280e001007387 */ /* 0x000be20000100a00 */
[----:B--2---:R-:W-:-:S03]  /*8040*/  IMAD.WIDE R226, R3, 0x4, R142 ;  /* 0x0000000403e27825 */ /* 0x004fc600078e028e */
[----:B------:R2:W-:Y:S04]  /*8050*/  LDGSTS.E [R2+0x9900], desc[UR32][R236.64], !P3 ;  /* 0x09900000ec027fae */ /* 0x0005e8000d921860 */
[----:B------:R2:W-:Y:S01]  /*8060*/  LDGSTS.E [R2+0x9a00], desc[UR32][R234.64], !P3 ;  /* 0x09a00000ea027fae */ /* 0x0005e2000d921860 */
[----:B-----5:R-:W-:-:S03]  /*8070*/  IMAD.WIDE R224, R3, 0x4, R144 ;  /* 0x0000000403e07825 */ /* 0x020fc600078e0290 */
[----:B------:R5:W-:Y:S01]  /*8080*/  LDGSTS.E [R2+0x9b00], desc[UR32][R232.64], !P3 ;  /* 0x09b00000e8027fae */ /* 0x000be2000d921860 */
[----:B----4-:R-:W-:-:S03]  /*8090*/  VIADD R3, R222, 0xffffffdd ;  /* 0xffffffddde037836 */ /* 0x010fc60000000000 */
        /* <DEDUP_REMOVED lines=8> */
[----:B------:R5:W-:Y:S01]  /*8120*/  STL.64 [R1+0x1a8], R234 ;  /* 0x0001a8ea01007387 */ /* 0x000be20000100a00 */
[----:B---3--:R-:W-:-:S03]  /*8130*/  IMAD.WIDE R238, R0, 0x4, R146 ;  /* 0x0000000400ee7825 */ /* 0x008fc600078e0292 */
[----:B------:R3:W-:Y:S01]  /*8140*/  STL.64 [R1+0x1a0], R232 ;  /* 0x0001a0e801007387 */ /* 0x0007e20000100a00 */
[----:B--2---:R-:W-:-:S03]  /*8150*/  IMAD.WIDE R236, R0, 0x4, R4 ;  /* 0x0000000400ec7825 */ /* 0x004fc600078e0204 */
[----:B------:R4:W-:Y:S01]  /*8160*/  STL.64 [R1+0x198], R230 ;  /* 0x000198e601007387 */ /* 0x0009e20000100a00 */
[----:B-----5:R-:W-:-:S03]  /*8170*/  IMAD.WIDE R234, R0, 0x4, R134 ;  /* 0x0000000400ea7825 */ /* 0x020fc600078e0286 */
[----:B------:R1:W-:Y:S01]  /*8180*/  STL.64 [R1+0x190], R228 ;  /* 0x000190e401007387 */ /* 0x0003e20000100a00 */
[----:B---3--:R-:W-:-:S03]  /*8190*/  IMAD.WIDE R232, R0, 0x4, R136 ;  /* 0x0000000400e87825 */ /* 0x008fc600078e0288 */
[----:B------:R2:W-:Y:S01]  /*81a0*/  STL.64 [R1+0x188], R226 ;  /* 0x000188e201007387 */ /* 0x0005e20000100a00 */
[----:B----4-:R-:W-:-:S03]  /*81b0*/  IMAD.WIDE R230, R0, 0x4, R138 ;  /* 0x0000000400e67825 */ /* 0x010fc600078e028a */
[----:B------:R3:W-:Y:S01]  /*81c0*/  LDGSTS.E [R2+0xb800], desc[UR32][R238.64], !P2 ;  /* 0x0b800000ee027fae */ /* 0x0007e2000d121860 */
[----:B-1----:R-:W-:-:S03]  /*81d0*/  IMAD.WIDE R228, R0, 0x4, R140 ;  /* 0x0000000400e47825 */ /* 0x002fc600078e028c */
[----:B------:R1:W-:Y:S01]  /*81e0*/  STL.64 [R1+0x180], R224 ;  /* 0x000180e001007387 */ /* 0x0003e20000100a00 */
[----:B--2---:R-:W-:-:S03]  /*81f0*/  IMAD.WIDE R226, R0, 0x4, R142 ;  /* 0x0000000400e27825 */ /* 0x004fc600078e028e */
[----:B------:R2:W-:Y:S04]  /*8200*/  LDGSTS.E [R2+0xb900], desc[UR32][R236.64], !P2 ;  /* 0x0b900000ec027fae */ /* 0x0005e8000d121860 */
[----:B------:R4:W-:Y:S01]  /*8210*/  LDGSTS.E [R2+0xba00], desc[UR32][R234.64], !P2 ;  /* 0x0ba00000ea027fae */ /* 0x0009e2000d121860 */
[----:B-1----:R-:W-:-:S03]  /*8220*/  IMAD.WIDE R224, R0, 0x4, R144 ;  /* 0x0000000400e07825 */ /* 0x002fc600078e0290 */
[----:B------:R3:W-:Y:S01]  /*8230*/  STL.64 [R1+0xb8], R238 ;  /* 0x0000b8ee01007387 */ /* 0x0007e20000100a00 */
[----:B------:R-:W-:-:S03]  /*8240*/  IMAD R0, R218, 0x1f, RZ ;  /* 0x0000001fda007824 */ /* 0x000fc600078e02ff */
[----:B------:R1:W-:Y:S04]  /*8250*/  LDGSTS.E [R2+0xbb00], desc[UR32][R232.64], !P2 ;  /* 0x0bb00000e8027fae */ /* 0x0003e8000d121860 */
[----:B------:R2:W-:Y:S04]  /*8260*/  STL.64 [R1+0xb0], R236 ;  /* 0x0000b0ec01007387 */ /* 0x0005e80000100a00 */
[----:B------:R5:W-:Y:S01]  /*8270*/  LDGSTS.E [R2+0xbc00], desc[UR32][R230.64], !P2 ;  /* 0x0bc00000e6027fae */ /* 0x000be2000d121860 */
[----:B---3--:R-:W3:Y:S03]  /*8280*/  LDC.64 R238, c[0x0][0x238] ;  /* 0x00008e00ffee7b82 */ /* 0x008ee60000000a00 */
[----:B------:R4:W-:Y:S04]  /*8290*/  STL.64 [R1+0xa8], R234 ;  /* 0x0000a8ea01007387 */ /* 0x0009e80000100a00 */
[----:B------:R5:W-:Y:S01]  /*82a0*/  LDGSTS.E [R2+0xbd00], desc[UR32][R228.64], !P2 ;  /* 0x0bd00000e4027fae */ /* 0x000be2000d121860 */
[----:B--2---:R-:W-:-:S03]  /*82b0*/  IMAD.WIDE R236, R0, 0x4, R4 ;  /* 0x0000000400ec7825 */ /* 0x004fc600078e0204 */
[----:B------:R2:W-:Y:S01]  /*82c0*/  LDGSTS.E [R2+0xbe00], desc[UR32][R226.64], !P2 ;  /* 0x0be00000e2027fae */ /* 0x0005e2000d121860 */
[----:B----4-:R-:W-:-:S03]  /*82d0*/  IMAD R234, R218, 0x1b, RZ ;  /* 0x0000001bdaea7824 */ /* 0x010fc600078e02ff */
[----:B------:R1:W-:Y:S01]  /*82e0*/  STL.64 [R1+0xa0], R232 ;  /* 0x0000a0e801007387 */ /* 0x0003e20000100a00 */
[----:B------:R-:W-:-:S03]  /*82f0*/  IMAD.WIDE R222, R234, 0x4, R4 ;  /* 0x00000004eade7825 */ /* 0x000fc600078e0204 */
[----:B------:R4:W-:Y:S01]  /*8300*/  LDGSTS.E [R2+0xbf00], desc[UR32][R224.64], !P2 ;  /* 0x0bf00000e0027fae */ /* 0x0009e2000d121860 */
[----:B------:R-:W-:Y:S01]  /*8310*/  ISETP.GE.U32.AND P2, PT, R3, 0x7fffffbe, PT ;  /* 0x7fffffbe0300780c */ /* 0x000fe20003f46070 */
[----:B------:R-:W-:Y:S02]  /*8320*/  VIADD R3, R219, 0xffffffdb ;  /* 0xffffffdbdb037836 */ /* 0x000fe40000000000 */
[----:B------:R5:W-:Y:S01]  /*8330*/  STL.64 [R1+0x98], R230 ;  /* 0x000098e601007387 */ /* 0x000be20000100a00 */
[----:B------:R-:W-:-:S03]  /*8340*/  IMAD.WIDE R218, R234, 0x4, R146 ;  /* 0x00000004eada7825 */ /* 0x000fc600078e0292 */
[----:B------:R2:W-:Y:S01]  /*8350*/  STL.64 [R1+0x90], R228 ;  /* 0x000090e401007387 */ /* 0x0005e20000100a00 */
[----:B-1----:R-:W-:-:S03]  /*8360*/  IMAD.WIDE R232, R234, 0x4, R142 ;  /* 0x00000004eae87825 */ /* 0x002fc600078e028e */
[----:B------:R1:W-:Y:S04]  /*8370*/  STL.64 [R1+0x88], R226 ;  /* 0x000088e201007387 */ /* 0x0003e80000100a00 */
[----:B------:R4:W-:Y:S01]  /*8380*/  STL.64 [R1+0x80], R224 ;  /* 0x000080e001007387 */ /* 0x0009e20000100a00 */
[----:B-----5:R-:W-:-:S03]  /*8390*/  IMAD.WIDE R230, R234, 0x4, R140 ;  /* 0x00000004eae67825 */ /* 0x020fc600078e028c */
[----:B------:R5:W-:Y:S01]  /*83a0*/  LDGSTS.E [R2+0xd800], desc[UR32][R218.64], !P6 ;  /* 0x0d800000da027fae */ /* 0x000be2000f121860 */
[----:B--2---:R-:W-:-:S03]  /*83b0*/  IMAD.WIDE R228, R234, 0x4, R138 ;  /* 0x00000004eae47825 */ /* 0x004fc600078e028a */
[----:B------:R2:W-:Y:S01]  /*83c0*/  LDGSTS.E [R2+0xd900], desc[UR32][R222.64], !P6 ;  /* 0x0d900000de027fae */ /* 0x0005e2000f121860 */
[----:B-1----:R-:W-:-:S03]  /*83d0*/  IMAD.WIDE R226, R234, 0x4, R136 ;  /* 0x00000004eae27825 */ /* 0x002fc600078e0288 */
[----:B------:R5:W-:Y:S01]  /*83e0*/  STL.64 [R1+0x1f70], R218 ;  /* 0x001f70da01007387 */ /* 0x000be20000100a00 */
[----:B----4-:R-:W-:-:S03]  /*83f0*/  IMAD.WIDE R224, R234, 0x4, R134 ;  /* 0x00000004eae07825 */ /* 0x010fc600078e0286 */
[----:B------:R2:W-:Y:S01]  /*8400*/  STL.64 [R1+0x1f78], R222 ;  /* 0x001f78de01007387 */ /* 0x0005e20000100a00 */
[----:B------:R-:W-:-:S03]  /*8410*/  IMAD.WIDE R234, R234, 0x4, R144 ;  /* 0x00000004eaea7825 */ /* 0x000fc600078e0290 */
[----:B------:R1:W-:Y:S04]  /*8420*/  LDGSTS.E [R2+0xda00], desc[UR32][R224.64], !P6 ;  /* 0x0da00000e0027fae */ /* 0x0003e8000f121860 */
[----:B------:R4:W-:Y:S01]  /*8430*/  LDGSTS.E [R2+0xdb00], desc[UR32][R226.64], !P6 ;  /* 0x0db00000e2027fae */ /* 0x0009e2000f121860 */
[----:B-----5:R-:W-:-:S03]  /*8440*/  IMAD.WIDE R218, R0, 0x4, R144 ;  /* 0x0000000400da7825 */ /* 0x020fc600078e0290 */
[----:B------:R5:W-:Y:S01]  /*8450*/  LDGSTS.E [R2+0xdc00], desc[UR32][R228.64], !P6 ;  /* 0x0dc00000e4027fae */ /* 0x000be2000f121860 */
[----:B--2---:R-:W-:-:S03]  /*8460*/  IMAD.WIDE R222, R0, 0x4, R142 ;  /* 0x0000000400de7825 */ /* 0x004fc600078e028e */
[----:B------:R2:W-:Y:S04]  /*8470*/  LDGSTS.E [R2+0xdd00], desc[UR32][R230.64], !P6 ;  /* 0x0dd00000e6027fae */ /* 0x0005e8000f121860 */
[----:B------:R-:W-:Y:S04]  /*8480*/  LDGSTS.E [R2+0xde00], desc[UR32][R232.64], !P6 ;  /* 0x0de00000e8027fae */ /* 0x000fe8000f121860 */
[----:B------:R1:W-:Y:S04]  /*8490*/  STL.64 [R1+0x1f80], R224 ;  /* 0x001f80e001007387 */ /* 0x0003e80000100a00 */
[----:B------:R-:W-:Y:S01]  /*84a0*/  LDGSTS.E [R2+0xdf00], desc[UR32][R234.64], !P6 ;  /* 0x0df00000ea027fae */ /* 0x000fe2000f121860 */
[----:B------:R-:W-:Y:S01]  /*84b0*/  ISETP.GE.U32.AND P6, PT, R3, 0x7fffffbc, PT ;  /* 0x7fffffbc0300780c */ /* 0x000fe20003fc6070 */
[----:B------:R-:W-:-:S02]  /*84c0*/  VIADD R3, R220, 0xffffffda ;  /* 0xffffffdadc037836 */ /* 0x000fc40000000000 */
[----:B------:R4:W-:Y:S01]  /*84d0*/  STL.64 [R1+0x1f88], R226 ;  /* 0x001f88e201007387 */ /* 0x0009e20000100a00 */
[----:B------:R-:W-:-:S03]  /*84e0*/  IMAD.WIDE R220, R0, 0x4, R146 ;  /* 0x0000000400dc7825 */ /* 0x000fc600078e0292 */
[----:B------:R5:W-:Y:S01]  /*84f0*/  STL.64 [R1+0x1f90], R228 ;  /* 0x001f90e401007387 */ /* 0x000be20000100a00 */
[----:B-1----:R-:W-:-:S03]  /*8500*/  IMAD.WIDE R224, R0, 0x4, R140 ;  /* 0x0000000400e07825 */ /* 0x002fc600078e028c */
[----:B------:R2:W-:Y:S01]  /*8510*/  STL.64 [R1+0x1f98], R230 ;  /* 0x001f98e601007387 */ /* 0x0005e20000100a00 */
[----:B----4-:R-:W-:-:S03]  /*8520*/  IMAD.WIDE R226, R0, 0x4, R138 ;  /* 0x0000000400e27825 */ /* 0x010fc600078e028a */
[----:B------:R-:W-:Y:S01]  /*8530*/  STL.64 [R1+0x1fa0], R232 ;  /* 0x001fa0e801007387 */ /* 0x000fe20000100a00 */
[----:B-----5:R-:W-:-:S03]  /*8540*/  IMAD.WIDE R228, R0, 0x4, R136 ;  /* 0x0000000400e47825 */ /* 0x020fc600078e0288 */
[----:B------:R-:W-:Y:S01]  /*8550*/  STL.64 [R1+0x1fa8], R234 ;  /* 0x001fa8ea01007387 */ /* 0x000fe20000100a00 */
[----:B--2---:R-:W-:-:S03]  /*8560*/  IMAD.WIDE R230, R0, 0x4, R134 ;  /* 0x0000000400e67825 */ /* 0x004fc600078e0286 */
[----:B------:R-:W-:Y:S01]  /*8570*/  LDGSTS.E [R2+0xf800], desc[UR32][R220.64], !P5 ;  /* 0x0f800000dc027fae */ /* 0x000fe2000e921860 */
[----:B------:R-:W-:-:S03]  /*8580*/  VIADD R0, R244, UR5 ;  /* 0x00000005f4007c36 */ /* 0x000fc60008000000 */
[----:B------:R-:W-:Y:S04]  /*8590*/  STL.64 [R1+0x28], R230 ;  /* 0x000028e601007387 */ /* 0x000fe80000100a00 */
[----:B------:R-:W-:Y:S04]  /*85a0*/  LDGSTS.E [R2+0xf900], desc[UR32][R236.64], !P5 ;  /* 0x0f900000ec027fae */ /* 0x000fe8000e921860 */
[----:B------:R-:W-:Y:S04]  /*85b0*/  STL.64 [R1+0x20], R228 ;  /* 0x000020e401007387 */ /* 0x000fe80000100a00 */
[----:B------:R-:W-:Y:S04]  /*85c0*/  LDGSTS.E [R2+0xfa00], desc[UR32][R230.64], !P5 ;  /* 0x0fa00000e6027fae */ /* 0x000fe8000e921860 */
[----:B------:R1:W-:Y:S04]  /*85d0*/  STL.64 [R1+0x18], R226 ;  /* 0x000018e201007387 */ /* 0x0003e80000100a00 */
[----:B------:R-:W-:Y:S04]  /*85e0*/  LDGSTS.E [R2+0xfb00], desc[UR32][R228.64], !P5 ;  /* 0x0fb00000e4027fae */ /* 0x000fe8000e921860 */
[----:B------:R-:W-:Y:S04]  /*85f0*/  STL.64 [R1+0x10], R224 ;  /* 0x000010e001007387 */ /* 0x000fe80000100a00 */
[----:B------:R1:W-:Y:S04]  /*8600*/  LDGSTS.E [R2+0xfc00], desc[UR32][R226.64], !P5 ;  /* 0x0fc00000e2027fae */ /* 0x0003e8000e921860 */
[----:B------:R2:W-:Y:S04]  /*8610*/  STL.64 [R1+0x1fb0], R220 ;  /* 0x001fb0dc01007387 */ /* 0x0005e80000100a00 */
[----:B------:R-:W-:Y:S04]  /*8620*/  LDGSTS.E [R2+0xfd00], desc[UR32][R224.64], !P5 ;  /* 0x0fd00000e0027fae */ /* 0x000fe8000e921860 */
[----:B------:R-:W-:Y:S01]  /*8630*/  STL.64 [R1+0x8], R222 ;  /* 0x000008de01007387 */ /* 0x000fe20000100a00 */
[----:B-1----:R-:W1:Y:S03]  /*8640*/  LDC R226, c[0x0][0x230] ;  /* 0x00008c00ffe27b82 */ /* 0x002e660000000800 */
[----:B------:R-:W-:Y:S01]  /*8650*/  LDGSTS.E [R2+0xfe00], desc[UR32][R222.64], !P5 ;  /* 0x0fe00000de027fae */ /* 0x000fe2000e921860 */
[----:B--2---:R-:W-:-:S03]  /*8660*/  LOP3.LUT R221, R244, 0x20, RZ, 0x3c, !PT ;  /* 0x00000020f4dd7812 */ /* 0x004fc600078e3cff */
[----:B------:R2:W-:Y:S01]  /*8670*/  STL.64 [R1], R218 ;  /* 0x000000da01007387 */ /* 0x0005e20000100a00 */
[----:B------:R-:W4:Y:S03]  /*8680*/  LDC R220, c[0x0][0x230] ;  /* 0x00008c00ffdc7b82 */ /* 0x000f260000000800 */
[----:B------:R2:W-:Y:S01]  /*8690*/  LDGSTS.E [R2+0xff00], desc[UR32][R218.64], !P5 ;  /* 0x0ff00000da027fae */ /* 0x0005e2000e921860 */
[----:B------:R-:W-:Y:S01]  /*86a0*/  ISETP.GE.U32.AND P5, PT, R3, 0x7fffffbb, PT ;  /* 0x7fffffbb0300780c */ /* 0x000fe20003fa6070 */
[----:B---3--:R-:W-:Y:S02]  /*86b0*/  IMAD.SHL.U32 R3, R238, 0x20, RZ ;  /* 0x00000020ee037824 */ /* 0x008fe400078e00ff */
[----:B------:R3:W-:Y:S01]  /*86c0*/  STL.64 [R1+0x1fb8], R236 ;  /* 0x001fb8ec01007387 */ /* 0x0007e20000100a00 */
[----:B------:R-:W-:-:S03]  /*86d0*/  VIADD R238, R221, UR5 ;  /* 0x00000005ddee7c36 */ /* 0x000fc60008000000 */
[----:B------:R-:W5:Y:S01]  /*86e0*/  LDL.LU.64 R232, [R1+0x570] ;  /* 0x0005700001e87983 */ /* 0x000f620000300a00 */
[----:B--2---:R-:W-:-:S03]  /*86f0*/  LOP3.LUT R219, R244, 0x40, RZ, 0x3c, !PT ;  /* 0x00000040f4db7812 */ /* 0x004fc600078e3cff */
[----:B------:R-:W2:Y:S01]  /*8700*/  LDL.LU.64 R230, [R1+0x568] ;  /* 0x0005680001e67983 */ /* 0x000ea20000300a00 */
[----:B------:R-:W-:-:S03]  /*8710*/  LOP3.LUT R218, R244, 0x60, RZ, 0x3c, !PT ;  /* 0x00000060f4da7812 */ /* 0x000fc600078e3cff */
[----:B------:R-:W4:Y:S01]  /*8720*/  LDL.LU.64 R222, [R1+0x560] ;  /* 0x0005600001de7983 */ /* 0x000f220000300a00 */
[----:B------:R-:W-:Y:S02]  /*8730*/  VIADD R244, R219, UR5 ;  /* 0x00000005dbf47c36 */ /* 0x000fe40008000000 */
[----:B------:R-:W-:Y:S01]  /*8740*/  VIADD R245, R218, UR5 ;  /* 0x00000005daf57c36 */ /* 0x000fe20008000000 */
[----:B---3--:R-:W3:Y:S04]  /*8750*/  LDL.LU.64 R236, [R1+0x550] ;  /* 0x0005500001ec7983 */ /* 0x008ee80000300a00 */
[----:B------:R-:W3:Y:S04]  /*8760*/  LDL.LU.64 R228, [R1+0x548] ;  /* 0x0005480001e47983 */ /* 0x000ee80000300a00 */
[----:B------:R-:W3:Y:S04]  /*8770*/  LDL.LU.64 R218, [R1+0x540] ;  /* 0x0005400001da7983 */ /* 0x000ee80000300a00 */
[----:B------:R-:W0:Y:S04]  /*8780*/  LDGDEPBAR ;  /* 0x00000000000079af */ /* 0x000e280000000000 */
[----:B------:R-:W-:Y:S04]  /*8790*/  LDGSTS.E [R0+0x20000], desc[UR32][R56.64], P0 ;  /* 0x2000000038007fae */ /* 0x000fe80008121860 */
[----:B------:R1:W-:Y:S04]  /*87a0*/  STL.64 [R1+0x1fc0], R56 ;  /* 0x001fc03801007387 */ /* 0x0003e80000100a00 */
[----:B------:R-:W-:Y:S04]  /*87b0*/  LDGSTS.E [R0+0x20400], desc[UR32][R68.64], P0 ;  /* 0x2040000044007fae */ /* 0x000fe80008121860 */
[----:B------:R-:W-:Y:S04]  /*87c0*/  LDGSTS.E [R0+0x20800], desc[UR32][R28.64], P0 ;  /* 0x208000001c007fae */ /* 0x000fe80008121860 */
[----:B-1----:R-:W3:Y:S04]  /*87d0*/  LDL.LU.64 R56, [R1+0x558] ;  /* 0x0005580001387983 */ /* 0x002ee80000300a00 */
[----:B------:R1:W-:Y:S04]  /*87e0*/  STL.64 [R1+0x1fc8], R68 ;  /* 0x001fc84401007387 */ /* 0x0003e80000100a00 */
[----:B------:R-:W-:Y:S04]  /*87f0*/  LDGSTS.E [R0+0x20c00], desc[UR32][R32.64], P0 ;  /* 0x20c0000020007fae */ /* 0x000fe80008121860 */
[----:B------:R-:W-:Y:S04]  /*8800*/  LDGSTS.E [R0+0x21000], desc[UR32][R76.64], P0 ;  /* 0x210000004c007fae */ /* 0x000fe80008121860 */
[----:B-1----:R-:W5:Y:S04]  /*8810*/  LDL.LU.64 R68, [R1+0x578] ;  /* 0x0005780001447983 */ /* 0x002f680000300a00 */
[----:B------:R-:W-:Y:S04]  /*8820*/  LDGSTS.E [R0+0x21400], desc[UR32][R38.64], P0 ;  /* 0x2140000026007fae */ /* 0x000fe80008121860 */
[----:B------:R-:W-:Y:S04]  /*8830*/  LDGSTS.E [R0+0x21800], desc[UR32][R8.64], P0 ;  /* 0x2180000008007fae */ /* 0x000fe80008121860 */
[----:B------:R5:W-:Y:S04]  /*8840*/  LDGSTS.E [R0+0x21c00], desc[UR32][R40.64], P0 ;  /* 0x21c0000028007fae */ /* 0x000be80008121860 */
[----:B------:R-:W-:Y:S04]  /*8850*/  LDGSTS.E [R0+0x22000], desc[UR32][R42.64], P0 ;  /* 0x220000002a007fae */ /* 0x000fe80008121860 */
[----:B------:R-:W-:Y:S04]  /*8860*/  LDGSTS.E [R0+0x22400], desc[UR32][R30.64], P0 ;  /* 0x224000001e007fae */ /* 0x000fe80008121860 */
[----:B------:R-:W-:Y:S04]  /*8870*/  LDGSTS.E [R0+0x22800], desc[UR32][R14.64], P0 ;  /* 0x228000000e007fae */ /* 0x000fe80008121860 */
[----:B------:R2:W-:Y:S04]  /*8880*/  LDGSTS.E [R0+0x22c00], desc[UR32][R34.64], P0 ;  /* 0x22c0000022007fae */ /* 0x0005e80008121860 */
[----:B------:R-:W-:Y:S04]  /*8890*/  LDGSTS.E [R0+0x23000], desc[UR32][R52.64], P0 ;  /* 0x2300000034007fae */ /* 0x000fe80008121860 */
        /* <DEDUP_REMOVED lines=51> */
[----:B------:R-:W0:Y:S04]  /*8bd0*/  LDGDEPBAR ;  /* 0x00000000000079af */ /* 0x000e280000000000 */
[----:B------:R-:W-:Y:S04]  /*8be0*/  STL.64 [R1+0x1fd0], R28 ;  /* 0x001fd01c01007387 */ /* 0x000fe80000100a00 */
[----:B------:R-:W-:Y:S04]  /*8bf0*/  STL.64 [R1+0x1fd8], R32 ;  /* 0x001fd82001007387 */ /* 0x000fe80000100a00 */
[----:B------:R-:W-:Y:S04]  /*8c00*/  STL.64 [R1+0x1fe0], R76 ;  /* 0x001fe04c01007387 */ /* 0x000fe80000100a00 */
[----:B------:R-:W-:Y:S01]  /*8c10*/  STL.64 [R1+0x1fe8], R38 ;  /* 0x001fe82601007387 */ /* 0x000fe20000100a00 */
[C---:B------:R-:W-:Y:S01]  /*8c20*/  IMAD.WIDE R146, R3.reuse, 0x4, R146 ;  /* 0x0000000403927825 */ /* 0x040fe200078e0292 */
[----:B------:R-:W-:Y:S03]  /*8c30*/  BAR.SYNC.DEFER_BLOCKING 0x0 ;  /* 0x0000000000007b1d */ /* 0x000fe60000010000 */
[----:B------:R-:W-:-:S03]  /*8c40*/  IMAD.WIDE R4, R3, 0x4, R4 ;  /* 0x0000000403047825 */ /* 0x000fc600078e0204 */
[----:B------:R-:W-:Y:S04]  /*8c50*/  STL.64 [R1+0x1ff0], R8 ;  /* 0x001ff00801007387 */ /* 0x000fe80000100a00 */
[----:B------:R5:W-:Y:S01]  /*8c60*/  STL.64 [R1+0x1ff8], R40 ;  /* 0x001ff82801007387 */ /* 0x000be20000100a00 */
[----:B------:R-:W-:-:S03]  /*8c70*/  IMAD.WIDE R134, R3, 0x4, R134 ;  /* 0x0000000403867825 */ /* 0x000fc600078e0286 */
[----:B------:R-:W-:Y:S01]  /*8c80*/  STL.64 [R1+0x2000], R42 ;  /* 0x0020002a01007387 */ /* 0x000fe20000100a00 */
[----:B------:R-:W-:-:S03]  /*8c90*/  IMAD.WIDE R136, R3, 0x4, R136 ;  /* 0x0000000403887825 */ /* 0x000fc600078e0288 */
[----:B------:R-:W-:Y:S01]  /*8ca0*/  STL.64 [R1+0x2008], R30 ;  /* 0x0020081e01007387 */ /* 0x000fe20000100a00 */
[----:B------:R-:W-:-:S03]  /*8cb0*/  IMAD.WIDE R138, R3, 0x4, R138 ;  /* 0x00000004038a7825 */ /* 0x000fc600078e028a */
[----:B------:R-:W-:Y:S01]  /*8cc0*/  STL.64 [R1+0x2010], R14 ;  /* 0x0020100e01007387 */ /* 0x000fe20000100a00 */
[----:B------:R-:W-:-:S03]  /*8cd0*/  IMAD.WIDE R140, R3, 0x4, R140 ;  /* 0x00000004038c7825 */ /* 0x000fc600078e028c */
[----:B------:R2:W-:Y:S01]  /*8ce0*/  STL.64 [R1+0x2018], R34 ;  /* 0x0020182201007387 */ /* 0x0005e20000100a00 */
[----:B------:R-:W-:-:S03]  /*8cf0*/  IMAD.WIDE R142, R3, 0x4, R142 ;  /* 0x00000004038e7825 */ /* 0x000fc600078e028e */
[----:B------:R-:W-:Y:S01]  /*8d00*/  STL.64 [R1+0x2020], R52 ;  /* 0x0020203401007387 */ /* 0x000fe20000100a00 */
[----:B------:R-:W-:-:S03]  /*8d10*/  IMAD.WIDE R144, R3, 0x4, R144 ;  /* 0x0000000403907825 */ /* 0x000fc600078e0290 */
[----:B------:R-:W-:Y:S04]  /*8d20*/  STL.64 [R1+0x2028], R118 ;  /* 0x0020287601007387 */ /* 0x000fe80000100a00 */
[----:B------:R-:W-:Y:S04]  /*8d30*/  STL.64 [R1+0x1220], R146 ;  /* 0x0012209201007387 */ /* 0x000fe80000100a00 */
[----:B------:R4:W-:Y:S04]  /*8d40*/  STL.64 [R1+0x1228], R4 ;  /* 0x0012280401007387 */ /* 0x0009e80000100a00 */
[----:B------:R1:W-:Y:S04]  /*8d50*/  STL.64 [R1+0x1230], R134 ;  /* 0x0012308601007387 */ /* 0x0003e80000100a00 */
[----:B------:R1:W-:Y:S01]  /*8d60*/  STL.64 [R1+0x1238], R136 ;  /* 0x0012388801007387 */ /* 0x0003e20000100a00 */
[----:B-----5:R-:W-:-:S03]  /*8d70*/  IMAD.WIDE R40, R3, 0x4, R68 ;  /* 0x0000000403287825 */ /* 0x020fc600078e0244 */
[----:B------:R5:W-:Y:S04]  /*8d80*/  STL.64 [R1+0x1240], R138 ;  /* 0x0012408a01007387 */ /* 0x000be80000100a00 */
[----:B------:R-:W-:Y:S04]  /*8d90*/  STL.64 [R1+0x1248], R140 ;  /* 0x0012488c01007387 */ /* 0x000fe80000100a00 */
[----:B------:R-:W-:Y:S01]  /*8da0*/  @!PT LDS RZ, [RZ] ;  /* 0x00000000fffff984 */ /* 0x000fe20000000800 */
[----:B------:R-:W-:Y:S01]  /*8db0*/  @!PT LDS RZ, [RZ] ;  /* 0x00000000fffff984 */ /* 0x000fe20000000800 */
[----:B------:R-:W-:Y:S01]  /*8dc0*/  @!PT LDS RZ, [RZ] ;  /* 0x00000000fffff984 */ /* 0x000fe20000000800 */
[----:B------:R-:W-:Y:S01]  /*8dd0*/  LDGSTS.E [R246+0x10000], desc[UR32][R146.64], !P1 ;  /* 0x1000000092f67fae */ /* 0x000fe2000c921860 */
[----:B------:R-:W-:-:S03]  /*8de0*/  IMAD.WIDE R38, R3, 0x4, R232 ;  /* 0x0000000403267825 */ /* 0x000fc600078e02e8 */
[----:B------:R-:W-:Y:S04]  /*8df0*/  STL.64 [R1+0x1250], R142 ;  /* 0x0012508e01007387 */ /* 0x000fe80000100a00 */
[----:B------:R4:W-:Y:S04]  /*8e00*/  LDGSTS.E [R246+0x10100], desc[UR32][R4.64], !P1 ;  /* 0x1010000004f67fae */ /* 0x0009e8000c921860 */
[----:B------:R-:W-:Y:S01]  /*8e10*/  STL.64 [R1+0x1258], R144 ;  /* 0x0012589001007387 */ /* 0x000fe20000100a00 */
[----:B--2---:R-:W-:-:S03]  /*8e20*/  IMAD.WIDE R34, R3, 0x4, R230 ;  /* 0x0000000403227825 */ /* 0x004fc600078e02e6 */
[----:B------:R1:W-:Y:S01]  /*8e30*/  LDGSTS.E [R246+0x10200], desc[UR32][R134.64], !P1 ;  /* 0x1020000086f67fae */ /* 0x0003e2000c921860 */
[----:B----4-:R-:W-:-:S03]  /*8e40*/  VIADD R4, R220, 0xffffffd3 ;  /* 0xffffffd3dc047836 */ /* 0x010fc60000000000 */
[----:B------:R2:W-:Y:S01]  /*8e50*/  LDGSTS.E [R246+0x10300], desc[UR32][R136.64], !P1 ;  /* 0x1030000088f67fae */ /* 0x0005e2000c921860 */
[----:B------:R-:W-:Y:S01]  /*8e60*/  IMAD.WIDE R32, R3, 0x4, R222 ;  /* 0x0000000403207825 */ /* 0x000fe200078e02de */
[----:B------:R-:W-:Y:S01]  /*8e70*/  ISETP.GE.U32.AND P0, PT, R249, 0x7fffffba, PT ;  /* 0x7fffffbaf900780c */ /* 0x000fe20003f06070 */
[----:B------:R-:W4:Y:S01]  /*8e80*/  LDC R5, c[0x0][0x230] ;  /* 0x00008c00ff057b82 */ /* 0x000f220000000800 */
[----:B------:R-:W4:Y:S04]  /*8e90*/  LDL.LU.64 R220, [R1+0x478] ;  /* 0x0004780001dc7983 */ /* 0x000f280000300a00 */
[----:B------:R-:W4:Y:S01]  /*8ea0*/  LDL.LU.64 R234, [R1+0x470] ;  /* 0x0004700001ea7983 */ /* 0x000f220000300a00 */
[C---:B---3--:R-:W-:Y:S02]  /*8eb0*/  IMAD.WIDE R30, R3.reuse, 0x4, R56 ;  /* 0x00000004031e7825 */ /* 0x048fe400078e0238 */
[----:B-1----:R-:W1:Y:S01]  /*8ec0*/  LDC R135, c[0x0][0x230] ;  /* 0x00008c00ff877b82 */ /* 0x002e620000000800 */
[----:B------:R-:W3:Y:S04]  /*8ed0*/  LDL.LU.64 R224, [R1+0x468] ;  /* 0x0004680001e07983 */ /* 0x000ee80000300a00 */
[----:B------:R-:W3:Y:S01]  /*8ee0*/  LDL.LU.64 R232, [R1+0x460] ;  /* 0x0004600001e87983 */ /* 0x000ee20000300a00 */
[----:B------:R-:W-:-:S02]  /*8ef0*/  IMAD.WIDE R28, R3, 0x4, R236 ;  /* 0x00000004031c7825 */ /* 0x000fc400078e02ec */
[----:B------:R-:W1:Y:S01]  /*8f00*/  LDC R134, c[0x0][0x230] ;  /* 0x00008c00ff867b82 */ /* 0x000e620000000800 */
[----:B------:R4:W-:Y:S01]  /*8f10*/  STL.64 [R1+0x858], R40 ;  /* 0x0008582801007387 */ /* 0x0009e20000100a00 */
[----:B------:R-:W-:-:S03]  /*8f20*/  IMAD.WIDE R14, R3, 0x4, R228 ;  /* 0x00000004030e7825 */ /* 0x000fc600078e02e4 */
[----:B------:R-:W3:Y:S01]  /*8f30*/  LDL.LU.64 R230, [R1+0x458] ;  /* 0x0004580001e67983 */ /* 0x000ee20000300a00 */
[----:B------:R-:W-:Y:S02]  /*8f40*/  IMAD.WIDE R8, R3, 0x4, R218 ;  /* 0x0000000403087825 */ /* 0x000fe400078e02da */
[----:B--2---:R-:W2:Y:S01]  /*8f50*/  LDC R136, c[0x0][0x230] ;  /* 0x00008c00ff887b82 */ /* 0x004ea20000000800 */
[----:B------:R4:W-:Y:S04]  /*8f60*/  STL.64 [R1+0x860], R38 ;  /* 0x0008602601007387 */ /* 0x0009e80000100a00 */
[----:B------:R-:W2:Y:S03]  /*8f70*/  LDL.LU.64 R222, [R1+0x450] ;  /* 0x0004500001de7983 */ /* 0x000ea60000300a00 */
[----:B------:R-:W1:Y:S01]  /*8f80*/  LDC R137, c[0x0][0x230] ;  /* 0x00008c00ff897b82 */ /* 0x000e620000000800 */
[----:B------:R3:W-:Y:S04]  /*8f90*/  STL.64 [R1+0x868], R34 ;  /* 0x0008682201007387 */ /* 0x0007e80000100a00 */
[----:B------:R3:W-:Y:S04]  /*8fa0*/  STL.64 [R1+0x890], R32 ;  /* 0x0008902001007387 */ /* 0x0007e80000100a00 */
[----:B------:R3:W-:Y:S04]  /*8fb0*/  STL.64 [R1+0x898], R30 ;  /* 0x0008981e01007387 */ /* 0x0007e80000100a00 */
[----:B------:R-:W2:Y:S04]  /*8fc0*/  LDL.LU.64 R228, [R1+0x448] ;  /* 0x0004480001e47983 */ /* 0x000ea80000300a00 */
[----:B------:R2:W-:Y:S04]  /*8fd0*/  STL.64 [R1+0x8b0], R28 ;  /* 0x0008b01c01007387 */ /* 0x0005e80000100a00 */
[----:B------:R-:W-:Y:S04]  /*8fe0*/  STL.64 [R1+0x8b8], R14 ;  /* 0x0008b80e01007387 */ /* 0x000fe80000100a00 */
[----:B------:R-:W2:Y:S04]  /*8ff0*/  LDL.LU.64 R218, [R1+0x440] ;  /* 0x0004400001da7983 */ /* 0x000ea80000300a00 */
[----:B------:R5:W-:Y:S04]  /*9000*/  LDGSTS.E [R246+0x10400], desc[UR32][R138.64], !P1 ;  /* 0x104000008af67fae */ /* 0x000be8000c921860 */
[----:B------:R-:W-:Y:S04]  /*9010*/  LDGSTS.E [R246+0x10500], desc[UR32][R140.64], !P1 ;  /* 0x105000008cf67fae */ /* 0x000fe8000c921860 */
[----:B------:R-:W-:Y:S04]  /*9020*/  LDGSTS.E [R246+0x10600], desc[UR32][R142.64], !P1 ;  /* 0x106000008ef67fae */ /* 0x000fe8000c921860 */
[----:B------:R-:W-:Y:S01]  /*9030*/  LDGSTS.E [R246+0x10700], desc[UR32][R144.64], !P1 ;  /* 0x1070000090f67fae */ /* 0x000fe2000c921860 */
[----:B------:R-:W-:Y:S01]  /*9040*/  VIADD R249, R252, 0xffffffd7 ;  /* 0xffffffd7fcf97836 */ /* 0x000fe20000000000 */
[----:B-----5:R-:W5:Y:S02]  /*9050*/  LDC R138, c[0x0][0x230] ;  /* 0x00008c00ff8a7b82 */ /* 0x020f640000000800 */
[----:B------:R4:W-:Y:S04]  /*9060*/  LDGSTS.E [R246+0x12000], desc[UR32][R40.64], !P6 ;  /* 0x1200000028f67fae */ /* 0x0009e8000f121860 */
[----:B------:R1:W-:Y:S02]  /*9070*/  LDGSTS.E [R246+0x12100], desc[UR32][R38.64], !P6 ;  /* 0x1210000026f67fae */ /* 0x0003e4000f121860 */
[----:B------:R-:W5:Y:S02]  /*9080*/  LDC R139, c[0x0][0x230] ;  /* 0x00008c00ff8b7b82 */ /* 0x000f640000000800 */
[----:B------:R3:W-:Y:S04]  /*9090*/  LDGSTS.E [R246+0x12200], desc[UR32][R34.64], !P6 ;  /* 0x1220000022f67fae */ /* 0x0007e8000f121860 */
[----:B------:R3:W-:Y:S04]  /*90a0*/  LDGSTS.E [R246+0x12300], desc[UR32][R32.64], !P6 ;  /* 0x1230000020f67fae */ /* 0x0007e8000f121860 */
[----:B------:R3:W-:Y:S04]  /*90b0*/  LDGSTS.E [R246+0x12400], desc[UR32][R30.64], !P6 ;  /* 0x124000001ef67fae */ /* 0x0007e8000f121860 */
[----:B------:R2:W-:Y:S04]  /*90c0*/  LDGSTS.E [R246+0x12500], desc[UR32][R28.64], !P6 ;  /* 0x125000001cf67fae */ /* 0x0005e8000f121860 */
[----:B------:R5:W-:Y:S04]  /*90d0*/  STL.64 [R1+0x8c8], R8 ;  /* 0x0008c80801007387 */ /* 0x000be80000100a00 */
[----:B------:R-:W-:Y:S04]  /*90e0*/  LDGSTS.E [R246+0x12600], desc[UR32][R14.64], !P6 ;  /* 0x126000000ef67fae */ /* 0x000fe8000f121860 */
[----:B------:R5:W-:Y:S01]  /*90f0*/  LDGSTS.E [R246+0x12700], desc[UR32][R8.64], !P6 ;  /* 0x1270000008f67fae */ /* 0x000be2000f121860 */
[----:B------:R-:W-:Y:S01]  /*9100*/  ISETP.GE.U32.AND P6, PT, R4, 0x7fffffb4, PT ;  /* 0x7fffffb40400780c */ /* 0x000fe20003fc6070 */
[----:B------:R-:W-:-:S02]  /*9110*/  VIADD R4, R226, 0xffffffcf ;  /* 0xffffffcfe2047836 */ /* 0x000fc40000000000 */
[----:B------:R-:W5:Y:S04]  /*9120*/  LDL.LU.64 R68, [R1+0x378] ;  /* 0x0003780001447983 */ /* 0x000f680000300a00 */
[----:B------:R-:W5:Y:S04]  /*9130*/  LDL.LU.64 R56, [R1+0x370] ;  /* 0x0003700001387983 */ /* 0x000f680000300a00 */
[----:B------:R-:W5:Y:S04]  /*9140*/  LDL.LU.64 R236, [R1+0x368] ;  /* 0x0003680001ec7983 */ /* 0x000f680000300a00 */
[----:B------:R-:W5:Y:S01]  /*9150*/  LDL.LU.64 R226, [R1+0x360] ;  /* 0x0003600001e27983 */ /* 0x000f620000300a00 */
[----:B----4-:R-:W-:-:S04]  /*9160*/  IMAD.WIDE R40, R3, 0x4, R220 ;  /* 0x0000000403287825 */ /* 0x010fc800078e02dc */
[----:B-1----:R-:W-:-:S04]  /*9170*/  IMAD.WIDE R38, R3, 0x4, R234 ;  /* 0x0000000403267825 */ /* 0x002fc800078e02ea */
[C---:B---3--:R-:W-:Y:S02]  /*9180*/  IMAD.WIDE R34, R3.reuse, 0x4, R224 ;  /* 0x0000000403227825 */ /* 0x048fe400078e02e0 */
[----:B------:R-:W3:Y:S02]  /*9190*/  LDL.LU.64 R224, [R1+0x358] ;  /* 0x0003580001e07983 */ /* 0x000ee40000300a00 */
[C---:B------:R-:W-:Y:S02]  /*91a0*/  IMAD.WIDE R32, R3.reuse, 0x4, R232 ;  /* 0x0000000403207825 */ /* 0x040fe400078e02e8 */
[----:B------:R1:W-:Y:S04]  /*91b0*/  STL.64 [R1+0x9b8], R40 ;  /* 0x0009b82801007387 */ /* 0x0003e80000100a00 */
[----:B------:R4:W-:Y:S01]  /*91c0*/  STL.64 [R1+0x9c0], R38 ;  /* 0x0009c02601007387 */ /* 0x0009e20000100a00 */
[----:B------:R-:W-:-:S03]  /*91d0*/  IMAD.WIDE R30, R3, 0x4, R230 ;  /* 0x00000004031e7825 */ /* 0x000fc600078e02e6 */
[----:B------:R4:W-:Y:S04]  /*91e0*/  STL.64 [R1+0x9c8], R34 ;  /* 0x0009c82201007387 */ /* 0x0009e80000100a00 */
[----:B------:R-:W3:Y:S01]  /*91f0*/  LDL.LU.64 R220, [R1+0x350] ;  /* 0x0003500001dc7983 */ /* 0x000ee20000300a00 */
[----:B--2---:R-:W-:-:S03]  /*9200*/  IMAD.WIDE R28, R3, 0x4, R222 ;  /* 0x00000004031c7825 */ /* 0x004fc600078e02de */
[----:B------:R2:W-:Y:S04]  /*9210*/  STL.64 [R1+0x9d0], R32 ;  /* 0x0009d02001007387 */ /* 0x0005e80000100a00 */
[----:B------:R-:W3:Y:S04]  /*9220*/  LDL.LU.64 R222, [R1+0x348] ;  /* 0x0003480001de7983 */ /* 0x000ee80000300a00 */
[----:B------:R3:W-:Y:S04]  /*9230*/  STL.64 [R1+0x9d8], R30 ;  /* 0x0009d81e01007387 */ /* 0x0007e80000100a00 */
[----:B------:R3:W-:Y:S01]  /*9240*/  STL.64 [R1+0x9f0], R28 ;  /* 0x0009f01c01007387 */ /* 0x0007e20000100a00 */
[----:B-----5:R-:W-:-:S03]  /*9250*/  IMAD.WIDE R8, R3, 0x4, R218 ;  /* 0x0000000403087825 */ /* 0x020fc600078e02da */
[----:B------:R-:W5:Y:S01]  /*9260*/  LDL.LU.64 R218, [R1+0x340] ;  /* 0x0003400001da7983 */ /* 0x000f620000300a00 */
[----:B------:R-:W-:Y:S01]  /*9270*/  ISETP.GE.U32.AND P1, PT, R249, 0x7fffffb8, PT ;  /* 0x7fffffb8f900780c */ /* 0x000fe20003f26070 */
[----:B------:R-:W-:-:S05]  /*9280*/  IMAD.WIDE R14, R3, 0x4, R228 ;  /* 0x00000004030e7825 */ /* 0x000fca00078e02e4 */
[----:B------:R3:W-:Y:S04]  /*9290*/  STL.64 [R1+0x9f8], R14 ;  /* 0x0009f80e01007387 */ /* 0x0007e80000100a00 */
[----:B------:R5:W-:Y:S04]  /*92a0*/  STL.64 [R1+0xa08], R8 ;  /* 0x000a080801007387 */ /* 0x000be80000100a00 */
[----:B------:R1:W-:Y:S04]  /*92b0*/  LDGSTS.E [R246+0x14000], desc[UR32][R40.64], !P1 ;  /* 0x1400000028f67fae */ /* 0x0003e8000c921860 */
[----:B------:R-:W5:Y:S04]  /*92c0*/  LDL.LU.64 R234, [R1+0x278] ;  /* 0x0002780001ea7983 */ /* 0x000f680000300a00 */
[----:B------:R4:W-:Y:S04]  /*92d0*/  LDGSTS.E [R246+0x14100], desc[UR32][R38.64], !P1 ;  /* 0x1410000026f67fae */ /* 0x0009e8000c921860 */
[----:B------:R2:W-:Y:S04]  /*92e0*/  LDGSTS.E [R246+0x14200], desc[UR32][R34.64], !P1 ;  /* 0x1420000022f67fae */ /* 0x0005e8000c921860 */
[----:B------:R-:W5:Y:S04]  /*92f0*/  LDL.LU.64 R232, [R1+0x270] ;  /* 0x0002700001e87983 */ /* 0x000f680000300a00 */
[----:B------:R-:W5:Y:S04]  /*9300*/  LDL.LU.64 R230, [R1+0x268] ;  /* 0x0002680001e67983 */ /* 0x000f680000300a00 */
[----:B------:R2:W-:Y:S04]  /*9310*/  LDGSTS.E [R246+0x14300], desc[UR32][R32.64], !P1 ;  /* 0x1430000020f67fae */ /* 0x0005e8000c921860 */
[----:B------:R-:W5:Y:S04]  /*9320*/  LDL.LU.64 R228, [R1+0x260] ;  /* 0x0002600001e47983 */ /* 0x000f680000300a00 */
[----:B------:R3:W-:Y:S04]  /*9330*/  LDGSTS.E [R246+0x14400], desc[UR32][R30.64], !P1 ;  /* 0x144000001ef67fae */ /* 0x0007e8000c921860 */
[----:B------:R3:W-:Y:S01]  /*9340*/  LDGSTS.E [R246+0x14500], desc[UR32][R28.64], !P1 ;  /* 0x145000001cf67fae */ /* 0x0007e2000c921860 */
[----:B-1----:R-:W-:-:S03]  /*9350*/  IMAD.WIDE R40, R3, 0x4, R68 ;  /* 0x0000000403287825 */ /* 0x002fc600078e0244 */
[----:B------:R1:W-:Y:S01]  /*9360*/  LDGSTS.E [R246+0x14600], desc[UR32][R14.64], !P1 ;  /* 0x146000000ef67fae */ /* 0x0003e2000c921860 */
[----:B----4-:R-:W-:-:S03]  /*9370*/  IMAD.WIDE R38, R3, 0x4, R56 ;  /* 0x0000000403267825 */ /* 0x010fc600078e0238 */
[----:B------:R-:W-:Y:S01]  /*9380*/  STL.64 [R1+0xb48], R40 ;  /* 0x000b482801007387 */ /* 0x000fe20000100a00 */
[----:B--2---:R-:W-:-:S03]  /*9390*/  IMAD.WIDE R34, R3, 0x4, R236 ;  /* 0x0000000403227825 */ /* 0x004fc600078e02ec */
[----:B------:R5:W-:Y:S01]  /*93a0*/  LDGSTS.E [R246+0x14700], desc[UR32][R8.64], !P1 ;  /* 0x1470000008f67fae */ /* 0x000be2000c921860 */
[----:B------:R-:W-:-:S03]  /*93b0*/  IMAD.WIDE R32, R3, 0x4, R226 ;  /* 0x0000000403207825 */ /* 0x000fc600078e02e2 */
[----:B------:R2:W-:Y:S04]  /*93c0*/  LDGSTS.E [R246+0x16000], desc[UR32][R40.64], !P6 ;  /* 0x1600000028f67fae */ /* 0x0005e8000f121860 */
[----:B------:R-:W4:Y:S04]  /*93d0*/  LDL.LU.64 R226, [R1+0x258] ;  /* 0x0002580001e27983 */ /* 0x000f280000300a00 */
[----:B------:R2:W-:Y:S04]  /*93e0*/  STL.64 [R1+0xb50], R38 ;  /* 0x000b502601007387 */ /* 0x0005e80000100a00 */
[----:B------:R-:W-:Y:S04]  /*93f0*/  STL.64 [R1+0xb58], R34 ;  /* 0x000b582201007387 */ /* 0x000fe80000100a00 */
[----:B------:R-:W-:Y:S04]  /*9400*/  LDGSTS.E [R246+0x16100], desc[UR32][R38.64], !P6 ;  /* 0x1610000026f67fae */ /* 0x000fe8000f121860 */
[----:B------:R4:W-:Y:S04]  /*9410*/  LDGSTS.E [R246+0x16200], desc[UR32][R34.64], !P6 ;  /* 0x1620000022f67fae */ /* 0x0009e8000f121860 */
[----:B------:R-:W-:Y:S01]  /*9420*/  LDGSTS.E [R246+0x16300], desc[UR32][R32.64], !P6 ;  /* 0x1630000020f67fae */ /* 0x000fe2000f121860 */
[----:B---3--:R-:W-:-:S03]  /*9430*/  IMAD.WIDE R30, R3, 0x4, R224 ;  /* 0x00000004031e7825 */ /* 0x008fc600078e02e0 */
[----:B------:R-:W3:Y:S04]  /*9440*/  LDL.LU.64 R224, [R1+0x250] ;  /* 0x0002500001e07983 */ /* 0x000ee80000300a00 */
[----:B------:R2:W-:Y:S04]  /*9450*/  STL.64 [R1+0xb60], R32 ;  /* 0x000b602001007387 */ /* 0x0005e80000100a00 */
[----:B------:R-:W-:Y:S04]  /*9460*/  STL.64 [R1+0xb68], R30 ;  /* 0x000b681e01007387 */ /* 0x000fe80000100a00 */
[----:B------:R3:W-:Y:S01]  /*9470*/  LDGSTS.E [R246+0x16400], desc[UR32][R30.64], !P6 ;  /* 0x164000001ef67fae */ /* 0x0007e2000f121860 */
[----:B------:R-:W-:-:S05]  /*9480*/  IMAD.WIDE R28, R3, 0x4, R220 ;  /* 0x00000004031c7825 */ /* 0x000fca00078e02dc */
[----:B------:R-:W-:Y:S01]  /*9490*/  LDGSTS.E [R246+0x16500], desc[UR32][R28.64], !P6 ;  /* 0x165000001cf67fae */ /* 0x000fe2000f121860 */
[----:B-1----:R-:W-:-:S03]  /*94a0*/  IMAD.WIDE R14, R3, 0x4, R222 ;  /* 0x00000004030e7825 */ /* 0x002fc600078e02de */
[----:B------:R-:W3:Y:S04]  /*94b0*/  LDL.LU.64 R222, [R1+0x248] ;  /* 0x0002480001de7983 */ /* 0x000ee80000300a00 */
[----:B------:R1:W-:Y:S04]  /*94c0*/  STL.64 [R1+0xb80], R28 ;  /* 0x000b801c01007387 */ /* 0x0003e80000100a00 */
[----:B------:R3:W-:Y:S04]  /*94d0*/  STL.64 [R1+0xb88], R14 ;  /* 0x000b880e01007387 */ /* 0x0007e80000100a00 */
[----:B------:R3:W-:Y:S01]  /*94e0*/  LDGSTS.E [R246+0x16600], desc[UR32][R14.64], !P6 ;  /* 0x166000000ef67fae */ /* 0x0007e2000f121860 */
[----:B-----5:R-:W-:-:S03]  /*94f0*/  IMAD.WIDE R8, R3, 0x4, R218 ;  /* 0x0000000403087825 */ /* 0x020fc600078e02da */
[----:B------:R-:W5:Y:S04]  /*9500*/  LDL.LU.64 R218, [R1+0x240] ;  /* 0x0002400001da7983 */ /* 0x000f680000300a00 */
[----:B------:R5:W-:Y:S04]  /*9510*/  STL.64 [R1+0xb98], R8 ;  /* 0x000b980801007387 */ /* 0x000be80000100a00 */
[----:B------:R5:W-:Y:S01]  /*9520*/  LDGSTS.E [R246+0x16700], desc[UR32][R8.64], !P6 ;  /* 0x1670000008f67fae */ /* 0x000be2000f121860 */
[----:B------:R-:W-:-:S05]  /*9530*/  IMAD.WIDE R118, R3, 0x4, R234 ;  /* 0x0000000403767825 */ /* 0x000fca00078e02ea */
[----:B------:R-:W-:Y:S04]  /*9540*/  STL.64 [R1+0xca8], R118 ;  /* 0x000ca87601007387 */ /* 0x000fe80000100a00 */
[----:B--2---:R-:W2:Y:S01]  /*9550*/  LDL.LU.64 R38, [R1+0x178] ;  /* 0x0001780001267983 */ /* 0x004ea20000300a00 */
[----:B------:R-:W-:-:S04]  /*9560*/  IMAD.WIDE R52, R3, 0x4, R232 ;  /* 0x0000000403347825 */ /* 0x000fc800078e02e8 */
[C---:B------:R-:W-:Y:S01]  /*9570*/  IMAD.WIDE R42, R3.reuse, 0x4, R230 ;  /* 0x00000004032a7825 */ /* 0x040fe200078e02e6 */
[----:B------:R-:W-:Y:S04]  /*9580*/  STL.64 [R1+0xcc0], R52 ;  /* 0x000cc03401007387 */ /* 0x000fe80000100a00 */
[----:B------:R-:W2:Y:S01]  /*9590*/  LDL.LU.64 R76, [R1+0x170] ;  /* 0x00017000014c7983 */ /* 0x000ea20000300a00 */
[----:B------:R-:W-:-:S03]  /*95a0*/  IMAD.WIDE R40, R3, 0x4, R228 ;  /* 0x0000000403287825 */ /* 0x000fc600078e02e4 */
[----:B------:R-:W-:Y:S04]  /*95b0*/  STL.64 [R1+0xcc8], R42 ;  /* 0x000cc82a01007387 */ /* 0x000fe80000100a00 */
[----:B------:R-:W2:Y:S04]  /*95c0*/  LDL.LU.64 R32, [R1+0x168] ;  /* 0x0001680001207983 */ /* 0x000ea80000300a00 */
[----:B------:R2:W-:Y:S04]  /*95d0*/  STL.64 [R1+0xce0], R40 ;  /* 0x000ce02801007387 */ /* 0x0005e80000100a00 */
[----:B-1----:R-:W2:Y:S04]  /*95e0*/  LDL.LU.64 R28, [R1+0x160] ;  /* 0x00016000011c7983 */ /* 0x002ea80000300a00 */
[----:B------:R-:W2:Y:S04]  /*95f0*/  LDL.LU.64 R68, [R1+0x158] ;  /* 0x0001580001447983 */ /* 0x000ea80000300a00 */
[----:B------:R-:W2:Y:S01]  /*9600*/  LDL.LU.64 R56, [R1+0x150] ;  /* 0x0001500001387983 */ /* 0x000ea20000300a00 */
[----:B----4-:R-:W-:-:S05]  /*9610*/  IMAD.WIDE R34, R3, 0x4, R226 ;  /* 0x0000000403227825 */ /* 0x010fca00078e02e2 */
[----:B------:R1:W-:Y:S04]  /*9620*/  STL.64 [R1+0xce8], R34 ;  /* 0x000ce82201007387 */ /* 0x0003e80000100a00 */
[----:B------:R-:W4:Y:S01]  /*9630*/  LDL.LU.64 R236, [R1+0x148] ;  /* 0x0001480001ec7983 */ /* 0x000f220000300a00 */
[----:B---3--:R-:W-:-:S05]  /*9640*/  IMAD.WIDE R30, R3, 0x4, R224 ;  /* 0x00000004031e7825 */ /* 0x008fca00078e02e0 */
[----:B------:R3:W-:Y:S04]  /*9650*/  STL.64 [R1+0xd10], R30 ;  /* 0x000d101e01007387 */ /* 0x0007e80000100a00 */
[----:B------:R-:W4:Y:S01]  /*9660*/  LDL.LU.64 R220, [R1+0x140] ;  /* 0x0001400001dc7983 */ /* 0x000f220000300a00 */
[----:B------:R-:W-:-:S05]  /*9670*/  IMAD.WIDE R14, R3, 0x4, R222 ;  /* 0x00000004030e7825 */ /* 0x000fca00078e02de */
[----:B------:R4:W-:Y:S01]  /*9680*/  STL.64 [R1+0xd18], R14 ;  /* 0x000d180e01007387 */ /* 0x0009e20000100a00 */
[----:B-----5:R-:W-:-:S05]  /*9690*/  IMAD.WIDE R8, R3, 0x4, R218 ;  /* 0x0000000403087825 */ /* 0x020fca00078e02da */
[----:B------:R5:W-:Y:S04]  /*96a0*/  STL.64 [R1+0xd38], R8 ;  /* 0x000d380801007387 */ /* 0x000be80000100a00 */
[----:B------:R-:W5:Y:S04]  /*96b0*/  LDL.LU.64 R234, [R1+0x78] ;  /* 0x0000780001ea7983 */ /* 0x000f680000300a00 */
[----:B------:R-:W5:Y:S04]  /*96c0*/  LDL.LU.64 R232, [R1+0x70] ;  /* 0x0000700001e87983 */ /* 0x000f680000300a00 */
[----:B------:R-:W5:Y:S04]  /*96d0*/  LDL.LU.64 R230, [R1+0x68] ;  /* 0x0000680001e67983 */ /* 0x000f680000300a00 */
[----:B------:R-:W5:Y:S04]  /*96e0*/  LDL.LU.64 R228, [R1+0x60] ;  /* 0x0000600001e47983 */ /* 0x000f680000300a00 */
[----:B------:R-:W5:Y:S04]  /*96f0*/  LDL.LU.64 R226, [R1+0x58] ;  /* 0x0000580001e27983 */ /* 0x000f680000300a00 */
[----:B------:R-:W5:Y:S04]  /*9700*/  LDL.LU.64 R224, [R1+0x50] ;  /* 0x0000500001e07983 */ /* 0x000f680000300a00 */
[----:B------:R-:W5:Y:S04]  /*9710*/  LDL.LU.64 R222, [R1+0x48] ;  /* 0x0000480001de7983 */ /* 0x000f680000300a00 */
[----:B------:R-:W5:Y:S01]  /*9720*/  LDL.LU.64 R218, [R1+0x40] ;  /* 0x0000400001da7983 */ /* 0x000f620000300a00 */
[----:B------:R-:W-:Y:S01]  /*9730*/  ISETP.GE.U32.AND P1, PT, R4, 0x7fffffb0, PT ;  /* 0x7fffffb00400780c */ /* 0x000fe20003f26070 */
[----:B------:R-:W-:-:S02]  /*9740*/  VIADD R4, R135, 0xffffffcb ;  /* 0xffffffcb87047836 */ /* 0x000fc40000000000 */
[----:B------:R-:W5:Y:S03]  /*9750*/  LDC R135, c[0x0][0x230] ;  /* 0x00008c00ff877b82 */ /* 0x000f660000000800 */
[----:B------:R-:W-:-:S07]  /*9760*/  ISETP.GE.U32.AND P6, PT, R4, 0x7fffffac, PT ;  /* 0x7fffffac0400780c */ /* 0x000fce0003fc6070 */
[----:B------:R-:W-:Y:S04]  /*9770*/  LDGSTS.E [R246+0x18000], desc[UR32][R118.64], !P1 ;  /* 0x1800000076f67fae */ /* 0x000fe8000c921860 */
[----:B------:R-:W-:Y:S04]  /*9780*/  LDGSTS.E [R246+0x18100], desc[UR32][R52.64], !P1 ;  /* 0x1810000034f67fae */ /* 0x000fe8000c921860 */
[----:B------:R-:W-:Y:S04]  /*9790*/  LDGSTS.E [R246+0x18200], desc[UR32][R42.64], !P1 ;  /* 0x182000002af67fae */ /* 0x000fe8000c921860 */
[----:B------:R2:W-:Y:S04]  /*97a0*/  LDGSTS.E [R246+0x18300], desc[UR32][R40.64], !P1 ;  /* 0x1830000028f67fae */ /* 0x0005e8000c921860 */
[----:B------:R1:W-:Y:S04]  /*97b0*/  LDGSTS.E [R246+0x18400], desc[UR32][R34.64], !P1 ;  /* 0x1840000022f67fae */ /* 0x0003e8000c921860 */
[----:B------:R3:W-:Y:S01]  /*97c0*/  LDGSTS.E [R246+0x18500], desc[UR32][R30.64], !P1 ;  /* 0x185000001ef67fae */ /* 0x0007e2000c921860 */
[----:B--2---:R-:W-:-:S03]  /*97d0*/  IMAD.WIDE R40, R3, 0x4, R38 ;  /* 0x0000000403287825 */ /* 0x004fc600078e0226 */
[----:B------:R4:W-:Y:S01]  /*97e0*/  LDGSTS.E [R246+0x18600], desc[UR32][R14.64], !P1 ;  /* 0x186000000ef67fae */ /* 0x0009e2000c921860 */
[----:B------:R-:W-:-:S03]  /*97f0*/  IMAD.WIDE R38, R3, 0x4, R76 ;  /* 0x0000000403267825 */ /* 0x000fc600078e024c */
[----:B------:R2:W-:Y:S01]  /*9800*/  STL.64 [R1+0x1158], R40 ;  /* 0x0011582801007387 */ /* 0x0005e20000100a00 */
[----:B-1----:R-:W-:-:S03]  /*9810*/  IMAD.WIDE R34, R3, 0x4, R32 ;  /* 0x0000000403227825 */ /* 0x002fc600078e0220 */
[----:B------:R5:W-:Y:S01]  /*9820*/  LDGSTS.E [R246+0x18700], desc[UR32][R8.64], !P1 ;  /* 0x1870000008f67fae */ /* 0x000be2000c921860 */
[----:B------:R-:W-:-:S03]  /*9830*/  IMAD.WIDE R32, R3, 0x4, R28 ;  /* 0x0000000403207825 */ /* 0x000fc600078e021c */
[----:B------:R1:W-:Y:S01]  /*9840*/  STL.64 [R1+0x1160], R38 ;  /* 0x0011602601007387 */ /* 0x0003e20000100a00 */
[----:B---3--:R-:W-:-:S03]  /*9850*/  IMAD.WIDE R30, R3, 0x4, R68 ;  /* 0x00000004031e7825 */ /* 0x008fc600078e0244 */
[----:B------:R3:W-:Y:S01]  /*9860*/  STL.64 [R1+0x1168], R34 ;  /* 0x0011682201007387 */ /* 0x0007e20000100a00 */
[----:B------:R-:W-:-:S03]  /*9870*/  IMAD.WIDE R28, R3, 0x4, R56 ;  /* 0x00000004031c7825 */ /* 0x000fc600078e0238 */
[----:B------:R2:W-:Y:S01]  /*9880*/  LDGSTS.E [R246+0x1a000], desc[UR32][R40.64], !P6 ;  /* 0x1a00000028f67fae */ /* 0x0005e2000f121860 */
[----:B----4-:R-:W-:-:S03]  /*9890*/  IMAD.WIDE R14, R3, 0x4, R236 ;  /* 0x00000004030e7825 */ /* 0x010fc600078e02ec */
[----:B------:R4:W-:Y:S04]  /*98a0*/  STL.64 [R1+0x1180], R32 ;  /* 0x0011802001007387 */ /* 0x0009e80000100a00 */
[----:B------:R1:W-:Y:S04]  /*98b0*/  LDGSTS.E [R246+0x1a100], desc[UR32][R38.64], !P6 ;  /* 0x1a10000026f67fae */ /* 0x0003e8000f121860 */
[----:B------:R4:W-:Y:S04]  /*98c0*/  STL.64 [R1+0x1188], R30 ;  /* 0x0011881e01007387 */ /* 0x0009e80000100a00 */
[----:B------:R3:W-:Y:S04]  /*98d0*/  LDGSTS.E [R246+0x1a200], desc[UR32][R34.64], !P6 ;  /* 0x1a20000022f67fae */ /* 0x0007e8000f121860 */
[----:B------:R4:W-:Y:S04]  /*98e0*/  STL.64 [R1+0x1190], R28 ;  /* 0x0011901c01007387 */ /* 0x0009e80000100a00 */
[----:B------:R4:W-:Y:S04]  /*98f0*/  LDGSTS.E [R246+0x1a300], desc[UR32][R32.64], !P6 ;  /* 0x1a30000020f67fae */ /* 0x0009e8000f121860 */
[----:B------:R4:W-:Y:S04]  /*9900*/  STL.64 [R1+0x1198], R14 ;  /* 0x0011980e01007387 */ /* 0x0009e80000100a00 */
[----:B------:R4:W-:Y:S04]  /*9910*/  LDGSTS.E [R246+0x1a400], desc[UR32][R30.64], !P6 ;  /* 0x1a4000001ef67fae */ /* 0x0009e8000f121860 */
[----:B------:R4:W-:Y:S04]  /*9920*/  LDGSTS.E [R246+0x1a500], desc[UR32][R28.64], !P6 ;  /* 0x1a5000001cf67fae */ /* 0x0009e8000f121860 */
[----:B------:R4:W-:Y:S01]  /*9930*/  LDGSTS.E [R246+0x1a600], desc[UR32][R14.64], !P6 ;  /* 0x1a6000000ef67fae */ /* 0x0009e2000f121860 */
[----:B-----5:R-:W-:-:S05]  /*9940*/  IMAD.WIDE R8, R3, 0x4, R220 ;  /* 0x0000000403087825 */ /* 0x020fca00078e02dc */
[----:B------:R5:W-:Y:S04]  /*9950*/  STL.64 [R1+0x11a0], R8 ;  /* 0x0011a00801007387 */ /* 0x000be80000100a00 */
[----:B------:R5:W-:Y:S01]  /*9960*/  LDGSTS.E [R246+0x1a700], desc[UR32][R8.64], !P6 ;  /* 0x1a70000008f67fae */ /* 0x000be2000f121860 */
[----:B--2---:R-:W-:-:S04]  /*9970*/  IMAD.WIDE R40, R3, 0x4, R234 ;  /* 0x0000000403287825 */ /* 0x004fc800078e02ea */
[C---:B-1----:R-:W-:Y:S01]  /*9980*/  IMAD.WIDE R38, R3.reuse, 0x4, R232 ;  /* 0x0000000403267825 */ /* 0x042fe200078e02e8 */
[----:B------:R1:W-:Y:S03]  /*9990*/  STL.64 [R1+0x11a8], R40 ;  /* 0x0011a82801007387 */ /* 0x0003e60000100a00 */
[C---:B---3--:R-:W-:Y:S01]  /*99a0*/  IMAD.WIDE R34, R3.reuse, 0x4, R230 ;  /* 0x0000000403227825 */ /* 0x048fe200078e02e6 */
[----:B------:R2:W-:Y:S03]  /*99b0*/  STL.64 [R1+0x1210], R38 ;  /* 0x0012102601007387 */ /* 0x0005e60000100a00 */
[C---:B----4-:R-:W-:Y:S01]  /*99c0*/  IMAD.WIDE R32, R3.reuse, 0x4, R228 ;  /* 0x0000000403207825 */ /* 0x050fe200078e02e4 */
[----:B------:R3:W-:Y:S03]  /*99d0*/  STL.64 [R1+0x1218], R34 ;  /* 0x0012182201007387 */ /* 0x0007e60000100a00 */
[C---:B------:R-:W-:Y:S01]  /*99e0*/  IMAD.WIDE R30, R3.reuse, 0x4, R226 ;  /* 0x00000004031e7825 */ /* 0x040fe200078e02e2 */
[----:B------:R4:W-:Y:S03]  /*99f0*/  STL.64 [R1+0x15e8], R32 ;  /* 0x0015e82001007387 */ /* 0x0009e60000100a00 */
[C---:B------:R-:W-:Y:S01]  /*9a00*/  IMAD.WIDE R28, R3.reuse, 0x4, R224 ;  /* 0x00000004031c7825 */ /* 0x040fe200078e02e0 */
[----:B------:R4:W-:Y:S03]  /*9a10*/  STL.64 [R1+0x15e0], R30 ;  /* 0x0015e01e01007387 */ /* 0x0009e60000100a00 */
[C---:B------:R-:W-:Y:S01]  /*9a20*/  IMAD.WIDE R14, R3.reuse, 0x4, R222 ;  /* 0x00000004030e7825 */ /* 0x040fe200078e02de */
[----:B------:R4:W-:Y:S03]  /*9a30*/  STL.64 [R1+0x15d8], R28 ;  /* 0x0015d81c01007387 */ /* 0x0009e60000100a00 */
[----:B-----5:R-:W-:Y:S01]  /*9a40*/  IMAD.WIDE R8, R3, 0x4, R218 ;  /* 0x0000000403087825 */ /* 0x020fe200078e02da */
[----:B------:R5:W-:Y:S04]  /*9a50*/  STL.64 [R1+0x15d0], R14 ;  /* 0x0015d00e01007387 */ /* 0x000be80000100a00 */
        /* <DEDUP_REMOVED lines=9> */
[----:B------:R-:W-:-:S02]  /*9af0*/  VIADD R4, R134, 0xffffffc7 ;  /* 0xffffffc786047836 */ /* 0x000fc40000000000 */
[----:B------:R-:W5:Y:S03]  /*9b00*/  LDC R134, c[0x0][0x230] ;  /* 0x00008c00ff867b82 */ /* 0x000f660000000800 */
[----:B------:R-:W-:Y:S01]  /*9b10*/  ISETP.GE.U32.AND P1, PT, R4, 0x7fffffa8, PT ;  /* 0x7fffffa80400780c */ /* 0x000fe20003f26070 */
[----:B------:R-:W-:-:S04]  /*9b20*/  VIADD R4, R5, 0xffffffc3 ;  /* 0xffffffc305047836 */ /* 0x000fc80000000000 */
[----:B------:R-:W5:Y:S01]  /*9b30*/  LDC R5, c[0x0][0x230] ;  /* 0x00008c00ff057b82 */ /* 0x000f620000000800 */
[----:B------:R-:W-:-:S07]  /*9b40*/  ISETP.GE.U32.AND P6, PT, R4, 0x7fffffa4, PT ;  /* 0x7fffffa40400780c */ /* 0x000fce0003fc6070 */
[----:B------:R1:W-:Y:S04]  /*9b50*/  LDGSTS.E [R246+0x1c000], desc[UR32][R40.64], !P1 ;  /* 0x1c00000028f67fae */ /* 0x0003e8000c921860 */
[----:B------:R2:W-:Y:S04]  /*9b60*/  LDGSTS.E [R246+0x1c100], desc[UR32][R38.64], !P1 ;  /* 0x1c10000026f67fae */ /* 0x0005e8000c921860 */
[----:B------:R3:W-:Y:S01]  /*9b70*/  LDGSTS.E [R246+0x1c200], desc[UR32][R34.64], !P1 ;  /* 0x1c20000022f67fae */ /* 0x0007e2000c921860 */
[----:B-1----:R-:W-:-:S03]  /*9b80*/  IMAD.WIDE R40, R3, 0x4, R240 ;  /* 0x0000000403287825 */ /* 0x002fc600078e02f0 */
[----:B------:R4:W-:Y:S01]  /*9b90*/  LDGSTS.E [R246+0x1c300], desc[UR32][R32.64], !P1 ;  /* 0x1c30000020f67fae */ /* 0x0009e2000c921860 */
[----:B--2---:R-:W-:-:S03]  /*9ba0*/  IMAD.WIDE R38, R3, 0x4, R148 ;  /* 0x0000000403267825 */ /* 0x004fc600078e0294 */
[----:B------:R1:W-:Y:S01]  /*9bb0*/  LDGSTS.E [R246+0x1c400], desc[UR32][R30.64], !P1 ;  /* 0x1c4000001ef67fae */ /* 0x0003e2000c921860 */
[----:B---3--:R-:W-:-:S03]  /*9bc0*/  IMAD.WIDE R34, R3, 0x4, R150 ;  /* 0x0000000403227825 */ /* 0x008fc600078e0296 */
[----:B------:R2:W-:Y:S01]  /*9bd0*/  LDGSTS.E [R246+0x1c500], desc[UR32][R28.64], !P1 ;  /* 0x1c5000001cf67fae */ /* 0x0005e2000c921860 */
[----:B----4-:R-:W-:-:S03]  /*9be0*/  IMAD.WIDE R32, R3, 0x4, R152 ;  /* 0x0000000403207825 */ /* 0x010fc600078e0298 */
[----:B------:R5:W-:Y:S01]  /*9bf0*/  LDGSTS.E [R246+0x1c600], desc[UR32][R14.64], !P1 ;  /* 0x1c6000000ef67fae */ /* 0x000be2000c921860 */
[----:B-1----:R-:W-:-:S03]  /*9c00*/  IMAD.WIDE R30, R3, 0x4, R154 ;  /* 0x00000004031e7825 */ /* 0x002fc600078e029a */
[----:B------:R1:W-:Y:S01]  /*9c10*/  STL.64 [R1+0x1628], R40 ;  /* 0x0016282801007387 */ /* 0x0003e20000100a00 */
[----:B--2---:R-:W-:-:S03]  /*9c20*/  IMAD.WIDE R28, R3, 0x4, R156 ;  /* 0x00000004031c7825 */ /* 0x004fc600078e029c */
[----:B------:R2:W-:Y:S04]  /*9c30*/  LDGSTS.E [R246+0x1c700], desc[UR32][R8.64], !P1 ;  /* 0x1c70000008f67fae */ /* 0x0005e8000c921860 */
[----:B------:R3:W-:Y:S01]  /*9c40*/  STL.64 [R1+0x1620], R38 ;  /* 0x0016202601007387 */ /* 0x0007e20000100a00 */
[----:B-----5:R-:W-:-:S03]  /*9c50*/  IMAD.WIDE R14, R3, 0x4, R158 ;  /* 0x00000004030e7825 */ /* 0x020fc600078e029e */
[----:B------:R4:W-:Y:S01]  /*9c60*/  STL.64 [R1+0x1618], R34 ;  /* 0x0016182201007387 */ /* 0x0009e20000100a00 */
[----:B--2---:R-:W-:-:S03]  /*9c70*/  IMAD.WIDE R8, R3, 0x4, R160 ;  /* 0x0000000403087825 */ /* 0x004fc600078e02a0 */
[----:B------:R2:W-:Y:S04]  /*9c80*/  STL.64 [R1+0x1610], R32 ;  /* 0x0016102001007387 */ /* 0x0005e80000100a00 */
[----:B------:R5:W-:Y:S04]  /*9c90*/  STL.64 [R1+0x1608], R30 ;  /* 0x0016081e01007387 */ /* 0x000be80000100a00 */
[----:B------:R5:W-:Y:S04]  /*9ca0*/  STL.64 [R1+0x1600], R28 ;  /* 0x0016001c01007387 */ /* 0x000be80000100a00 */
[----:B------:R5:W-:Y:S04]  /*9cb0*/  STL.64 [R1+0x15f8], R14 ;  /* 0x0015f80e01007387 */ /* 0x000be80000100a00 */
[----:B------:R5:W-:Y:S04]  /*9cc0*/  STL.64 [R1+0x15f0], R8 ;  /* 0x0015f00801007387 */ /* 0x000be80000100a00 */
[----:B------:R-:W5:Y:S04]  /*9cd0*/  LDL.LU.64 R228, [R1+0x538] ;  /* 0x0005380001e47983 */ /* 0x000f680000300a00 */
[----:B------:R1:W-:Y:S04]  /*9ce0*/  LDGSTS.E [R246+0x1e000], desc[UR32][R40.64], !P6 ;  /* 0x1e00000028f67fae */ /* 0x0003e8000f121860 */
[----:B------:R3:W-:Y:S04]  /*9cf0*/  LDGSTS.E [R246+0x1e100], desc[UR32][R38.64], !P6 ;  /* 0x1e10000026f67fae */ /* 0x0007e8000f121860 */
[----:B------:R-:W5:Y:S04]  /*9d00*/  LDL.LU.64 R234, [R1+0x530] ;  /* 0x0005300001ea7983 */ /* 0x000f680000300a00 */
[----:B------:R4:W-:Y:S04]  /*9d10*/  LDGSTS.E [R246+0x1e200], desc[UR32][R34.64], !P6 ;  /* 0x1e20000022f67fae */ /* 0x0009e8000f121860 */
[----:B------:R-:W5:Y:S04]  /*9d20*/  LDL.LU.64 R232, [R1+0x528] ;  /* 0x0005280001e87983 */ /* 0x000f680000300a00 */
[----:B------:R2:W-:Y:S04]  /*9d30*/  LDGSTS.E [R246+0x1e300], desc[UR32][R32.64], !P6 ;  /* 0x1e30000020f67fae */ /* 0x0005e8000f121860 */
[----:B------:R5:W-:Y:S04]  /*9d40*/  LDGSTS.E [R246+0x1e400], desc[UR32][R30.64], !P6 ;  /* 0x1e4000001ef67fae */ /* 0x000be8000f121860 */
[----:B------:R5:W-:Y:S04]  /*9d50*/  LDGSTS.E [R246+0x1e500], desc[UR32][R28.64], !P6 ;  /* 0x1e5000001cf67fae */ /* 0x000be8000f121860 */
[----:B------:R5:W-:Y:S04]  /*9d60*/  LDGSTS.E [R246+0x1e600], desc[UR32][R14.64], !P6 ;  /* 0x1e6000000ef67fae */ /* 0x000be8000f121860 */
[----:B------:R5:W-:Y:S01]  /*9d70*/  LDGSTS.E [R246+0x1e700], desc[UR32][R8.64], !P6 ;  /* 0x1e70000008f67fae */ /* 0x000be2000f121860 */
[----:B-1----:R-:W-:-:S03]  /*9d80*/  IMAD.WIDE R40, R3, 0x4, R230 ;  /* 0x0000000403287825 */ /* 0x002fc600078e02e6 */
[----:B------:R-:W5:Y:S01]  /*9d90*/  LDL.LU.64 R230, [R1+0x520] ;  /* 0x0005200001e67983 */ /* 0x000f620000300a00 */
[----:B---3--:R-:W-:-:S03]  /*9da0*/  IMAD.WIDE R38, R3, 0x4, R56 ;  /* 0x0000000403267825 */ /* 0x008fc600078e0238 */
[----:B------:R-:W-:Y:S01]  /*9db0*/  STL.64 [R1+0x250], R40 ;  /* 0x0002502801007387 */ /* 0x000fe20000100a00 */
[----:B----4-:R-:W-:-:S03]  /*9dc0*/  IMAD.WIDE R34, R3, 0x4, R226 ;  /* 0x0000000403227825 */ /* 0x010fc600078e02e2 */
[----:B------:R-:W3:Y:S01]  /*9dd0*/  LDL.LU.64 R226, [R1+0x518] ;  /* 0x0005180001e27983 */ /* 0x000ee20000300a00 */
[----:B--2---:R-:W-:-:S03]  /*9de0*/  IMAD.WIDE R32, R3, 0x4, R236 ;  /* 0x0000000403207825 */ /* 0x004fc600078e02ec */
[----:B------:R-:W-:Y:S01]  /*9df0*/  STL.64 [R1+0x258], R38 ;  /* 0x0002582601007387 */ /* 0x000fe20000100a00 */
[----:B-----5:R-:W-:-:S03]  /*9e00*/  IMAD.WIDE R30, R3, 0x4, R220 ;  /* 0x00000004031e7825 */ /* 0x020fc600078e02dc */
[----:B------:R-:W-:Y:S01]  /*9e10*/  STL.64 [R1+0x270], R34 ;  /* 0x0002702201007387 */ /* 0x000fe20000100a00 */
[----:B------:R-:W-:-:S03]  /*9e20*/  IMAD.WIDE R28, R3, 0x4, R222 ;  /* 0x00000004031c7825 */ /* 0x000fc600078e02de */
[----:B------:R-:W2:Y:S01]  /*9e30*/  LDL.LU.64 R222, [R1+0x510] ;  /* 0x0005100001de7983 */ /* 0x000ea20000300a00 */
[----:B------:R-:W-:-:S03]  /*9e40*/  IMAD.WIDE R14, R3, 0x4, R224 ;  /* 0x00000004030e7825 */ /* 0x000fc600078e02e0 */
[----:B------:R-:W-:Y:S01]  /*9e50*/  STL.64 [R1+0x278], R32 ;  /* 0x0002782001007387 */ /* 0x000fe20000100a00 */
[----:B------:R-:W-:-:S03]  /*9e60*/  IMAD.WIDE R8, R3, 0x4, R218 ;  /* 0x0000000403087825 */ /* 0x000fc600078e02da */
[----:B------:R-:W-:Y:S04]  /*9e70*/  STL.64 [R1+0x370], R30 ;  /* 0x0003701e01007387 */ /* 0x000fe80000100a00 */
[----:B------:R1:W-:Y:S04]  /*9e80*/  STL.64 [R1+0x378], R28 ;  /* 0x0003781c01007387 */ /* 0x0003e80000100a00 */
[----:B------:R-:W4:Y:S04]  /*9e90*/  LDL.LU.64 R224, [R1+0x508] ;  /* 0x0005080001e07983 */ /* 0x000f280000300a00 */
[----:B------:R-:W5:Y:S04]  /*9ea0*/  LDL.LU.64 R218, [R1+0x500] ;  /* 0x0005000001da7983 */ /* 0x000f680000300a00 */
[----:B------:R1:W-:Y:S04]  /*9eb0*/  LDGSTS.E [R247+0x10800], desc[UR32][R40.64], !P3 ;  /* 0x1080000028f77fae */ /* 0x0003e8000d921860 */
[----:B------:R1:W-:Y:S04]  /*9ec0*/  LDGSTS.E [R247+0x10900], desc[UR32][R38.64], !P3 ;  /* 0x1090000026f77fae */ /* 0x0003e8000d921860 */
[----:B------:R1:W-:Y:S04]  /*9ed0*/  LDGSTS.E [R247+0x10a00], desc[UR32][R34.64], !P3 ;  /* 0x10a0000022f77fae */ /* 0x0003e8000d921860 */
[----:B------:R3:W-:Y:S04]  /*9ee0*/  LDGSTS.E [R247+0x10b00], desc[UR32][R32.64], !P3 ;  /* 0x10b0000020f77fae */ /* 0x0007e8000d921860 */
[----:B------:R-:W-:Y:S04]  /*9ef0*/  STL.64 [R1+0x6b0], R14 ;  /* 0x0006b00e01007387 */ /* 0x000fe80000100a00 */
[----:B------:R2:W-:Y:S04]  /*9f00*/  LDGSTS.E [R247+0x10c00], desc[UR32][R30.64], !P3 ;  /* 0x10c000001ef77fae */ /* 0x0005e8000d921860 */
[----:B------:R5:W-:Y:S04]  /*9f10*/  STL.64 [R1+0x6b8], R8 ;  /* 0x0006b80801007387 */ /* 0x000be80000100a00 */
[----:B------:R-:W-:Y:S04]  /*9f20*/  LDGSTS.E [R247+0x10d00], desc[UR32][R28.64], !P3 ;  /* 0x10d000001cf77fae */ /* 0x000fe8000d921860 */
[----:B------:R-:W-:Y:S04]  /*9f30*/  LDGSTS.E [R247+0x10e00], desc[UR32][R14.64], !P3 ;  /* 0x10e000000ef77fae */ /* 0x000fe8000d921860 */
[----:B------:R5:W-:Y:S04]  /*9f40*/  LDGSTS.E [R247+0x10f00], desc[UR32][R8.64], !P3 ;  /* 0x10f0000008f77fae */ /* 0x000be8000d921860 */
[----:B-1----:R-:W4:Y:S04]  /*9f50*/  LDL.LU.64 R28, [R1+0x438] ;  /* 0x00043800011c7983 */ /* 0x002f280000300a00 */
[----:B------:R-:W4:Y:S04]  /*9f60*/  LDL.LU.64 R68, [R1+0x430] ;  /* 0x0004300001447983 */ /* 0x000f280000300a00 */
[----:B------:R-:W4:Y:S01]  /*9f70*/  LDL.LU.64 R56, [R1+0x428] ;  /* 0x0004280001387983 */ /* 0x000f220000300a00 */
[----:B------:R-:W-:-:S05]  /*9f80*/  IMAD.WIDE R42, R3, 0x4, R228 ;  /* 0x00000004032a7825 */ /* 0x000fca00078e02e4 */
[----:B------:R-:W-:Y:S04]  /*9f90*/  STL.64 [R1+0x700], R42 ;  /* 0x0007002a01007387 */ /* 0x000fe80000100a00 */
[----:B------:R-:W4:Y:S01]  /*9fa0*/  LDL.LU.64 R228, [R1+0x420] ;  /* 0x0004200001e47983 */ /* 0x000f220000300a00 */
[----:B------:R-:W-:-:S03]  /*9fb0*/  IMAD.WIDE R40, R3, 0x4, R234 ;  /* 0x0000000403287825 */ /* 0x000fc600078e02ea */
[----:B------:R-:W4:Y:S01]  /*9fc0*/  LDL.LU.64 R236, [R1+0x418] ;  /* 0x0004180001ec7983 */ /* 0x000f220000300a00 */
[----:B------:R-:W-:-:S03]  /*9fd0*/  IMAD.WIDE R38, R3, 0x4, R232 ;  /* 0x0000000403267825 */ /* 0x000fc600078e02e8 */
[----:B------:R1:W-:Y:S04]  /*9fe0*/  STL.64 [R1+0x708], R40 ;  /* 0x0007082801007387 */ /* 0x0003e80000100a00 */
[----:B------:R1:W-:Y:S04]  /*9ff0*/  STL.64 [R1+0x7b0], R38 ;  /* 0x0007b02601007387 */ /* 0x0003e80000100a00 */
[----:B------:R-:W4:Y:S04]  /*a000*/  LDL.LU.64 R220, [R1+0x410] ;  /* 0x0004100001dc7983 */ /* 0x000f280000300a00 */
[----:B------:R-:W-:Y:S04]  /*a010*/  LDGSTS.E [R247+0x12800], desc[UR32][R42.64], !P5 ;  /* 0x128000002af77fae */ /* 0x000fe8000e921860 */
[----:B------:R1:W-:Y:S04]  /*a020*/  LDGSTS.E [R247+0x12900], desc[UR32][R40.64], !P5 ;  /* 0x1290000028f77fae */ /* 0x0003e8000e921860 */
[----:B------:R1:W-:Y:S01]  /*a030*/  LDGSTS.E [R247+0x12a00], desc[UR32][R38.64], !P5 ;  /* 0x12a0000026f77fae */ /* 0x0003e2000e921860 */
[----:B------:R-:W-:-:S05]  /*a040*/  IMAD.WIDE R34, R3, 0x4, R230 ;  /* 0x0000000403227825 */ /* 0x000fca00078e02e6 */
[----:B------:R1:W-:Y:S01]  /*a050*/  STL.64 [R1+0x7b8], R34 ;  /* 0x0007b82201007387 */ /* 0x0003e20000100a00 */
[----:B---3--:R-:W-:-:S03]  /*a060*/  IMAD.WIDE R32, R3, 0x4, R226 ;  /* 0x0000000403207825 */ /* 0x008fc600078e02e2 */
[----:B------:R3:W-:Y:S04]  /*a070*/  LDGSTS.E [R247+0x12b00], desc[UR32][R34.64], !P5 ;  /* 0x12b0000022f77fae */ /* 0x0007e8000e921860 */
[----:B------:R3:W-:Y:S01]  /*a080*/  LDGSTS.E [R247+0x12c00], desc[UR32][R32.64], !P5 ;  /* 0x12c0000020f77fae */ /* 0x0007e2000e921860 */
[----:B--2---:R-:W-:-:S03]  /*a090*/  IMAD.WIDE R30, R3, 0x4, R222 ;  /* 0x00000004031e7825 */ /* 0x004fc600078e02de */
[----:B------:R-:W2:Y:S04]  /*a0a0*/  LDL.LU.64 R222, [R1+0x408] ;  /* 0x0004080001de7983 */ /* 0x000ea80000300a00 */
[----:B------:R3:W-:Y:S04]  /*a0b0*/  STL.64 [R1+0x7c8], R32 ;  /* 0x0007c82001007387 */ /* 0x0007e80000100a00 */
[----:B------:R3:W-:Y:S04]  /*a0c0*/  STL.64 [R1+0x7e8], R30 ;  /* 0x0007e81e01007387 */ /* 0x0007e80000100a00 */
[----:B------:R3:W-:Y:S01]  /*a0d0*/  LDGSTS.E [R247+0x12d00], desc[UR32][R30.64], !P5 ;  /* 0x12d000001ef77fae */ /* 0x0007e2000e921860 */
[----:B-----5:R-:W-:-:S03]  /*a0e0*/  IMAD.WIDE R8, R3, 0x4, R218 ;  /* 0x0000000403087825 */ /* 0x020fc600078e02da */
[----:B------:R-:W5:Y:S01]  /*a0f0*/  LDL.LU.64 R218, [R1+0x400] ;  /* 0x0004000001da7983 */ /* 0x000f620000300a00 */
[----:B----4-:R-:W-:-:S05]  /*a100*/  IMAD.WIDE R14, R3, 0x4, R224 ;  /* 0x00000004030e7825 */ /* 0x010fca00078e02e0 */
[----:B------:R2:W-:Y:S04]  /*a110*/  STL.64 [R1+0x808], R14 ;  /* 0x0008080e01007387 */ /* 0x0005e80000100a00 */
[----:B------:R5:W-:Y:S04]  /*a120*/  STL.64 [R1+0x830], R8 ;  /* 0x0008300801007387 */ /* 0x000be80000100a00 */
[----:B------:R-:W4:Y:S04]  /*a130*/  LDL.LU.64 R234, [R1+0x338] ;  /* 0x0003380001ea7983 */ /* 0x000f280000300a00 */
[----:B------:R-:W4:Y:S04]  /*a140*/  LDL.LU.64 R226, [R1+0x330] ;  /* 0x0003300001e27983 */ /* 0x000f280000300a00 */
[----:B------:R-:W4:Y:S04]  /*a150*/  LDL.LU.64 R224, [R1+0x328] ;  /* 0x0003280001e07983 */ /* 0x000f280000300a00 */
[----:B------:R-:W4:Y:S04]  /*a160*/  LDL.LU.64 R232, [R1+0x320] ;  /* 0x0003200001e87983 */ /* 0x000f280000300a00 */
[----:B------:R-:W4:Y:S04]  /*a170*/  LDL.LU.64 R230, [R1+0x318] ;  /* 0x0003180001e67983 */ /* 0x000f280000300a00 */
[----:B------:R2:W-:Y:S04]  /*a180*/  LDGSTS.E [R247+0x12e00], desc[UR32][R14.64], !P5 ;  /* 0x12e000000ef77fae */ /* 0x0005e8000e921860 */
[----:B------:R5:W-:Y:S01]  /*a190*/  LDGSTS.E [R247+0x12f00], desc[UR32][R8.64], !P5 ;  /* 0x12f0000008f77fae */ /* 0x000be2000e921860 */
[----:B-1----:R-:W-:-:S04]  /*a1a0*/  IMAD.WIDE R40, R3, 0x4, R28 ;  /* 0x0000000403287825 */ /* 0x002fc800078e021c */
[C---:B------:R-:W-:Y:S01]  /*a1b0*/  IMAD.WIDE R38, R3.reuse, 0x4, R68 ;  /* 0x0000000403267825 */ /* 0x040fe200078e0244 */
[----:B------:R1:W-:Y:S03]  /*a1c0*/  STL.64 [R1+0x8c0], R40 ;  /* 0x0008c02801007387 */ /* 0x0003e60000100a00 */
[----:B---3--:R-:W-:-:S04]  /*a1d0*/  IMAD.WIDE R34, R3, 0x4, R56 ;  /* 0x0000000403227825 */ /* 0x008fc800078e0238 */
[C---:B------:R-:W-:Y:S02]  /*a1e0*/  IMAD.WIDE R32, R3.reuse, 0x4, R228 ;  /* 0x0000000403207825 */ /* 0x040fe400078e02e4 */
[----:B------:R-:W3:Y:S02]  /*a1f0*/  LDL.LU.64 R228, [R1+0x310] ;  /* 0x0003100001e47983 */ /* 0x000ee40000300a00 */
[C---:B------:R-:W-:Y:S02]  /*a200*/  IMAD.WIDE R30, R3.reuse, 0x4, R236 ;  /* 0x00000004031e7825 */ /* 0x040fe400078e02ec */
[----:B------:R1:W-:Y:S04]  /*a210*/  STL.64 [R1+0x8d0], R38 ;  /* 0x0008d02601007387 */ /* 0x0003e80000100a00 */
[----:B------:R1:W-:Y:S04]  /*a220*/  STL.64 [R1+0x8d8], R34 ;  /* 0x0008d82201007387 */ /* 0x0003e80000100a00 */
[----:B------:R1:W-:Y:S01]  /*a230*/  STL.64 [R1+0x8e0], R32 ;  /* 0x0008e02001007387 */ /* 0x0003e20000100a00 */
[----:B------:R-:W-:-:S04]  /*a240*/  IMAD.WIDE R28, R3, 0x4, R220 ;  /* 0x00000004031c7825 */ /* 0x000fc800078e02dc */
[C---:B--2---:R-:W-:Y:S02]  /*a250*/  IMAD.WIDE R14, R3.reuse, 0x4, R222 ;  /* 0x00000004030e7825 */ /* 0x044fe400078e02de */
[----:B------:R-:W2:Y:S04]  /*a260*/  LDL.LU.64 R222, [R1+0x308] ;  /* 0x0003080001de7983 */ /* 0x000ea80000300a00 */
[----:B------:R-:W-:Y:S04]  /*a270*/  STL.64 [R1+0x8f0], R30 ;  /* 0x0008f01e01007387 */ /* 0x000fe80000100a00 */
[----:B------:R1:W-:Y:S04]  /*a280*/  STL.64 [R1+0x900], R28 ;  /* 0x0009001c01007387 */ /* 0x0003e80000100a00 */
[----:B------:R2:W-:Y:S01]  /*a290*/  STL.64 [R1+0x910], R14 ;  /* 0x0009100e01007387 */ /* 0x0005e20000100a00 */
[----:B-----5:R-:W-:-:S03]  /*a2a0*/  IMAD.WIDE R8, R3, 0x4, R218 ;  /* 0x0000000403087825 */ /* 0x020fc600078e02da */
[----:B------:R-:W5:Y:S01]  /*a2b0*/  LDL.LU.64 R218, [R1+0x300] ;  /* 0x0003000001da7983 */ /* 0x000f620000300a00 */
[----:B------:R-:W-:-:S03]  /*a2c0*/  VIADD R4, R135, 0xffffffd6 ;  /* 0xffffffd687047836 */ /* 0x000fc60000000000 */
[----:B------:R5:W-:Y:S01]  /*a2d0*/  STL.64 [R1+0x940], R8 ;  /* 0x0009400801007387 */ /* 0x000be20000100a00 */
[----:B------:R-:W5:Y:S01]  /*a2e0*/  LDC R135, c[0x0][0x230] ;  /* 0x00008c00ff877b82 */ /* 0x000f620000000800 */
[----:B------:R-:W-:Y:S01]  /*a2f0*/  ISETP.GE.U32.AND P1, PT, R4, 0x7fffffb7, PT ;  /* 0x7fffffb70400780c */ /* 0x000fe20003f26070 */
[----:B----4-:R-:W-:-:S04]  /*a300*/  IMAD.WIDE R52, R3, 0x4, R234 ;  /* 0x0000000403347825 */ /* 0x010fc800078e02ea */
[C---:B------:R-:W-:Y:S02]  /*a310*/  IMAD.WIDE R42, R3.reuse, 0x4, R226 ;  /* 0x00000004032a7825 */ /* 0x040fe400078e02e2 */
[----:B------:R-:W4:Y:S06]  /*a320*/  LDL.LU.64 R226, [R1+0x238] ;  /* 0x0002380001e27983 */ /* 0x000f2c0000300a00 */
[----:B------:R1:W-:Y:S04]  /*a330*/  LDGSTS.E [R247+0x14800], desc[UR32][R40.64], !P1 ;  /* 0x1480000028f77fae */ /* 0x0003e8000c921860 */
[----:B------:R1:W-:Y:S04]  /*a340*/  LDGSTS.E [R247+0x14900], desc[UR32][R38.64], !P1 ;  /* 0x1490000026f77fae */ /* 0x0003e8000c921860 */
[----:B------:R-:W-:Y:S01]  /*a350*/  STL.64 [R1+0xa00], R52 ;  /* 0x000a003401007387 */ /* 0x000fe20000100a00 */
[----:B-1----:R-:W-:-:S03]  /*a360*/  IMAD.WIDE R40, R3, 0x4, R224 ;  /* 0x0000000403287825 */ /* 0x002fc600078e02e0 */
[----:B------:R1:W-:Y:S01]  /*a370*/  LDGSTS.E [R247+0x14a00], desc[UR32][R34.64], !P1 ;  /* 0x14a0000022f77fae */ /* 0x0003e2000c921860 */
[----:B------:R-:W-:-:S03]  /*a380*/  IMAD.WIDE R38, R3, 0x4, R232 ;  /* 0x0000000403267825 */ /* 0x000fc600078e02e8 */
[----:B------:R-:W4:Y:S04]  /*a390*/  LDL.LU.64 R224, [R1+0x230] ;  /* 0x0002300001e07983 */ /* 0x000f280000300a00 */
[----:B------:R-:W-:Y:S04]  /*a3a0*/  LDGSTS.E [R247+0x14b00], desc[UR32][R32.64], !P1 ;  /* 0x14b0000020f77fae */ /* 0x000fe8000c921860 */
[----:B------:R-:W-:Y:S01]  /*a3b0*/  STL.64 [R1+0xa10], R42 ;  /* 0x000a102a01007387 */ /* 0x000fe20000100a00 */
[----:B-1----:R-:W-:-:S03]  /*a3c0*/  IMAD.WIDE R34, R3, 0x4, R230 ;  /* 0x0000000403227825 */ /* 0x002fc600078e02e6 */
[----:B------:R3:W-:Y:S04]  /*a3d0*/  LDGSTS.E [R247+0x14c00], desc[UR32][R30.64], !P1 ;  /* 0x14c000001ef77fae */ /* 0x0007e8000c921860 */
[----:B------:R4:W-:Y:S04]  /*a3e0*/  STL.64 [R1+0xa18], R40 ;  /* 0x000a182801007387 */ /* 0x0009e80000100a00 */
[----:B------:R-:W-:Y:S04]  /*a3f0*/  LDGSTS.E [R247+0x14d00], desc[UR32][R28.64], !P1 ;  /* 0x14d000001cf77fae */ /* 0x000fe8000c921860 */
[----:B------:R-:W4:Y:S04]  /*a400*/  LDL.LU.64 R32, [R1+0x228] ;  /* 0x0002280001207983 */ /* 0x000f280000300a00 */
[----:B------:R2:W-:Y:S04]  /*a410*/  LDGSTS.E [R247+0x14e00], desc[UR32][R14.64], !P1 ;  /* 0x14e000000ef77fae */ /* 0x0005e8000c921860 */
[----:B------:R-:W4:Y:S04]  /*a420*/  LDL.LU.64 R28, [R1+0x220] ;  /* 0x00022000011c7983 */ /* 0x000f280000300a00 */
[----:B------:R1:W-:Y:S01]  /*a430*/  STL.64 [R1+0xa20], R38 ;  /* 0x000a202601007387 */ /* 0x0003e20000100a00 */
[----:B---3--:R-:W-:-:S03]  /*a440*/  IMAD.WIDE R30, R3, 0x4, R228 ;  /* 0x00000004031e7825 */ /* 0x008fc600078e02e4 */
[----:B------:R3:W-:Y:S04]  /*a450*/  STL.64 [R1+0xa28], R34 ;  /* 0x000a282201007387 */ /* 0x0007e80000100a00 */
[----:B------:R-:W3:Y:S04]  /*a460*/  LDL.LU.64 R68, [R1+0x218] ;  /* 0x0002180001447983 */ /* 0x000ee80000300a00 */
[----:B------:R-:W3:Y:S04]  /*a470*/  LDL.LU.64 R56, [R1+0x210] ;  /* 0x0002100001387983 */ /* 0x000ee80000300a00 */
[----:B------:R3:W-:Y:S04]  /*a480*/  STL.64 [R1+0xa48], R30 ;  /* 0x000a481e01007387 */ /* 0x0007e80000100a00 */
[----:B------:R5:W-:Y:S01]  /*a490*/  LDGSTS.E [R247+0x14f00], desc[UR32][R8.64], !P1 ;  /* 0x14f0000008f77fae */ /* 0x000be2000c921860 */
[----:B--2---:R-:W-:-:S03]  /*a4a0*/  IMAD.WIDE R14, R3, 0x4, R222 ;  /* 0x00000004030e7825 */ /* 0x004fc600078e02de */
[----:B------:R-:W2:Y:S01]  /*a4b0*/  LDL.LU.64 R222, [R1+0x208] ;  /* 0x0002080001de7983 */ /* 0x000ea20000300a00 */
[----:B-----5:R-:W-:-:S03]  /*a4c0*/  IMAD.WIDE R8, R3, 0x4, R218 ;  /* 0x0000000403087825 */ /* 0x020fc600078e02da */
[----:B------:R-:W5:Y:S01]  /*a4d0*/  LDL.LU.64 R218, [R1+0x200] ;  /* 0x0002000001da7983 */ /* 0x000f620000300a00 */
[----:B------:R-:W-:-:S03]  /*a4e0*/  VIADD R4, R134, 0xffffffd5 ;  /* 0xffffffd586047836 */ /* 0x000fc60000000000 */
[----:B------:R2:W-:Y:S01]  /*a4f0*/  STL.64 [R1+0xa78], R14 ;  /* 0x000a780e01007387 */ /* 0x0005e20000100a00 */
[----:B------:R-:W5:Y:S01]  /*a500*/  LDC R134, c[0x0][0x230] ;  /* 0x00008c00ff867b82 */ /* 0x000f620000000800 */
[----:B------:R-:W-:Y:S01]  /*a510*/  ISETP.GE.U32.AND P6, PT, R4, 0x7fffffb6, PT ;  /* 0x7fffffb60400780c */ /* 0x000fe20003fc6070 */
[----:B------:R-:W-:-:S05]  /*a520*/  VIADD R4, R5, 0xffffffd2 ;  /* 0xffffffd205047836 */ /* 0x000fca0000000000 */
[----:B------:R-:W-:Y:S01]  /*a530*/  ISETP.GE.U32.AND P3, PT, R4, 0x7fffffb3, PT ;  /* 0x7fffffb30400780c */ /* 0x000fe20003f66070 */
[----:B------:R5:W-:Y:S01]  /*a540*/  STL.64 [R1+0xa88], R8 ;  /* 0x000a880801007387 */ /* 0x000be20000100a00 */
[----:B------:R-:W5:Y:S03]  /*a550*/  LDC R5, c[0x0][0x230] ;  /* 0x00008c00ff057b82 */ /* 0x000f660000000800 */
[----:B------:R-:W5:Y:S04]  /*a560*/  LDL.LU.64 R236, [R1+0x138] ;  /* 0x0001380001ec7983 */ /* 0x000f680000300a00 */
[----:B------:R-:W5:Y:S04]  /*a570*/  LDL.LU.64 R220, [R1+0x130] ;  /* 0x0001300001dc7983 */ /* 0x000f680000300a00 */
[----:B------:R-:W-:Y:S04]  /*a580*/  LDGSTS.E [R247+0x16800], desc[UR32][R52.64], !P3 ;  /* 0x1680000034f77fae */ /* 0x000fe8000d921860 */
[----:B------:R-:W-:Y:S04]  /*a590*/  LDGSTS.E [R247+0x16900], desc[UR32][R42.64], !P3 ;  /* 0x169000002af77fae */ /* 0x000fe8000d921860 */
[----:B------:R4:W-:Y:S04]  /*a5a0*/  LDGSTS.E [R247+0x16a00], desc[UR32][R40.64], !P3 ;  /* 0x16a0000028f77fae */ /* 0x0009e8000d921860 */
[----:B------:R-:W5:Y:S04]  /*a5b0*/  LDL.LU.64 R234, [R1+0x128] ;  /* 0x0001280001ea7983 */ /* 0x000f680000300a00 */
[----:B------:R1:W-:Y:S04]  /*a5c0*/  LDGSTS.E [R247+0x16b00], desc[UR32][R38.64], !P3 ;  /* 0x16b0000026f77fae */ /* 0x0003e8000d921860 */
[----:B------:R-:W5:Y:S01]  /*a5d0*/  LDL.LU.64 R232, [R1+0x120] ;  /* 0x0001200001e87983 */ /* 0x000f620000300a00 */
[----:B----4-:R-:W-:-:S03]  /*a5e0*/  IMAD.WIDE R40, R3, 0x4, R226 ;  /* 0x0000000403287825 */ /* 0x010fc600078e02e2 */
[----:B------:R3:W-:Y:S04]  /*a5f0*/  LDGSTS.E [R247+0x16c00], desc[UR32][R34.64], !P3 ;  /* 0x16c0000022f77fae */ /* 0x0007e8000d921860 */
[----:B------:R-:W4:Y:S01]  /*a600*/  LDL.LU.64 R230, [R1+0x118] ;  /* 0x0001180001e67983 */ /* 0x000f220000300a00 */
[----:B-1----:R-:W-:-:S03]  /*a610*/  IMAD.WIDE R38, R3, 0x4, R224 ;  /* 0x0000000403267825 */ /* 0x002fc600078e02e0 */
[----:B------:R-:W4:Y:S01]  /*a620*/  LDL.LU.64 R228, [R1+0x110] ;  /* 0x0001100001e47983 */ /* 0x000f220000300a00 */
[----:B---3--:R-:W-:-:S03]  /*a630*/  IMAD.WIDE R34, R3, 0x4, R32 ;  /* 0x0000000403227825 */ /* 0x008fc600078e0220 */
[----:B------:R1:W-:Y:S04]  /*a640*/  LDGSTS.E [R247+0x16d00], desc[UR32][R30.64], !P3 ;  /* 0x16d000001ef77fae */ /* 0x0003e8000d921860 */
[----:B------:R-:W3:Y:S01]  /*a650*/  LDL.LU.64 R226, [R1+0x108] ;  /* 0x0001080001e27983 */ /* 0x000ee20000300a00 */
[----:B------:R-:W-:-:S03]  /*a660*/  IMAD.WIDE R32, R3, 0x4, R28 ;  /* 0x0000000403207825 */ /* 0x000fc600078e021c */
[----:B------:R-:W3:Y:S04]  /*a670*/  LDL.LU.64 R224, [R1+0x100] ;  /* 0x0001000001e07983 */ /* 0x000ee80000300a00 */
[----:B------:R5:W-:Y:S04]  /*a680*/  STL.64 [R1+0xb90], R40 ;  /* 0x000b902801007387 */ /* 0x000be80000100a00 */
[----:B------:R2:W-:Y:S01]  /*a690*/  LDGSTS.E [R247+0x16e00], desc[UR32][R14.64], !P3 ;  /* 0x16e000000ef77fae */ /* 0x0005e2000d921860 */
[----:B-1----:R-:W-:-:S03]  /*a6a0*/  IMAD.WIDE R30, R3, 0x4, R68 ;  /* 0x00000004031e7825 */ /* 0x002fc600078e0244 */
[----:B------:R1:W-:Y:S01]  /*a6b0*/  STL.64 [R1+0xba0], R38 ;  /* 0x000ba02601007387 */ /* 0x0003e20000100a00 */
[----:B------:R-:W-:-:S03]  /*a6c0*/  IMAD.WIDE R28, R3, 0x4, R56 ;  /* 0x00000004031c7825 */ /* 0x000fc600078e0238 */
[----:B------:R1:W-:Y:S04]  /*a6d0*/  STL.64 [R1+0xba8], R34 ;  /* 0x000ba82201007387 */ /* 0x0003e80000100a00 */
[----:B------:R1:W-:Y:S04]  /*a6e0*/  STL.64 [R1+0xbd0], R32 ;  /* 0x000bd02001007387 */ /* 0x0003e80000100a00 */
[----:B------:R4:W-:Y:S04]  /*a6f0*/  STL.64 [R1+0xbd8], R30 ;  /* 0x000bd81e01007387 */ /* 0x0009e80000100a00 */
[----:B------:R4:W-:Y:S04]  /*a700*/  STL.64 [R1+0xc10], R28 ;  /* 0x000c101c01007387 */ /* 0x0009e80000100a00 */
[----:B------:R5:W-:Y:S01]  /*a710*/  LDGSTS.E [R247+0x16f00], desc[UR32][R8.64], !P3 ;  /* 0x16f0000008f77fae */ /* 0x000be2000d921860 */
[----:B--2---:R-:W-:-:S03]  /*a720*/  IMAD.WIDE R14, R3, 0x4, R222 ;  /* 0x00000004030e7825 */ /* 0x004fc600078e02de */
[----:B------:R-:W2:Y:S04]  /*a730*/  LDL.LU.64 R222, [R1+0x38] ;  /* 0x0000380001de7983 */ /* 0x000ea80000300a00 */
[----:B------:R3:W-:Y:S01]  /*a740*/  STL.64 [R1+0xc40], R14 ;  /* 0x000c400e01007387 */ /* 0x0007e20000100a00 */
[----:B-----5:R-:W-:-:S03]  /*a750*/  IMAD.WIDE R8, R3, 0x4, R218 ;  /* 0x0000000403087825 */ /* 0x020fc600078e02da */
[----:B------:R-:W5:Y:S01]  /*a760*/  LDL.LU.64 R218, [R1+0x30] ;  /* 0x0000300001da7983 */ /* 0x000f620000300a00 */
[----:B------:R-:W-:-:S03]  /*a770*/  VIADD R4, R136, 0xffffffd1 ;  /* 0xffffffd188047836 */ /* 0x000fc60000000000 */
[----:B------:R3:W-:Y:S01]  /*a780*/  STL.64 [R1+0xc70], R8 ;  /* 0x000c700801007387 */ /* 0x0007e20000100a00 */
[----:B------:R-:W-:Y:S01]  /*a790*/  IMAD.WIDE R160, R3, 0x4, R188 ;  /* 0x0000000403a07825 */ /* 0x000fe200078e02bc */
[----:B------:R-:W5:Y:S01]  /*a7a0*/  LDC R136, c[0x0][0x230] ;  /* 0x00008c00ff887b82 */ /* 0x000f620000000800 */
[----:B------:R-:W-:Y:S02]  /*a7b0*/  ISETP.GE.U32.AND P5, PT, R4, 0x7fffffb2, PT ;  /* 0x7fffffb20400780c */ /* 0x000fe40003fa6070 */
[----:B------:R-:W-:-:S05]  /*a7c0*/  VIADD R4, R135, 0xffffffce ;  /* 0xffffffce87047836 */ /* 0x000fca0000000000 */
[----:B------:R-:W-:Y:S01]  /*a7d0*/  ISETP.GE.U32.AND P1, PT, R4, 0x7fffffaf, PT ;  /* 0x7fffffaf0400780c */ /* 0x000fe20003f26070 */
[----:B------:R-:W-:Y:S01]  /*a7e0*/  VIADD R4, R134, 0xffffffca ;  /* 0xffffffca86047836 */ /* 0x000fe20000000000 */
[----:B------:R-:W5:Y:S04]  /*a7f0*/  LDC R135, c[0x0][0x230] ;  /* 0x00008c00ff877b82 */ /* 0x000f680000000800 */
[----:B------:R-:W-:-:S07]  /*a800*/  ISETP.GE.U32.AND P3, PT, R4, 0x7fffffab, PT ;  /* 0x7fffffab0400780c */ /* 0x000fce0003f66070 */
[----:B------:R1:W-:Y:S01]  /*a810*/  LDGSTS.E [R247+0x18800], desc[UR32][R40.64], !P1 ;  /* 0x1880000028f77fae */ /* 0x0003e2000c921860 */
[----:B------:R-:W5:Y:S03]  /*a820*/  LDC R134, c[0x0][0x230] ;  /* 0x00008c00ff867b82 */ /* 0x000f660000000800 */
[----:B------:R1:W-:Y:S04]  /*a830*/  LDGSTS.E [R247+0x18900], desc[UR32][R38.64], !P1 ;  /* 0x1890000026f77fae */ /* 0x0003e8000c921860 */
[----:B------:R4:W-:Y:S01]  /*a840*/  LDGSTS.E [R247+0x18a00], desc[UR32][R34.64], !P1 ;  /* 0x18a0000022f77fae */ /* 0x0009e2000c921860 */
[----:B-1----:R-:W-:-:S03]  /*a850*/  IMAD.WIDE R40, R3, 0x4, R236 ;  /* 0x0000000403287825 */ /* 0x002fc600078e02ec */
[----:B------:R1:W-:Y:S01]  /*a860*/  LDGSTS.E [R247+0x18b00], desc[UR32][R32.64], !P1 ;  /* 0x18b0000020f77fae */ /* 0x0003e2000c921860 */
[----:B------:R-:W-:-:S03]  /*a870*/  IMAD.WIDE R38, R3, 0x4, R220 ;  /* 0x0000000403267825 */ /* 0x000fc600078e02dc */
[----:B------:R1:W-:Y:S01]  /*a880*/  LDGSTS.E [R247+0x18c00], desc[UR32][R30.64], !P1 ;  /* 0x18c000001ef77fae */ /* 0x0003e2000c921860 */
[----:B----4-:R-:W-:-:S03]  /*a890*/  IMAD.WIDE R34, R3, 0x4, R234 ;  /* 0x0000000403227825 */ /* 0x010fc600078e02ea */
[----:B------:R4:W-:Y:S01]  /*a8a0*/  LDGSTS.E [R247+0x18d00], desc[UR32][R28.64], !P1 ;  /* 0x18d000001cf77fae */ /* 0x0009e2000c921860 */
[----:B-1----:R-:W-:-:S03]  /*a8b0*/  IMAD.WIDE R32, R3, 0x4, R232 ;  /* 0x0000000403207825 */ /* 0x002fc600078e02e8 */
[----:B------:R3:W-:Y:S01]  /*a8c0*/  LDGSTS.E [R247+0x18e00], desc[UR32][R14.64], !P1 ;  /* 0x18e000000ef77fae */ /* 0x0007e2000c921860 */
[----:B------:R-:W-:-:S03]  /*a8d0*/  IMAD.WIDE R30, R3, 0x4, R230 ;  /* 0x00000004031e7825 */ /* 0x000fc600078e02e6 */
[----:B------:R-:W-:Y:S01]  /*a8e0*/  STL.64 [R1+0xd30], R40 ;  /* 0x000d302801007387 */ /* 0x000fe20000100a00 */
[----:B----4-:R-:W-:-:S03]  /*a8f0*/  IMAD.WIDE R28, R3, 0x4, R228 ;  /* 0x00000004031c7825 */ /* 0x010fc600078e02e4 */
[----:B------:R1:W-:Y:S04]  /*a900*/  LDGSTS.E [R247+0x18f00], desc[UR32][R8.64], !P1 ;  /* 0x18f0000008f77fae */ /* 0x0003e8000c921860 */
[----:B------:R-:W-:Y:S01]  /*a910*/  STL.64 [R1+0x1040], R38 ;  /* 0x0010402601007387 */ /* 0x000fe20000100a00 */
[----:B---3--:R-:W-:-:S03]  /*a920*/  IMAD.WIDE R14, R3, 0x4, R226 ;  /* 0x00000004030e7825 */ /* 0x008fc600078e02e2 */
[----:B------:R3:W-:Y:S01]  /*a930*/  STL.64 [R1+0x1048], R34 ;  /* 0x0010482201007387 */ /* 0x0007e20000100a00 */
[----:B-1----:R-:W-:-:S03]  /*a940*/  IMAD.WIDE R8, R3, 0x4, R224 ;  /* 0x0000000403087825 */ /* 0x002fc600078e02e0 */
[----:B------:R-:W-:Y:S04]  /*a950*/  LDGSTS.E [R247+0x1a800], desc[UR32][R40.64], !P3 ;  /* 0x1a80000028f77fae */ /* 0x000fe8000d921860 */
[----:B------:R1:W-:Y:S04]  /*a960*/  STL.64 [R1+0x1050], R32 ;  /* 0x0010502001007387 */ /* 0x0003e80000100a00 */
[----:B------:R-:W-:Y:S04]  /*a970*/  LDGSTS.E [R247+0x1a900], desc[UR32][R38.64], !P3 ;  /* 0x1a90000026f77fae */ /* 0x000fe8000d921860 */
[----:B------:R4:W-:Y:S04]  /*a980*/  STL.64 [R1+0x1058], R30 ;  /* 0x0010581e01007387 */ /* 0x0009e80000100a00 */
[----:B------:R3:W-:Y:S04]  /*a990*/  LDGSTS.E [R247+0x1aa00], desc[UR32][R34.64], !P3 ;  /* 0x1aa0000022f77fae */ /* 0x0007e8000d921860 */
[----:B------:R4:W-:Y:S04]  /*a9a0*/  STL.64 [R1+0x1060], R28 ;  /* 0x0010601c01007387 */ /* 0x0009e80000100a00 */
[----:B------:R1:W-:Y:S01]  /*a9b0*/  LDGSTS.E [R247+0x1ab00], desc[UR32][R32.64], !P3 ;  /* 0x1ab0000020f77fae */ /* 0x0003e2000d921860 */
[----:B---3--:R-:W-:-:S03]  /*a9c0*/  IMAD.WIDE R34, R3, 0x4, R250 ;  /* 0x0000000403227825 */ /* 0x008fc600078e02fa */
[----:B------:R3:W-:Y:S04]  /*a9d0*/  STL.64 [R1+0x1068], R14 ;  /* 0x0010680e01007387 */ /* 0x0007e80000100a00 */
[----:B------:R4:W-:Y:S01]  /*a9e0*/  LDGSTS.E [R247+0x1ac00], desc[UR32][R30.64], !P3 ;  /* 0x1ac000001ef77fae */ /* 0x0009e2000d921860 */
[----:B-1----:R-:W-:-:S03]  /*a9f0*/  IMAD.WIDE R32, R3, 0x4, R162 ;  /* 0x0000000403207825 */ /* 0x002fc600078e02a2 */
[----:B------:R1:W-:Y:S04]  /*aa00*/  STL.64 [R1+0x1150], R8 ;  /* 0x0011500801007387 */ /* 0x0003e80000100a00 */
[----:B------:R3:W-:Y:S01]  /*aa10*/  LDGSTS.E [R247+0x1ad00], desc[UR32][R28.64], !P3 ;  /* 0x1ad000001cf77fae */ /* 0x0007e2000d921860 */
[----:B----4-:R-:W-:-:S03]  /*aa20*/  IMAD.WIDE R30, R3, 0x4, R164 ;  /* 0x00000004031e7825 */ /* 0x010fc600078e02a4 */
[----:B------:R4:W-:Y:S04]  /*aa30*/  LDGSTS.E [R247+0x1ae00], desc[UR32][R14.64], !P3 ;  /* 0x1ae000000ef77fae */ /* 0x0009e8000d921860 */
[----:B------:R1:W-:Y:S01]  /*aa40*/  LDGSTS.E [R247+0x1af00], desc[UR32][R8.64], !P3 ;  /* 0x1af0000008f77fae */ /* 0x0003e2000d921860 */
[----:B---3--:R-:W-:-:S04]  /*aa50*/  IMAD.WIDE R28, R3, 0x4, R166 ;  /* 0x00000004031c7825 */ /* 0x008fc800078e02a6 */
[----:B----4-:R-:W-:-:S04]  /*aa60*/  IMAD.WIDE R14, R3, 0x4, R168 ;  /* 0x00000004030e7825 */ /* 0x010fc800078e02a8 */
[----:B-1----:R-:W-:-:S04]  /*aa70*/  IMAD.WIDE R8, R3, 0x4, R170 ;  /* 0x0000000403087825 */ /* 0x002fc800078e02aa */
[----:B--2---:R-:W-:-:S05]  /*aa80*/  IMAD.WIDE R40, R3, 0x4, R222 ;  /* 0x0000000403287825 */ /* 0x004fca00078e02de */
[----:B------:R1:W-:Y:S01]  /*aa90*/  STL.64 [R1+0x1578], R40 ;  /* 0x0015782801007387 */ /* 0x0003e20000100a00 */
[----:B-----5:R-:W-:-:S05]  /*aaa0*/  IMAD.WIDE R38, R3, 0x4, R218 ;  /* 0x0000000403267825 */ /* 0x020fca00078e02da */
[----:B------:R2:W-:Y:S04]  /*aab0*/  STL.64 [R1+0x1570], R38 ;  /* 0x0015702601007387 */ /* 0x0005e80000100a00 */
[----:B------:R3:W-:Y:S04]  /*aac0*/  STL.64 [R1+0x1568], R34 ;  /* 0x0015682201007387 */ /* 0x0007e80000100a00 */
[----:B------:R4:W-:Y:S04]  /*aad0*/  STL.64 [R1+0x1560], R32 ;  /* 0x0015602001007387 */ /* 0x0009e80000100a00 */
[----:B------:R5:W-:Y:S04]  /*aae0*/  STL.64 [R1+0x1558], R30 ;  /* 0x0015581e01007387 */ /* 0x000be80000100a00 */
[----:B------:R5:W-:Y:S04]  /*aaf0*/  STL.64 [R1+0x1550], R28 ;  /* 0x0015501c01007387 */ /* 0x000be80000100a00 */
[----:B------:R5:W-:Y:S04]  /*ab00*/  STL.64 [R1+0x1548], R14 ;  /* 0x0015480e01007387 */ /* 0x000be80000100a00 */
[----:B------:R5:W-:Y:S04]  /*ab10*/  STL.64 [R1+0x1540], R8 ;  /* 0x0015400801007387 */ /* 0x000be80000100a00 */
[----:B------:R-:W5:Y:S04]  /*ab20*/  LDL.LU.64 R68, [R1+0x5f8] ;  /* 0x0005f80001447983 */ /* 0x000f680000300a00 */
[----:B------:R-:W5:Y:S04]  /*ab30*/  LDL.LU.64 R56, [R1+0x5f0] ;  /* 0x0005f00001387983 */ /* 0x000f680000300a00 */
[----:B------:R-:W5:Y:S04]  /*ab40*/  LDL.LU.64 R228, [R1+0x5e8] ;  /* 0x0005e80001e47983 */ /* 0x000f680000300a00 */
[----:B------:R-:W5:Y:S01]  /*ab50*/  LDL.LU.64 R218, [R1+0x5e0] ;  /* 0x0005e00001da7983 */ /* 0x000f620000300a00 */
[----:B------:R-:W-:-:S02]  /*ab60*/  VIADD R4, R5, 0xffffffc6 ;  /* 0xffffffc605047836 */ /* 0x000fc40000000000 */
[C---:B------:R-:W-:Y:S01]  /*ab70*/  IMAD.WIDE R170, R3.reuse, 0x4, R186 ;  /* 0x0000000403aa7825 */ /* 0x040fe200078e02ba */
[----:B------:R-:W5:Y:S01]  /*ab80*/  LDL.LU.64 R226, [R1+0x5d8] ;  /* 0x0005d80001e27983 */ /* 0x000f620000300a00 */
[----:B------:R-:W5:Y:S01]  /*ab90*/  LDC R5, c[0x0][0x230] ;  /* 0x00008c00ff057b82 */ /* 0x000f620000000800 */
[----:B------:R-:W-:Y:S02]  /*aba0*/  ISETP.GE.U32.AND P1, PT, R4, 0x7fffffa7, PT ;  /* 0x7fffffa70400780c */ /* 0x000fe40003f26070 */
[----:B------:R-:W5:Y:S04]  /*abb0*/  LDL.LU.64 R224, [R1+0x5d0] ;  /* 0x0005d00001e07983 */ /* 0x000f680000300a00 */
[----:B------:R-:W5:Y:S04]  /*abc0*/  LDL.LU.64 R236, [R1+0x5c8] ;  /* 0x0005c80001ec7983 */ /* 0x000f680000300a00 */
[----:B------:R-:W5:Y:S04]  /*abd0*/  LDL.LU.64 R220, [R1+0x5c0] ;  /* 0x0005c00001dc7983 */ /* 0x000f680000300a00 */
        /* <DEDUP_REMOVED lines=11> */
[----:B-----5:R-:W-:-:S03]  /*ac90*/  IMAD.WIDE R30, R3, 0x4, R178 ;  /* 0x00000004031e7825 */ /* 0x020fc600078e02b2 */
[----:B------:R-:W-:Y:S01]  /*aca0*/  STL.64 [R1+0x15c0], R40 ;  /* 0x0015c02801007387 */ /* 0x000fe20000100a00 */
[----:B-1----:R-:W-:-:S03]  /*acb0*/  IMAD.WIDE R28, R3, 0x4, R180 ;  /* 0x00000004031c7825 */ /* 0x002fc600078e02b4 */
[----:B------:R1:W-:Y:S04]  /*acc0*/  LDGSTS.E [R247+0x1cf00], desc[UR32][R8.64], !P1 ;  /* 0x1cf0000008f77fae */ /* 0x0003e8000c921860 */
[----:B------:R-:W-:Y:S01]  /*acd0*/  STL.64 [R1+0x15b8], R38 ;  /* 0x0015b82601007387 */ /* 0x000fe20000100a00 */
[----:B--2---:R-:W-:-:S03]  /*ace0*/  IMAD.WIDE R14, R3, 0x4, R182 ;  /* 0x00000004030e7825 */ /* 0x004fc600078e02b6 */
[----:B------:R-:W-:Y:S01]  /*acf0*/  STL.64 [R1+0x15b0], R34 ;  /* 0x0015b02201007387 */ /* 0x000fe20000100a00 */
[----:B-1----:R-:W-:-:S03]  /*ad00*/  IMAD.WIDE R8, R3, 0x4, R184 ;  /* 0x0000000403087825 */ /* 0x002fc600078e02b8 */
[----:B------:R-:W-:Y:S04]  /*ad10*/  STL.64 [R1+0x15a8], R32 ;  /* 0x0015a82001007387 */ /* 0x000fe80000100a00 */
[----:B------:R-:W-:Y:S04]  /*ad20*/  STL.64 [R1+0x15a0], R30 ;  /* 0x0015a01e01007387 */ /* 0x000fe80000100a00 */
[----:B------:R1:W-:Y:S04]  /*ad30*/  STL.64 [R1+0x1598], R28 ;  /* 0x0015981c01007387 */ /* 0x0003e80000100a00 */
[----:B------:R2:W-:Y:S04]  /*ad40*/  STL.64 [R1+0x1590], R14 ;  /* 0x0015900e01007387 */ /* 0x0005e80000100a00 */
[----:B------:R3:W-:Y:S04]  /*ad50*/  STL.64 [R1+0x1588], R8 ;  /* 0x0015880801007387 */ /* 0x0007e80000100a00 */
[----:B------:R-:W4:Y:S04]  /*ad60*/  LDL.LU.64 R234, [R1+0x4f8] ;  /* 0x0004f80001ea7983 */ /* 0x000f280000300a00 */
[----:B------:R-:W5:Y:S04]  /*ad70*/  LDL.LU.64 R232, [R1+0x4f0] ;  /* 0x0004f00001e87983 */ /* 0x000f680000300a00 */
[----:B------:R-:W5:Y:S04]  /*ad80*/  LDL.LU.64 R230, [R1+0x4e8] ;  /* 0x0004e80001e67983 */ /* 0x000f680000300a00 */
[----:B------:R-:W5:Y:S01]  /*ad90*/  LDL.LU.64 R222, [R1+0x4e0] ;  /* 0x0004e00001de7983 */ /* 0x000f620000300a00 */
[----:B------:R-:W-:-:S03]  /*ada0*/  IMAD.WIDE R182, R3, 0x4, R218 ;  /* 0x0000000403b67825 */ /* 0x000fc600078e02da */
[----:B------:R-:W5:Y:S01]  /*adb0*/  LDL.LU.64 R218, [R1+0x4d8] ;  /* 0x0004d80001da7983 */ /* 0x000f620000300a00 */
[----:B------:R-:W-:Y:S02]  /*adc0*/  VIADD R4, R135, 0xffffffc2 ;  /* 0xffffffc287047836 */ /* 0x000fe40000000000 */
[C---:B------:R-:W-:Y:S01]  /*add0*/  IMAD.WIDE R180, R3.reuse, 0x4, R228 ;  /* 0x0000000403b47825 */ /* 0x040fe200078e02e4 */
[----:B------:R-:W5:Y:S01]  /*ade0*/  LDC R135, c[0x0][0x230] ;  /* 0x00008c00ff877b82 */ /* 0x000f620000000800 */
[----:B------:R-:W5:Y:S01]  /*adf0*/  LDL.LU.64 R228, [R1+0x4d0] ;  /* 0x0004d00001e47983 */ /* 0x000f620000300a00 */
[----:B------:R-:W-:Y:S01]  /*ae00*/  ISETP.GE.U32.AND P3, PT, R4, 0x7fffffa3, PT ;  /* 0x7fffffa30400780c */ /* 0x000fe20003f66070 */
[C---:B------:R-:W-:Y:S02]  /*ae10*/  IMAD.WIDE R184, R3.reuse, 0x4, R226 ;  /* 0x0000000403b87825 */ /* 0x040fe400078e02e2 */
[----:B------:R-:W5:Y:S10]  /*ae20*/  LDL.LU.64 R226, [R1+0x4c8] ;  /* 0x0004c80001e27983 */ /* 0x000f740000300a00 */
[----:B------:R-:W-:Y:S04]  /*ae30*/  LDGSTS.E [R247+0x1e800], desc[UR32][R40.64], !P3 ;  /* 0x1e80000028f77fae */ /* 0x000fe8000d921860 */
[----:B------:R-:W-:Y:S04]  /*ae40*/  LDGSTS.E [R247+0x1e900], desc[UR32][R38.64], !P3 ;  /* 0x1e90000026f77fae */ /* 0x000fe8000d921860 */
[----:B------:R-:W-:Y:S04]  /*ae50*/  LDGSTS.E [R247+0x1ea00], desc[UR32][R34.64], !P3 ;  /* 0x1ea0000022f77fae */ /* 0x000fe8000d921860 */
[----:B------:R-:W-:Y:S04]  /*ae60*/  LDGSTS.E [R247+0x1eb00], desc[UR32][R32.64], !P3 ;  /* 0x1eb0000020f77fae */ /* 0x000fe8000d921860 */
[----:B------:R-:W-:Y:S04]  /*ae70*/  LDGSTS.E [R247+0x1ec00], desc[UR32][R30.64], !P3 ;  /* 0x1ec000001ef77fae */ /* 0x000fe8000d921860 */
[----:B------:R1:W-:Y:S04]  /*ae80*/  LDGSTS.E [R247+0x1ed00], desc[UR32][R28.64], !P3 ;  /* 0x1ed000001cf77fae */ /* 0x0003e8000d921860 */
[----:B------:R2:W-:Y:S04]  /*ae90*/  LDGSTS.E [R247+0x1ee00], desc[UR32][R14.64], !P3 ;  /* 0x1ee000000ef77fae */ /* 0x0005e8000d921860 */
[----:B------:R3:W-:Y:S01]  /*aea0*/  LDGSTS.E [R247+0x1ef00], desc[UR32][R8.64], !P3 ;  /* 0x1ef0000008f77fae */ /* 0x0007e2000d921860 */
[----:B-1----:R-:W-:-:S03]  /*aeb0*/  IMAD.WIDE R28, R3, 0x4, R224 ;  /* 0x00000004031c7825 */ /* 0x002fc600078e02e0 */
[----:B------:R-:W5:Y:S01]  /*aec0*/  LDL.LU.64 R224, [R1+0x4c0] ;  /* 0x0004c00001e07983 */ /* 0x000f620000300a00 */
[----:B--2---:R-:W-:-:S04]  /*aed0*/  IMAD.WIDE R14, R3, 0x4, R236 ;  /* 0x00000004030e7825 */ /* 0x004fc800078e02ec */
[C---:B---3--:R-:W-:Y:S01]  /*aee0*/  IMAD.WIDE R8, R3.reuse, 0x4, R220 ;  /* 0x0000000403087825 */ /* 0x048fe200078e02dc */
[----:B------:R1:W-:Y:S04]  /*aef0*/  STL.64 [R1+0x120], R28 ;  /* 0x0001201c01007387 */ /* 0x0003e80000100a00 */
[----:B------:R2:W-:Y:S01]  /*af00*/  STL.64 [R1+0x128], R14 ;  /* 0x0001280e01007387 */ /* 0x0005e20000100a00 */
[----:B------:R-:W-:-:S03]  /*af10*/  IMAD.WIDE R178, R3, 0x4, R56 ;  /* 0x0000000403b27825 */ /* 0x000fc600078e0238 */
[----:B------:R3:W-:Y:S01]  /*af20*/  STL.64 [R1+0x230], R8 ;  /* 0x0002300801007387 */ /* 0x0007e20000100a00 */
[----:B----4-:R-:W-:-:S04]  /*af30*/  IMAD.WIDE R40, R3, 0x4, R234 ;  /* 0x0000000403287825 */ /* 0x010fc800078e02ea */
[C---:B-----5:R-:W-:Y:S01]  /*af40*/  IMAD.WIDE R38, R3.reuse, 0x4, R232 ;  /* 0x0000000403267825 */ /* 0x060fe200078e02e8 */
[----:B------:R-:W-:Y:S03]  /*af50*/  STL.64 [R1+0x238], R40 ;  /* 0x0002382801007387 */ /* 0x000fe60000100a00 */
[C---:B------:R-:W-:Y:S01]  /*af60*/  IMAD.WIDE R34, R3.reuse, 0x4, R230 ;  /* 0x0000000403227825 */ /* 0x040fe200078e02e6 */
[----:B------:R-:W4:Y:S03]  /*af70*/  LDL.LU.64 R56, [R1+0x3f8] ;  /* 0x0003f80001387983 */ /* 0x000f260000300a00 */
[C---:B------:R-:W-:Y:S01]  /*af80*/  IMAD.WIDE R32, R3.reuse, 0x4, R222 ;  /* 0x0000000403207825 */ /* 0x040fe200078e02de */
[----:B------:R5:W-:Y:S04]  /*af90*/  STL.64 [R1+0x300], R38 ;  /* 0x0003002601007387 */ /* 0x000be80000100a00 */
[----:B------:R-:W5:Y:S04]  /*afa0*/  LDL.LU.64 R234, [R1+0x2f8] ;  /* 0x0002f80001ea7983 */ /* 0x000f680000300a00 */
[----:B------:R-:W-:Y:S04]  /*afb0*/  STL.64 [R1+0x308], R34 ;  /* 0x0003082201007387 */ /* 0x000fe80000100a00 */
[----:B------:R-:W5:Y:S04]  /*afc0*/  LDL.LU.64 R222, [R1+0x1f8] ;  /* 0x0001f80001de7983 */ /* 0x000f680000300a00 */
[----:B------:R-:W-:Y:S01]  /*afd0*/  STL.64 [R1+0x4e0], R32 ;  /* 0x0004e02001007387 */ /* 0x000fe20000100a00 */
[----:B------:R-:W-:-:S03]  /*afe0*/  IMAD.WIDE R30, R3, 0x4, R218 ;  /* 0x00000004031e7825 */ /* 0x000fc600078e02da */
[----:B------:R-:W5:Y:S01]  /*aff0*/  LDL.LU.64 R218, [R1+0xf8] ;  /* 0x0000f80001da7983 */ /* 0x000f620000300a00 */
[----:B------:R-:W-:-:S05]  /*b000*/  IMAD.WIDE R176, R3, 0x4, R68 ;  /* 0x0000000403b07825 */ /* 0x000fca00078e0244 */
        /* <DEDUP_REMOVED lines=9> */
[----:B------:R-:W-:Y:S01]  /*b0a0*/  STL.64 [R1+0x4e8], R30 ;  /* 0x0004e81e01007387 */ /* 0x000fe20000100a00 */
[----:B--2---:R-:W-:-:S03]  /*b0b0*/  IMAD.WIDE R14, R3, 0x4, R226 ;  /* 0x00000004030e7825 */ /* 0x004fc600078e02e2 */
[----:B------:R1:W-:Y:S04]  /*b0c0*/  STL.64 [R1+0x500], R28 ;  /* 0x0005001c01007387 */ /* 0x0003e80000100a00 */
[----:B------:R2:W-:Y:S01]  /*b0d0*/  STL.64 [R1+0x4c8], R14 ;  /* 0x0004c80e01007387 */ /* 0x0005e20000100a00 */
[----:B---3--:R-:W-:-:S03]  /*b0e0*/  IMAD.WIDE R8, R3, 0x4, R224 ;  /* 0x0000000403087825 */ /* 0x008fc600078e02e0 */
[----:B------:R-:W-:Y:S04]  /*b0f0*/  LDGSTS.E [R248+0x13000], desc[UR32][R40.64], !P0 ;  /* 0x1300000028f87fae */ /* 0x000fe8000c121860 */
[----:B------:R3:W-:Y:S04]  /*b100*/  STL.64 [R1+0x4c0], R8 ;  /* 0x0004c00801007387 */ /* 0x0007e80000100a00 */
[----:B------:R-:W2:Y:S04]  /*b110*/  LDL.LU.64 R236, [R1+0x3f0] ;  /* 0x0003f00001ec7983 */ /* 0x000ea80000300a00 */
[----:B------:R-:W3:Y:S04]  /*b120*/  LDL.LU.64 R220, [R1+0x3e8] ;  /* 0x0003e80001dc7983 */ /* 0x000ee80000300a00 */
[----:B------:R-:W3:Y:S04]  /*b130*/  LDL.LU.64 R232, [R1+0x3e0] ;  /* 0x0003e00001e87983 */ /* 0x000ee80000300a00 */
[----:B------:R-:W3:Y:S04]  /*b140*/  LDL.LU.64 R230, [R1+0x3d8] ;  /* 0x0003d80001e67983 */ /* 0x000ee80000300a00 */
[----:B------:R-:W3:Y:S04]  /*b150*/  LDL.LU.64 R228, [R1+0x3d0] ;  /* 0x0003d00001e47983 */ /* 0x000ee80000300a00 */
[----:B------:R5:W-:Y:S04]  /*b160*/  LDGSTS.E [R248+0x13100], desc[UR32][R38.64], !P0 ;  /* 0x1310000026f87fae */ /* 0x000be8000c121860 */
[----:B------:R-:W3:Y:S04]  /*b170*/  LDL.LU.64 R226, [R1+0x3c8] ;  /* 0x0003c80001e27983 */ /* 0x000ee80000300a00 */
[----:B------:R-:W3:Y:S01]  /*b180*/  LDL.LU.64 R224, [R1+0x3c0] ;  /* 0x0003c00001e07983 */ /* 0x000ee20000300a00 */
[----:B----4-:R-:W-:-:S03]  /*b190*/  IMAD.WIDE R118, R3, 0x4, R56 ;  /* 0x0000000403767825 */ /* 0x010fc600078e0238 */
[----:B------:R3:W-:Y:S04]  /*b1a0*/  LDGSTS.E [R248+0x13200], desc[UR32][R34.64], !P0 ;  /* 0x1320000022f87fae */ /* 0x0007e8000c121860 */
[----:B------:R-:W-:Y:S01]  /*b1b0*/  LDGSTS.E [R248+0x13300], desc[UR32][R32.64], !P0 ;  /* 0x1330000020f87fae */ /* 0x000fe2000c121860 */
[----:B-----5:R-:W-:-:S03]  /*b1c0*/  IMAD.WIDE R38, R3, 0x4, R234 ;  /* 0x0000000403267825 */ /* 0x020fc600078e02ea */
[----:B------:R-:W-:Y:S04]  /*b1d0*/  LDGSTS.E [R248+0x13400], desc[UR32][R30.64], !P0 ;  /* 0x134000001ef87fae */ /* 0x000fe8000c121860 */
[----:B------:R-:W-:Y:S01]  /*b1e0*/  LDGSTS.E [R248+0x13500], desc[UR32][R28.64], !P0 ;  /* 0x135000001cf87fae */ /* 0x000fe2000c121860 */
[----:B------:R-:W-:-:S03]  /*b1f0*/  IMAD.WIDE R234, R3, 0x4, R222 ;  /* 0x0000000403ea7825 */ /* 0x000fc600078e02de */
[----:B------:R4:W-:Y:S04]  /*b200*/  LDGSTS.E [R248+0x13600], desc[UR32][R14.64], !P0 ;  /* 0x136000000ef87fae */ /* 0x0009e8000c121860 */
[----:B------:R-:W5:Y:S04]  /*b210*/  LDL.LU.64 R222, [R1+0x2f0] ;  /* 0x0002f00001de7983 */ /* 0x000f680000300a00 */
[----:B------:R4:W-:Y:S01]  /*b220*/  LDGSTS.E [R248+0x13700], desc[UR32][R8.64], !P0 ;  /* 0x1370000008f87fae */ /* 0x0009e2000c121860 */
[----:B------:R-:W-:-:S03]  /*b230*/  IMAD.WIDE R168, R3, 0x4, R190 ;  /* 0x0000000403a87825 */ /* 0x000fc600078e02be */
[----:B------:R-:W-:Y:S01]  /*b240*/  LDGSTS.E [R248+0x15000], desc[UR32][R118.64], !P6 ;  /* 0x1500000076f87fae */ /* 0x000fe2000f121860 */
[----:B------:R-:W-:-:S03]  /*b250*/  IMAD.WIDE R250, R3, 0x4, R218 ;  /* 0x0000000403fa7825 */ /* 0x000fc600078e02da */
[----:B------:R-:W5:Y:S04]  /*b260*/  LDL.LU.64 R218, [R1+0x2e8] ;  /* 0x0002e80001da7983 */ /* 0x000f680000300a00 */
[----:B-1----:R-:W5:Y:S04]  /*b270*/  LDL.LU.64 R28, [R1+0x2e0] ;  /* 0x0002e000011c7983 */ /* 0x002f680000300a00 */
[----:B------:R1:W-:Y:S04]  /*b280*/  STL.64 [R1+0x828], R118 ;  /* 0x0008287601007387 */ /* 0x0003e80000100a00 */
[----:B------:R-:W-:Y:S04]  /*b290*/  STL.64 [R1+0x978], R38 ;  /* 0x0009782601007387 */ /* 0x000fe80000100a00 */
[----:B------:R-:W-:Y:S04]  /*b2a0*/  STL.64 [R1+0xb40], R234 ;  /* 0x000b40ea01007387 */ /* 0x000fe80000100a00 */
[----:B------:R-:W-:Y:S04]  /*b2b0*/  STL.64 [R1+0xca0], R250 ;  /* 0x000ca0fa01007387 */ /* 0x000fe80000100a00 */
[----:B------:R-:W5:Y:S04]  /*b2c0*/  LDL.LU.64 R68, [R1+0x2d8] ;  /* 0x0002d80001447983 */ /* 0x000f680000300a00 */
[----:B------:R-:W-:Y:S01]  /*b2d0*/  STL.64 [R1+0x1538], R170 ;  /* 0x001538aa01007387 */ /* 0x000fe20000100a00 */
[----:B--2---:R-:W-:-:S04]  /*b2e0*/  IMAD.WIDE R52, R3, 0x4, R236 ;  /* 0x0000000403347825 */ /* 0x004fc800078e02ec */
[C---:B---3--:R-:W-:Y:S01]  /*b2f0*/  IMAD.WIDE R34, R3.reuse, 0x4, R220 ;  /* 0x0000000403227825 */ /* 0x048fe200078e02dc */
[----:B------:R2:W-:Y:S03]  /*b300*/  STL.64 [R1+0x508], R52 ;  /* 0x0005083401007387 */ /* 0x0005e60000100a00 */
[C---:B----4-:R-:W-:Y:S01]  /*b310*/  IMAD.WIDE R14, R3.reuse, 0x4, R232 ;  /* 0x00000004030e7825 */ /* 0x050fe200078e02e8 */
[----:B------:R-:W3:Y:S04]  /*b320*/  LDL.LU.64 R56, [R1+0x2d0] ;  /* 0x0002d00001387983 */ /* 0x000ee80000300a00 */
[----:B------:R-:W-:Y:S01]  /*b330*/  STL.64 [R1+0x1580], R160 ;  /* 0x001580a001007387 */ /* 0x000fe20000100a00 */
[----:B------:R-:W-:-:S03]  /*b340*/  IMAD.WIDE R30, R3, 0x4, R230 ;  /* 0x00000004031e7825 */ /* 0x000fc600078e02e6 */
[----:B------:R4:W-:Y:S04]  /*b350*/  STL.64 [R1+0x7c0], R34 ;  /* 0x0007c02201007387 */ /* 0x0009e80000100a00 */
[----:B------:R-:W2:Y:S01]  /*b360*/  LDL.LU.64 R236, [R1+0x2c8] ;  /* 0x0002c80001ec7983 */ /* 0x000ea20000300a00 */
[----:B------:R-:W-:-:S03]  /*b370*/  IMAD.WIDE R42, R3, 0x4, R228 ;  /* 0x00000004032a7825 */ /* 0x000fc600078e02e4 */
[----:B------:R-:W4:Y:S01]  /*b380*/  LDL.LU.64 R220, [R1+0x2c0] ;  /* 0x0002c00001dc7983 */ /* 0x000f220000300a00 */
[----:B------:R-:W-:-:S03]  /*b390*/  IMAD.WIDE R40, R3, 0x4, R226 ;  /* 0x0000000403287825 */ /* 0x000fc600078e02e2 */
[----:B------:R-:W4:Y:S04]  /*b3a0*/  LDL.LU.64 R232, [R1+0x1f0] ;  /* 0x0001f00001e87983 */ /* 0x000f280000300a00 */
[----:B------:R1:W-:Y:S01]  /*b3b0*/  STL.64 [R1+0x7e0], R14 ;  /* 0x0007e00e01007387 */ /* 0x0003e20000100a00 */
[----:B------:R-:W-:-:S03]  /*b3c0*/  IMAD.WIDE R8, R3, 0x4, R224 ;  /* 0x0000000403087825 */ /* 0x000fc600078e02e0 */
[----:B------:R-:W4:Y:S04]  /*b3d0*/  LDL.LU.64 R230, [R1+0x1e8] ;  /* 0x0001e80001e67983 */ /* 0x000f280000300a00 */
[----:B------:R-:W4:Y:S04]  /*b3e0*/  LDL.LU.64 R228, [R1+0x1e0] ;  /* 0x0001e00001e47983 */ /* 0x000f280000300a00 */
[----:B------:R-:W4:Y:S04]  /*b3f0*/  LDL.LU.64 R226, [R1+0x1d8] ;  /* 0x0001d80001e27983 */ /* 0x000f280000300a00 */
[----:B------:R1:W-:Y:S01]  /*b400*/  STL.64 [R1+0x800], R30 ;  /* 0x0008001e01007387 */ /* 0x0003e20000100a00 */
[----:B-----5:R-:W-:-:S03]  /*b410*/  IMAD.WIDE R76, R3, 0x4, R222 ;  /* 0x00000004034c7825 */ /* 0x020fc600078e02de */
[----:B------:R-:W5:Y:S04]  /*b420*/  LDL.LU.64 R224, [R1+0x1d0] ;  /* 0x0001d00001e07983 */ /* 0x000f680000300a00 */
[----:B------:R-:W5:Y:S04]  /*b430*/  LDL.LU.64 R222, [R1+0x1c8] ;  /* 0x0001c80001de7983 */ /* 0x000f680000300a00 */
[----:B------:R1:W-:Y:S01]  /*b440*/  STL.64 [R1+0x820], R42 ;  /* 0x0008202a01007387 */ /* 0x0003e20000100a00 */
[----:B------:R-:W-:-:S03]  /*b450*/  IMAD.WIDE R166, R3, 0x4, R192 ;  /* 0x0000000403a67825 */ /* 0x000fc600078e02c0 */
[----:B------:R-:W-:Y:S01]  /*b460*/  LDGSTS.E [R248+0x15100], desc[UR32][R52.64], !P6 ;  /* 0x1510000034f87fae */ /* 0x000fe2000f121860 */
[----:B------:R-:W-:-:S03]  /*b470*/  IMAD.WIDE R164, R3, 0x4, R194 ;  /* 0x0000000403a47825 */ /* 0x000fc600078e02c2 */
[----:B------:R-:W-:Y:S01]  /*b480*/  LDGSTS.E [R248+0x15200], desc[UR32][R34.64], !P6 ;  /* 0x1520000022f87fae */ /* 0x000fe2000f121860 */
[----:B------:R-:W-:Y:S02]  /*b490*/  VIADD R4, R136, 0xffffffcd ;  /* 0xffffffcd88047836 */ /* 0x000fe40000000000 */
[C---:B------:R-:W-:Y:S01]  /*b4a0*/  IMAD.WIDE R162, R3.reuse, 0x4, R200 ;  /* 0x0000000403a27825 */ /* 0x040fe200078e02c8 */
[----:B------:R-:W-:Y:S01]  /*b4b0*/  LDGSTS.E [R248+0x15300], desc[UR32][R14.64], !P6 ;  /* 0x153000000ef87fae */ /* 0x000fe2000f121860 */
[----:B------:R-:W1:Y:S02]  /*b4c0*/  LDC R136, c[0x0][0x230] ;  /* 0x00008c00ff887b82 */ /* 0x000e640000000800 */
[----:B------:R-:W-:-:S04]  /*b4d0*/  IMAD.WIDE R32, R3, 0x4, R218 ;  /* 0x0000000403207825 */ /* 0x000fc800078e02da */
[C---:B------:R-:W-:Y:S01]  /*b4e0*/  IMAD.WIDE R28, R3.reuse, 0x4, R28 ;  /* 0x00000004031c7825 */ /* 0x040fe200078e021c */
[----:B------:R-:W5:Y:S04]  /*b4f0*/  LDL.LU.64 R218, [R1+0x1c0] ;  /* 0x0001c00001da7983 */ /* 0x000f680000300a00 */
[----:B------:R-:W5:Y:S04]  /*b500*/  LDL.LU.64 R150, [R1+0xf0] ;  /* 0x0000f00001967983 */ /* 0x000f680000300a00 */
[----:B------:R1:W-:Y:S04]  /*b510*/  STL.64 [R1+0x838], R40 ;  /* 0x0008382801007387 */ /* 0x0003e80000100a00 */
[----:B------:R-:W5:Y:S04]  /*b520*/  LDL.LU.64 R148, [R1+0xe8] ;  /* 0x0000e80001947983 */ /* 0x000f680000300a00 */
[----:B------:R-:W5:Y:S04]  /*b530*/  LDL.LU.64 R240, [R1+0xe0] ;  /* 0x0000e00001f07983 */ /* 0x000f680000300a00 */
[----:B------:R1:W-:Y:S04]  /*b540*/  STL.64 [R1+0x850], R8 ;  /* 0x0008500801007387 */ /* 0x0003e80000100a00 */
[----:B------:R-:W5:Y:S04]  /*b550*/  LDL.LU.64 R144, [R1+0xd8] ;  /* 0x0000d80001907983 */ /* 0x000f680000300a00 */
[----:B------:R-:W5:Y:S04]  /*b560*/  LDL.LU.64 R142, [R1+0xd0] ;  /* 0x0000d000018e7983 */ /* 0x000f680000300a00 */
[----:B------:R1:W-:Y:S04]  /*b570*/  STL.64 [R1+0x8e8], R76 ;  /* 0x0008e84c01007387 */ /* 0x0003e80000100a00 */
[----:B------:R-:W5:Y:S04]  /*b580*/  LDL.LU.64 R140, [R1+0xc8] ;  /* 0x0000c800018c7983 */ /* 0x000f680000300a00 */
[----:B------:R-:W5:Y:S01]  /*b590*/  LDL.LU.64 R146, [R1+0xc0] ;  /* 0x0000c00001927983 */ /* 0x000f620000300a00 */
[----:B------:R-:W-:-:S03]  /*b5a0*/  IMAD.WIDE R68, R3, 0x4, R68 ;  /* 0x0000000403447825 */ /* 0x000fc600078e0244 */
[----:B------:R1:W-:Y:S04]  /*b5b0*/  STL.64 [R1+0x8f8], R32 ;  /* 0x0008f82001007387 */ /* 0x0003e80000100a00 */
[----:B------:R1:W-:Y:S04]  /*b5c0*/  STL.64 [R1+0x908], R28 ;  /* 0x0009081c01007387 */ /* 0x0003e80000100a00 */
[----:B------:R1:W-:Y:S01]  /*b5d0*/  STL.64 [R1+0x918], R68 ;  /* 0x0009184401007387 */ /* 0x0003e20000100a00 */
[----:B---3--:R-:W-:-:S04]  /*b5e0*/  IMAD.WIDE R56, R3, 0x4, R56 ;  /* 0x0000000403387825 */ /* 0x008fc800078e0238 */
[C---:B--2---:R-:W-:Y:S01]  /*b5f0*/  IMAD.WIDE R236, R3.reuse, 0x4, R236 ;  /* 0x0000000403ec7825 */ /* 0x044fe200078e02ec */
        /* <DEDUP_REMOVED lines=9> */
[C---:B------:R-:W-:Y:S01]  /*b690*/  IMAD.WIDE R226, R3.reuse, 0x4, R226 ;  /* 0x0000000403e27825 */ /* 0x040fe200078e02e2 */
[----:B------:R4:W-:Y:S03]  /*b6a0*/  STL.64 [R1+0xa80], R228 ;  /* 0x000a80e401007387 */ /* 0x0009e60000100a00 */
[C---:B-----5:R-:W-:Y:S01]  /*b6b0*/  IMAD.WIDE R224, R3.reuse, 0x4, R224 ;  /* 0x0000000403e07825 */ /* 0x060fe200078e02e0 */
[----:B------:R5:W-:Y:S03]  /*b6c0*/  STL.64 [R1+0xab0], R226 ;  /* 0x000ab0e201007387 */ /* 0x000be60000100a00 */
[C---:B------:R-:W-:Y:S01]  /*b6d0*/  IMAD.WIDE R222, R3.reuse, 0x4, R222 ;  /* 0x0000000403de7825 */ /* 0x040fe200078e02de */
[----:B------:R5:W-:Y:S04]  /*b6e0*/  STL.64 [R1+0xab8], R224 ;  /* 0x000ab8e001007387 */ /* 0x000be80000100a00 */
[----:B------:R5:W-:Y:S01]  /*b6f0*/  STL.64 [R1+0xac0], R222 ;  /* 0x000ac0de01007387 */ /* 0x000be20000100a00 */
[----:B------:R-:W-:Y:S01]  /*b700*/  IMAD.WIDE R158, R3, 0x4, R204 ;  /* 0x00000004039e7825 */ /* 0x000fe200078e02cc */
[----:B------:R-:W-:-:S02]  /*b710*/  ISETP.GE.U32.AND P1, PT, R4, 0x7fffffae, PT ;  /* 0x7fffffae0400780c */ /* 0x000fc40003f26070 */
[----:B------:R-:W-:Y:S01]  /*b720*/  LDGSTS.E [R248+0x15400], desc[UR32][R30.64], !P6 ;  /* 0x154000001ef87fae */ /* 0x000fe2000f121860 */
[----:B------:R-:W-:-:S03]  /*b730*/  IMAD.WIDE R152, R3, 0x4, R206 ;  /* 0x0000000403987825 */ /* 0x000fc600078e02ce */
[----:B------:R-:W-:Y:S01]  /*b740*/  LDGSTS.E [R248+0x15500], desc[UR32][R42.64], !P6 ;  /* 0x155000002af87fae */ /* 0x000fe2000f121860 */
[----:B------:R-:W-:Y:S02]  /*b750*/  VIADD R4, R134, 0xffffffc9 ;  /* 0xffffffc986047836 */ /* 0x000fe40000000000 */
[C---:B------:R-:W-:Y:S01]  /*b760*/  IMAD.WIDE R156, R3.reuse, 0x4, R214 ;  /* 0x00000004039c7825 */ /* 0x040fe200078e02d6 */
[----:B------:R-:W-:Y:S01]  /*b770*/  LDGSTS.E [R248+0x15600], desc[UR32][R40.64], !P6 ;  /* 0x1560000028f87fae */ /* 0x000fe2000f121860 */
[----:B------:R-:W5:Y:S03]  /*b780*/  LDC R134, c[0x0][0x230] ;  /* 0x00008c00ff867b82 */ /* 0x000f660000000800 */
[----:B------:R-:W-:Y:S01]  /*b790*/  LDGSTS.E [R248+0x15700], desc[UR32][R8.64], !P6 ;  /* 0x1570000008f87fae */ /* 0x000fe2000f121860 */
[----:B------:R-:W-:-:S03]  /*b7a0*/  IMAD.WIDE R154, R3, 0x4, R216 ;  /* 0x00000004039a7825 */ /* 0x000fc600078e02d8 */
[----:B------:R-:W-:Y:S01]  /*b7b0*/  LDGSTS.E [R248+0x17000], desc[UR32][R38.64], !P5 ;  /* 0x1700000026f87fae */ /* 0x000fe2000e921860 */
[----:B------:R-:W-:-:S03]  /*b7c0*/  ISETP.GE.U32.AND P3, PT, R4, 0x7fffffaa, PT ;  /* 0x7fffffaa0400780c */ /* 0x000fc60003f66070 */
[----:B------:R-:W-:Y:S04]  /*b7d0*/  LDGSTS.E [R248+0x17100], desc[UR32][R76.64], !P5 ;  /* 0x171000004cf87fae */ /* 0x000fe8000e921860 */
[----:B------:R-:W-:Y:S01]  /*b7e0*/  LDGSTS.E [R248+0x17200], desc[UR32][R32.64], !P5 ;  /* 0x1720000020f87fae */ /* 0x000fe2000e921860 */
[----:B------:R-:W-:Y:S02]  /*b7f0*/  VIADD R4, R5, 0xffffffc5 ;  /* 0xffffffc505047836 */ /* 0x000fe40000000000 */
[----:B------:R-:W5:Y:S01]  /*b800*/  LDC R5, c[0x0][0x230] ;  /* 0x00008c00ff057b82 */ /* 0x000f620000000800 */
[----:B------:R-:W-:Y:S04]  /*b810*/  LDGSTS.E [R248+0x17300], desc[UR32][R28.64], !P5 ;  /* 0x173000001cf87fae */ /* 0x000fe8000e921860 */
[----:B------:R-:W-:Y:S04]  /*b820*/  LDGSTS.E [R248+0x17400], desc[UR32][R68.64], !P5 ;  /* 0x1740000044f87fae */ /* 0x000fe8000e921860 */
[----:B------:R-:W-:Y:S04]  /*b830*/  LDGSTS.E [R248+0x17500], desc[UR32][R56.64], !P5 ;  /* 0x1750000038f87fae */ /* 0x000fe8000e921860 */
[----:B------:R-:W-:Y:S04]  /*b840*/  LDGSTS.E [R248+0x17600], desc[UR32][R236.64], !P5 ;  /* 0x17600000ecf87fae */ /* 0x000fe8000e921860 */
[----:B------:R-:W-:Y:S01]  /*b850*/  LDGSTS.E [R248+0x17700], desc[UR32][R220.64], !P5 ;  /* 0x17700000dcf87fae */ /* 0x000fe2000e921860 */
[----:B------:R-:W-:-:S03]  /*b860*/  ISETP.GE.U32.AND P2, PT, R4, 0x7fffffa6, PT ;  /* 0x7fffffa60400780c */ /* 0x000fc60003f46070 */
[----:B------:R-:W-:Y:S04]  /*b870*/  LDGSTS.E [R248+0x19000], desc[UR32][R234.64], !P1 ;  /* 0x19000000eaf87fae */ /* 0x000fe8000c921860 */
[----:B------:R-:W-:Y:S04]  /*b880*/  LDGSTS.E [R248+0x19100], desc[UR32][R232.64], !P1 ;  /* 0x19100000e8f87fae */ /* 0x000fe8000c921860 */
[----:B------:R-:W-:Y:S01]  /*b890*/  LDGSTS.E [R248+0x19200], desc[UR32][R230.64], !P1 ;  /* 0x19200000e6f87fae */ /* 0x000fe2000c921860 */
[----:B------:R-:W-:Y:S02]  /*b8a0*/  VIADD R4, R135, 0xffffffc1 ;  /* 0xffffffc187047836 */ /* 0x000fe40000000000 */
[----:B------:R-:W5:Y:S01]  /*b8b0*/  LDC R135, c[0x0][0x230] ;  /* 0x00008c00ff877b82 */ /* 0x000f620000000800 */
[----:B------:R-:W-:Y:S04]  /*b8c0*/  LDGSTS.E [R248+0x19300], desc[UR32][R228.64], !P1 ;  /* 0x19300000e4f87fae */ /* 0x000fe8000c921860 */
[----:B------:R-:W-:Y:S04]  /*b8d0*/  LDGSTS.E [R248+0x19400], desc[UR32][R226.64], !P1 ;  /* 0x19400000e2f87fae */ /* 0x000fe8000c921860 */
[----:B------:R-:W-:Y:S04]  /*b8e0*/  LDGSTS.E [R248+0x19500], desc[UR32][R224.64], !P1 ;  /* 0x19500000e0f87fae */ /* 0x000fe8000c921860 */
[----:B------:R-:W-:Y:S01]  /*b8f0*/  LDGSTS.E [R248+0x19600], desc[UR32][R222.64], !P1 ;  /* 0x19600000def87fae */ /* 0x000fe2000c921860 */
[----:B------:R-:W-:Y:S01]  /*b900*/  ISETP.GE.U32.AND P0, PT, R4, 0x7fffffa2, PT ;  /* 0x7fffffa20400780c */ /* 0x000fe20003f06070 */
[----:B------:R-:W-:-:S04]  /*b910*/  IMAD.WIDE R218, R3, 0x4, R218 ;  /* 0x0000000403da7825 */ /* 0x000fc800078e02da */
[C---:B------:R-:W-:Y:S01]  /*b920*/  IMAD.WIDE R246, R3.reuse, 0x4, R150 ;  /* 0x0000000403f67825 */ /* 0x040fe200078e0296 */
[----:B------:R5:W-:Y:S03]  /*b930*/  STL.64 [R1+0xac8], R218 ;  /* 0x000ac8da01007387 */ /* 0x000be60000100a00 */
[C---:B------:R-:W-:Y:S01]  /*b940*/  IMAD.WIDE R242, R3.reuse, 0x4, R148 ;  /* 0x0000000403f27825 */ /* 0x040fe200078e0294 */
[----:B------:R-:W-:Y:S03]  /*b950*/  STL.64 [R1+0xc18], R246 ;  /* 0x000c18f601007387 */ /* 0x000fe60000100a00 */
        /* <DEDUP_REMOVED lines=15> */
[----:B------:R-:W-:Y:S04]  /*ba50*/  STL.64 [R1+0x14c8], R166 ;  /* 0x0014c8a601007387 */ /* 0x000fe80000100a00 */
[----:B------:R-:W-:Y:S01]  /*ba60*/  STL.64 [R1+0x14c0], R164 ;  /* 0x0014c0a401007387 */ /* 0x000fe20000100a00 */
[----:B------:R-:W-:-:S03]  /*ba70*/  IMAD.WIDE R150, R3, 0x4, R208 ;  /* 0x0000000403967825 */ /* 0x000fc600078e02d0 */
[----:B------:R5:W-:Y:S01]  /*ba80*/  STL.64 [R1+0x14b8], R144 ;  /* 0x0014b89001007387 */ /* 0x000be20000100a00 */
[----:B------:R-:W-:-:S03]  /*ba90*/  IMAD.WIDE R148, R3, 0x4, R210 ;  /* 0x0000000403947825 */ /* 0x000fc600078e02d2 */
[----:B------:R5:W-:Y:S01]  /*baa0*/  STL.64 [R1+0x14b0], R142 ;  /* 0x0014b08e01007387 */ /* 0x000be20000100a00 */
[----:B------:R-:W-:-:S03]  /*bab0*/  IMAD.WIDE R146, R3, 0x4, R212 ;  /* 0x0000000403927825 */ /* 0x000fc600078e02d4 */
[----:B------:R-:W-:Y:S04]  /*bac0*/  STL.64 [R1+0x14a8], R162 ;  /* 0x0014a8a201007387 */ /* 0x000fe80000100a00 */
[----:B------:R5:W-:Y:S04]  /*bad0*/  STL.64 [R1+0x14a0], R140 ;  /* 0x0014a08c01007387 */ /* 0x000be80000100a00 */
[----:B------:R-:W-:Y:S04]  /*bae0*/  STL.64 [R1+0x1530], R158 ;  /* 0x0015309e01007387 */ /* 0x000fe80000100a00 */
[----:B------:R5:W-:Y:S04]  /*baf0*/  STL.64 [R1+0x1528], R152 ;  /* 0x0015289801007387 */ /* 0x000be80000100a00 */
[----:B------:R5:W-:Y:S04]  /*bb00*/  STL.64 [R1+0x1518], R150 ;  /* 0x0015189601007387 */ /* 0x000be80000100a00 */
[----:B------:R5:W-:Y:S04]  /*bb10*/  STL.64 [R1+0x1510], R148 ;  /* 0x0015109401007387 */ /* 0x000be80000100a00 */
[----:B-1----:R-:W5:Y:S04]  /*bb20*/  LDL.LU.64 R118, [R1+0x2028] ;  /* 0x0020280001767983 */ /* 0x002f680000300a00 */
[----:B------:R1:W-:Y:S04]  /*bb30*/  STL.64 [R1+0x1508], R146 ;  /* 0x0015089201007387 */ /* 0x0003e80000100a00 */
[----:B------:R-:W5:Y:S04]  /*bb40*/  LDL.LU.64 R52, [R1+0x2020] ;  /* 0x0020200001347983 */ /* 0x000f680000300a00 */
[----:B------:R-:W-:Y:S04]  /*bb50*/  STL.64 [R1+0x1500], R156 ;  /* 0x0015009c01007387 */ /* 0x000fe80000100a00 */
[----:B------:R-:W5:Y:S04]  /*bb60*/  LDL.LU.64 R34, [R1+0x2018] ;  /* 0x0020180001227983 */ /* 0x000f680000300a00 */
        /* <DEDUP_REMOVED lines=8> */
[----:B------:R-:W5:Y:S04]  /*bbf0*/  LDL.LU.64 R32, [R1+0x1fd8] ;  /* 0x001fd80001207983 */ /* 0x000f680000300a00 */
[----:B------:R-:W-:Y:S04]  /*bc00*/  LDGSTS.E [R248+0x19700], desc[UR32][R218.64], !P1 ;  /* 0x19700000daf87fae */ /* 0x000fe8000c921860 */
[----:B------:R-:W5:Y:S04]  /*bc10*/  LDL.LU.64 R28, [R1+0x1fd0] ;  /* 0x001fd000011c7983 */ /* 0x000f680000300a00 */
[----:B------:R-:W-:Y:S04]  /*bc20*/  LDGSTS.E [R248+0x1b000], desc[UR32][R250.64], !P3 ;  /* 0x1b000000faf87fae */ /* 0x000fe8000d921860 */
[----:B------:R-:W5:Y:S04]  /*bc30*/  LDL.LU.64 R68, [R1+0x1fc8] ;  /* 0x001fc80001447983 */ /* 0x000f680000300a00 */
[----:B------:R-:W-:Y:S04]  /*bc40*/  LDGSTS.E [R248+0x1b100], desc[UR32][R246.64], !P3 ;  /* 0x1b100000f6f87fae */ /* 0x000fe8000d921860 */
[----:B--2---:R-:W2:Y:S04]  /*bc50*/  LDL.LU.64 R56, [R1+0x1fc0] ;  /* 0x001fc00001387983 */ /* 0x004ea80000300a00 */
[----:B------:R-:W-:Y:S04]  /*bc60*/  LDGSTS.E [R248+0x1b200], desc[UR32][R242.64], !P3 ;  /* 0x1b200000f2f87fae */ /* 0x000fe8000d921860 */
[----:B---3--:R-:W3:Y:S04]  /*bc70*/  LDL.LU.64 R236, [R1+0x1fb8] ;  /* 0x001fb80001ec7983 */ /* 0x008ee80000300a00 */
[----:B------:R-:W-:Y:S04]  /*bc80*/  LDGSTS.E [R248+0x1b300], desc[UR32][R240.64], !P3 ;  /* 0x1b300000f0f87fae */ /* 0x000fe8000d921860 */
[----:B----4-:R-:W4:Y:S04]  /*bc90*/  LDL.LU.64 R220, [R1+0x1fb0] ;  /* 0x001fb00001dc7983 */ /* 0x010f280000300a00 */
[----:B------:R-:W-:Y:S04]  /*bca0*/  LDGSTS.E [R248+0x1b400], desc[UR32][R188.64], !P3 ;  /* 0x1b400000bcf87fae */ /* 0x000fe8000d921860 */
[----:B------:R-:W2:Y:S04]  /*bcb0*/  LDL.LU.64 R234, [R1+0x1fa8] ;  /* 0x001fa80001ea7983 */ /* 0x000ea80000300a00 */
[----:B------:R-:W-:Y:S04]  /*bcc0*/  LDGSTS.E [R248+0x1b500], desc[UR32][R186.64], !P3 ;  /* 0x1b500000baf87fae */ /* 0x000fe8000d921860 */
[----:B------:R-:W3:Y:S04]  /*bcd0*/  LDL.LU.64 R232, [R1+0x1fa0] ;  /* 0x001fa00001e87983 */ /* 0x000ee80000300a00 */
[----:B------:R-:W-:Y:S04]  /*bce0*/  LDGSTS.E [R248+0x1b600], desc[UR32][R174.64], !P3 ;  /* 0x1b600000aef87fae */ /* 0x000fe8000d921860 */
[----:B------:R-:W4:Y:S04]  /*bcf0*/  LDL.LU.64 R230, [R1+0x1f98] ;  /* 0x001f980001e67983 */ /* 0x000f280000300a00 */
[----:B------:R-:W-:Y:S04]  /*bd00*/  LDGSTS.E [R248+0x1b700], desc[UR32][R172.64], !P3 ;  /* 0x1b700000acf87fae */ /* 0x000fe8000d921860 */
[----:B------:R-:W2:Y:S04]  /*bd10*/  LDL.LU.64 R228, [R1+0x1f90] ;  /* 0x001f900001e47983 */ /* 0x000ea80000300a00 */
[----:B------:R-:W-:Y:S04]  /*bd20*/  LDGSTS.E [R248+0x1d000], desc[UR32][R170.64], !P2 ;  /* 0x1d000000aaf87fae */ /* 0x000fe8000d121860 */
[----:B-----5:R-:W5:Y:S04]  /*bd30*/  LDL.LU.64 R226, [R1+0x1f88] ;  /* 0x001f880001e27983 */ /* 0x020f680000300a00 */
[----:B------:R-:W-:Y:S04]  /*bd40*/  LDGSTS.E [R248+0x1d100], desc[UR32][R168.64], !P2 ;  /* 0x1d100000a8f87fae */ /* 0x000fe8000d121860 */
[----:B------:R-:W3:Y:S04]  /*bd50*/  LDL.LU.64 R224, [R1+0x1f80] ;  /* 0x001f800001e07983 */ /* 0x000ee80000300a00 */
[----:B------:R-:W-:Y:S04]  /*bd60*/  LDGSTS.E [R248+0x1d200], desc[UR32][R166.64], !P2 ;  /* 0x1d200000a6f87fae */ /* 0x000fe8000d121860 */
[----:B------:R-:W4:Y:S04]  /*bd70*/  LDL.LU.64 R222, [R1+0x1f78] ;  /* 0x001f780001de7983 */ /* 0x000f280000300a00 */
[----:B------:R-:W-:Y:S04]  /*bd80*/  LDGSTS.E [R248+0x1d300], desc[UR32][R164.64], !P2 ;  /* 0x1d300000a4f87fae */ /* 0x000fe8000d121860 */
[----:B------:R-:W2:Y:S04]  /*bd90*/  LDL.LU.64 R218, [R1+0x1f70] ;  /* 0x001f700001da7983 */ /* 0x000ea80000300a00 */
[----:B------:R-:W-:Y:S04]  /*bda0*/  LDGSTS.E [R248+0x1d400], desc[UR32][R144.64], !P2 ;  /* 0x1d40000090f87fae */ /* 0x000fe8000d121860 */
[----:B------:R-:W-:Y:S04]  /*bdb0*/  LDGSTS.E [R248+0x1d500], desc[UR32][R142.64], !P2 ;  /* 0x1d5000008ef87fae */ /* 0x000fe8000d121860 */
[----:B------:R-:W-:Y:S04]  /*bdc0*/  LDGSTS.E [R248+0x1d600], desc[UR32][R162.64], !P2 ;  /* 0x1d600000a2f87fae */ /* 0x000fe8000d121860 */
[----:B------:R-:W5:Y:S04]  /*bdd0*/  LDL.LU.64 R144, [R1+0x5b8] ;  /* 0x0005b80001907983 */ /* 0x000f680000300a00 */
[----:B------:R-:W3:Y:S04]  /*bde0*/  LDL.LU.64 R142, [R1+0x5b0] ;  /* 0x0005b000018e7983 */ /* 0x000ee80000300a00 */
[----:B------:R-:W-:Y:S04]  /*bdf0*/  LDGSTS.E [R248+0x1d700], desc[UR32][R140.64], !P2 ;  /* 0x1d7000008cf87fae */ /* 0x000fe8000d121860 */
[----:B------:R5:W-:Y:S04]  /*be00*/  LDGSTS.E [R248+0x1f000], desc[UR32][R160.64], !P0 ;  /* 0x1f000000a0f87fae */ /* 0x000be8000c121860 */
[----:B------:R-:W-:Y:S04]  /*be10*/  LDGSTS.E [R248+0x1f100], desc[UR32][R158.64], !P0 ;  /* 0x1f1000009ef87fae */ /* 0x000fe8000c121860 */
[----:B------:R-:W4:Y:S04]  /*be20*/  LDL.LU.64 R140, [R1+0x5a8] ;  /* 0x0005a800018c7983 */ /* 0x000f280000300a00 */
[----:B------:R-:W-:Y:S04]  /*be30*/  LDGSTS.E [R248+0x1f200], desc[UR32][R152.64], !P0 ;  /* 0x1f20000098f87fae */ /* 0x000fe8000c121860 */
[----:B------:R2:W-:Y:S04]  /*be40*/  LDGSTS.E [R248+0x1f300], desc[UR32][R150.64], !P0 ;  /* 0x1f30000096f87fae */ /* 0x0005e8000c121860 */
[----:B------:R2:W-:Y:S04]  /*be50*/  LDGSTS.E [R248+0x1f400], desc[UR32][R148.64], !P0 ;  /* 0x1f40000094f87fae */ /* 0x0005e8000c121860 */
[----:B------:R-:W2:Y:S04]  /*be60*/  LDL.LU.64 R152, [R1+0x5a0] ;  /* 0x0005a00001987983 */ /* 0x000ea80000300a00 */
[----:B------:R-:W2:Y:S04]  /*be70*/  LDL.LU.64 R150, [R1+0x598] ;  /* 0x0005980001967983 */ /* 0x000ea80000300a00 */
[----:B------:R-:W2:Y:S04]  /*be80*/  LDL.LU.64 R148, [R1+0x590] ;  /* 0x0005900001947983 */ /* 0x000ea80000300a00 */
[----:B------:R-:W-:Y:S04]  /*be90*/  LDGSTS.E [R248+0x1f500], desc[UR32][R146.64], !P0 ;  /* 0x1f50000092f87fae */ /* 0x000fe8000c121860 */
[----:B------:R-:W2:Y:S04]  /*bea0*/  LDL.LU.64 R240, [R1+0x588] ;  /* 0x0005880001f07983 */ /* 0x000ea80000300a00 */
[----:B------:R2:W-:Y:S04]  /*beb0*/  LDGSTS.E [R248+0x1f600], desc[UR32][R156.64], !P0 ;  /* 0x1f6000009cf87fae */ /* 0x0005e8000c121860 */
[----:B-1----:R-:W2:Y:S04]  /*bec0*/  LDL.LU.64 R146, [R1+0x580] ;  /* 0x0005800001927983 */ /* 0x002ea80000300a00 */
[----:B------:R1:W-:Y:S04]  /*bed0*/  LDGSTS.E [R248+0x1f700], desc[UR32][R154.64], !P0 ;  /* 0x1f7000009af87fae */ /* 0x0003e8000c121860 */
[----:B------:R-:W2:Y:S04]  /*bee0*/  LDL.LU.64 R186, [R1+0x4b8] ;  /* 0x0004b80001ba7983 */ /* 0x000ea80000300a00 */
[----:B------:R-:W2:Y:S04]  /*bef0*/  LDL.LU.64 R154, [R1+0x4b0] ;  /* 0x0004b000019a7983 */ /* 0x000ea80000300a00 */
[----:B------:R-:W2:Y:S04]  /*bf00*/  LDL.LU.64 R246, [R1+0x4a8] ;  /* 0x0004a80001f67983 */ /* 0x000ea80000300a00 */
[----:B------:R-:W2:Y:S04]  /*bf10*/  LDL.LU.64 R242, [R1+0x4a0] ;  /* 0x0004a00001f27983 */ /* 0x000ea80000300a00 */
[----:B------:R-:W2:Y:S01]  /*bf20*/  LDL.LU.64 R250, [R1+0x498] ;  /* 0x0004980001fa7983 */ /* 0x000ea20000300a00 */
[----:B-----5:R-:W-:-:S03]  /*bf30*/  IMAD.WIDE R160, R3, 0x4, R144 ;  /* 0x0000000403a07825 */ /* 0x020fc600078e0290 */
[----:B------:R-:W5:Y:S01]  /*bf40*/  LDL.LU.64 R144, [R1+0x490] ;  /* 0x0004900001907983 */ /* 0x000f620000300a00 */
[----:B---3--:R-:W-:-:S03]  /*bf50*/  IMAD.WIDE R162, R3, 0x4, R142 ;  /* 0x0000000403a27825 */ /* 0x008fc600078e028e */
[----:B------:R-:W3:Y:S01]  /*bf60*/  LDL.LU.64 R142, [R1+0x488] ;  /* 0x00048800018e7983 */ /* 0x000ee20000300a00 */
[----:B----4-:R-:W-:-:S03]  /*bf70*/  IMAD.WIDE R164, R3, 0x4, R140 ;  /* 0x0000000403a47825 */ /* 0x010fc600078e028c */
[----:B------:R-:W4:Y:S01]  /*bf80*/  LDL.LU.64 R140, [R1+0x480] ;  /* 0x00048000018c7983 */ /* 0x000f220000300a00 */
[----:B--2---:R-:W-:-:S04]  /*bf90*/  IMAD.WIDE R166, R3, 0x4, R152 ;  /* 0x0000000403a67825 */ /* 0x004fc800078e0298 */
[C---:B------:R-:W-:Y:S02]  /*bfa0*/  IMAD.WIDE R168, R3.reuse, 0x4, R150 ;  /* 0x0000000403a87825 */ /* 0x040fe400078e0296 */
[----:B------:R-:W2:Y:S02]  /*bfb0*/  LDL.LU.64 R150, [R1+0x3b8] ;  /* 0x0003b80001967983 */ /* 0x000ea40000300a00 */
[C---:B------:R-:W-:Y:S02]  /*bfc0*/  IMAD.WIDE R170, R3.reuse, 0x4, R148 ;  /* 0x0000000403aa7825 */ /* 0x040fe400078e0294 */
[----:B------:R-:W2:Y:S04]  /*bfd0*/  LDL.LU.64 R158, [R1+0x3b0] ;  /* 0x0003b000019e7983 */ /* 0x000ea80000300a00 */
[----:B------:R-:W2:Y:S01]  /*bfe0*/  LDL.LU.64 R148, [R1+0x3a8] ;  /* 0x0003a80001947983 */ /* 0x000ea20000300a00 */
[----:B------:R-:W-:-:S03]  /*bff0*/  IMAD.WIDE R172, R3, 0x4, R240 ;  /* 0x0000000403ac7825 */ /* 0x000fc600078e02f0 */
[----:B------:R-:W2:Y:S04]  /*c000*/  LDL.LU.64 R156, [R1+0x3a0] ;  /* 0x0003a000019c7983 */ /* 0x000ea80000300a00 */
[----:B------:R-:W2:Y:S01]  /*c010*/  LDL.LU.64 R152, [R1+0x398] ;  /* 0x0003980001987983 */ /* 0x000ea20000300a00 */
[----:B------:R-:W-:-:S03]  /*c020*/  IMAD.WIDE R174, R3, 0x4, R146 ;  /* 0x0000000403ae7825 */ /* 0x000fc600078e0292 */
[----:B------:R-:W2:Y:S04]  /*c030*/  LDL.LU.64 R240, [R1+0x390] ;  /* 0x0003900001f07983 */ /* 0x000ea80000300a00 */
[----:B------:R-:W2:Y:S01]  /*c040*/  LDL.LU.64 R146, [R1+0x388] ;  /* 0x0003880001927983 */ /* 0x000ea20000300a00 */
[----:B------:R-:W-:-:S03]  /*c050*/  IMAD.WIDE R188, R3, 0x4, R154 ;  /* 0x0000000403bc7825 */ /* 0x000fc600078e029a */
[----:B------:R-:W2:Y:S01]  /*c060*/  LDL.LU.64 R154, [R1+0x380] ;  /* 0x00038000019a7983 */ /* 0x000ea20000300a00 */
[----:B-----5:R-:W-:-:S03]  /*c070*/  IMAD.WIDE R196, R3, 0x4, R144 ;  /* 0x0000000403c47825 */ /* 0x020fc600078e0290 */
[----:B------:R-:W5:Y:S01]  /*c080*/  LDL.LU.64 R144, [R1+0x2b8] ;  /* 0x0002b80001907983 */ /* 0x000f620000300a00 */
[----:B---3--:R-:W-:-:S03]  /*c090*/  IMAD.WIDE R198, R3, 0x4, R142 ;  /* 0x0000000403c67825 */ /* 0x008fc600078e028e */
[----:B------:R-:W3:Y:S01]  /*c0a0*/  LDL.LU.64 R142, [R1+0x2b0] ;  /* 0x0002b000018e7983 */ /* 0x000ee20000300a00 */
[----:B----4-:R-:W-:-:S03]  /*c0b0*/  IMAD.WIDE R200, R3, 0x4, R140 ;  /* 0x0000000403c87825 */ /* 0x010fc600078e028c */
[----:B------:R-:W4:Y:S01]  /*c0c0*/  LDL.LU.64 R140, [R1+0x2a8] ;  /* 0x0002a800018c7983 */ /* 0x000f220000300a00 */
[----:B--2---:R-:W-:-:S03]  /*c0d0*/  IMAD.WIDE R202, R3, 0x4, R150 ;  /* 0x0000000403ca7825 */ /* 0x004fc600078e0296 */
[----:B------:R-:W2:Y:S01]  /*c0e0*/  LDL.LU.64 R150, [R1+0x2a0] ;  /* 0x0002a00001967983 */ /* 0x000ea20000300a00 */
[----:B------:R-:W-:-:S03]  /*c0f0*/  IMAD.WIDE R206, R3, 0x4, R148 ;  /* 0x0000000403ce7825 */ /* 0x000fc600078e0294 */
[----:B------:R-:W2:Y:S01]  /*c100*/  LDL.LU.64 R148, [R1+0x298] ;  /* 0x0002980001947983 */ /* 0x000ea20000300a00 */
[----:B------:R-:W-:-:S03]  /*c110*/  IMAD.WIDE R210, R3, 0x4, R152 ;  /* 0x0000000403d27825 */ /* 0x000fc600078e0298 */
[----:B------:R-:W2:Y:S01]  /*c120*/  LDL.LU.64 R152, [R1+0x290] ;  /* 0x0002900001987983 */ /* 0x000ea20000300a00 */
[----:B------:R-:W-:-:S03]  /*c130*/  IMAD.WIDE R212, R3, 0x4, R240 ;  /* 0x0000000403d47825 */ /* 0x000fc600078e02f0 */
[----:B------:R-:W2:Y:S01]  /*c140*/  LDL.LU.64 R240, [R1+0x288] ;  /* 0x0002880001f07983 */ /* 0x000ea20000300a00 */
[----:B------:R-:W-:-:S03]  /*c150*/  IMAD.WIDE R214, R3, 0x4, R146 ;  /* 0x0000000403d67825 */ /* 0x000fc600078e0292 */
[----:B------:R-:W2:Y:S01]  /*c160*/  LDL.LU.64 R146, [R1+0x280] ;  /* 0x0002800001927983 */ /* 0x000ea20000300a00 */
[----:B------:R-:W-:Y:S02]  /*c170*/  VIADD R4, R5, 0xffffffdc ;  /* 0xffffffdc05047836 */ /* 0x000fe40000000000 */
[----:B------:R-:W-:-:S03]  /*c180*/  VIADD R5, R134, 0xffffffd8 ;  /* 0xffffffd886057836 */ /* 0x000fc60000000000 */
[----:B------:R-:W-:Y:S02]  /*c190*/  ISETP.GE.U32.AND P3, PT, R4, 0x7fffffbd, PT ;  /* 0x7fffffbd0400780c */ /* 0x000fe40003f66070 */
[----:B------:R-:W-:Y:S01]  /*c1a0*/  ISETP.GE.U32.AND P2, PT, R5, 0x7fffffb9, PT ;  /* 0x7fffffb90500780c */ /* 0x000fe20003f46070 */
[----:B------:R-:W-:Y:S02]  /*c1b0*/  VIADD R4, R135, 0xffffffd4 ;  /* 0xffffffd487047836 */ /* 0x000fe40000000000 */
[----:B------:R-:W-:-:S03]  /*c1c0*/  IMAD.WIDE R186, R3, 0x4, R186 ;  /* 0x0000000403ba7825 */ /* 0x000fc600078e02ba */
[----:B------:R-:W-:-:S05]  /*c1d0*/  ISETP.GE.U32.AND P1, PT, R4, 0x7fffffb5, PT ;  /* 0x7fffffb50400780c */ /* 0x000fca0003f26070 */
[----:B------:R-:W-:Y:S04]  /*c1e0*/  LDGSTS.E [R2+0x11800], desc[UR32][R160.64], !P3 ;  /* 0x11800000a0027fae */ /* 0x000fe8000d921860 */
[----:B------:R-:W-:Y:S01]  /*c1f0*/  LDGSTS.E [R2+0x11900], desc[UR32][R162.64], !P3 ;  /* 0x11900000a2027fae */ /* 0x000fe2000d921860 */
[----:B------:R-:W-:-:S03]  /*c200*/  IMAD.WIDE R190, R3, 0x4, R246 ;  /* 0x0000000403be7825 */ /* 0x000fc600078e02f6 */
[----:B------:R-:W-:Y:S01]  /*c210*/  LDGSTS.E [R2+0x11a00], desc[UR32][R164.64], !P3 ;  /* 0x11a00000a4027fae */ /* 0x000fe2000d921860 */
[----:B------:R-:W-:-:S03]  /*c220*/  VIADD R134, R136, 0xffffffd0 ;  /* 0xffffffd088867836 */ /* 0x000fc60000000000 */
[----:B------:R-:W-:Y:S01]  /*c230*/  LDGSTS.E [R2+0x11b00], desc[UR32][R166.64], !P3 ;  /* 0x11b00000a6027fae */ /* 0x000fe2000d921860 */
[----:B------:R-:W-:-:S03]  /*c240*/  VIADD R4, R138, 0xffffffc8 ;  /* 0xffffffc88a047836 */ /* 0x000fc60000000000 */
[----:B------:R-:W-:Y:S01]  /*c250*/  LDGSTS.E [R2+0x11c00], desc[UR32][R168.64], !P3 ;  /* 0x11c00000a8027fae */ /* 0x000fe2000d921860 */
[----:B------:R-:W-:-:S03]  /*c260*/  IMAD.WIDE R192, R3, 0x4, R242 ;  /* 0x0000000403c07825 */ /* 0x000fc600078e02f2 */
[----:B------:R-:W-:Y:S01]  /*c270*/  LDGSTS.E [R2+0x11d00], desc[UR32][R170.64], !P3 ;  /* 0x11d00000aa027fae */ /* 0x000fe2000d921860 */
[----:B------:R-:W-:-:S03]  /*c280*/  IMAD.WIDE R194, R3, 0x4, R250 ;  /* 0x0000000403c27825 */ /* 0x000fc600078e02fa */
[----:B------:R-:W-:Y:S01]  /*c290*/  LDGSTS.E [R2+0x11e00], desc[UR32][R172.64], !P3 ;  /* 0x11e00000ac027fae */ /* 0x000fe2000d921860 */
[----:B------:R-:W-:-:S03]  /*c2a0*/  IMAD.WIDE R204, R3, 0x4, R158 ;  /* 0x0000000403cc7825 */ /* 0x000fc600078e029e */
[----:B------:R-:W-:Y:S01]  /*c2b0*/  LDGSTS.E [R2+0x11f00], desc[UR32][R174.64], !P3 ;  /* 0x11f00000ae027fae */ /* 0x000fe2000d921860 */
[----:B------:R-:W-:-:S03]  /*c2c0*/  IMAD.WIDE R208, R3, 0x4, R156 ;  /* 0x0000000403d07825 */ /* 0x000fc600078e029c */
[----:B------:R-:W-:Y:S01]  /*c2d0*/  LDGSTS.E [R2+0x13800], desc[UR32][R186.64], !P2 ;  /* 0x13800000ba027fae */ /* 0x000fe2000d121860 */
[----:B------:R-:W-:-:S03]  /*c2e0*/  ISETP.GE.U32.AND P0, PT, R134, 0x7fffffb1, PT ;  /* 0x7fffffb18600780c */ /* 0x000fc60003f06070 */
[----:B------:R-:W2:Y:S01]  /*c2f0*/  LDL.LU.64 R242, [R1+0x1b8] ;  /* 0x0001b80001f27983 */ /* 0x000ea20000300a00 */
[----:B------:R-:W-:-:S03]  /*c300*/  ISETP.GE.U32.AND P5, PT, R4, 0x7fffffa9, PT ;  /* 0x7fffffa90400780c */ /* 0x000fc60003fa6070 */
[----:B------:R-:W-:Y:S01]  /*c310*/  LDGSTS.E [R2+0x13900], desc[UR32][R188.64], !P2 ;  /* 0x13900000bc027fae */ /* 0x000fe2000d121860 */
[----:B------:R-:W-:-:S03]  /*c320*/  VIADD R5, R137, 0xffffffcc ;  /* 0xffffffcc89057836 */ /* 0x000fc60000000000 */
[----:B------:R-:W2:Y:S01]  /*c330*/  LDL.LU.64 R158, [R1+0x1b0] ;  /* 0x0001b000019e7983 */ /* 0x000ea20000300a00 */
[----:B------:R-:W-:-:S03]  /*c340*/  VIADD R4, R139, 0xffffffc4 ;  /* 0xffffffc48b047836 */ /* 0x000fc60000000000 */
[----:B------:R-:W-:Y:S01]  /*c350*/  LDGSTS.E [R2+0x13a00], desc[UR32][R190.64], !P2 ;  /* 0x13a00000be027fae */ /* 0x000fe2000d121860 */
[----:B------:R-:W-:-:S03]  /*c360*/  IMAD.WIDE R216, R3, 0x4, R154 ;  /* 0x0000000403d87825 */ /* 0x000fc600078e029a */
[----:B------:R-:W-:Y:S04]  /*c370*/  LDGSTS.E [R2+0x13b00], desc[UR32][R192.64], !P2 ;  /* 0x13b00000c0027fae */ /* 0x000fe8000d121860 */
[----:B------:R-:W-:Y:S04]  /*c380*/  LDGSTS.E [R2+0x13c00], desc[UR32][R194.64], !P2 ;  /* 0x13c00000c2027fae */ /* 0x000fe8000d121860 */
[----:B------:R-:W-:Y:S01]  /*c390*/  LDGSTS.E [R2+0x13d00], desc[UR32][R196.64], !P2 ;  /* 0x13d00000c4027fae */ /* 0x000fe2000d121860 */
[----:B------:R-:W-:-:S03]  /*c3a0*/  ISETP.GE.U32.AND P6, PT, R5, 0x7fffffad, PT ;  /* 0x7fffffad0500780c */ /* 0x000fc60003fc6070 */
[----:B------:R-:W-:Y:S01]  /*c3b0*/  LDGSTS.E [R2+0x13e00], desc[UR32][R198.64], !P2 ;  /* 0x13e00000c6027fae */ /* 0x000fe2000d121860 */
[----:B------:R-:W-:-:S03]  /*c3c0*/  ISETP.GE.U32.AND P3, PT, R4, 0x7fffffa5, PT ;  /* 0x7fffffa50400780c */ /* 0x000fc60003f66070 */
[----:B------:R-:W-:Y:S04]  /*c3d0*/  LDGSTS.E [R2+0x13f00], desc[UR32][R200.64], !P2 ;  /* 0x13f00000c8027fae */ /* 0x000fe8000d121860 */
        /* <DEDUP_REMOVED lines=8> */
[----:B-----5:R-:W-:-:S04]  /*c460*/  IMAD.WIDE R144, R3, 0x4, R144 ;  /* 0x0000000403907825 */ /* 0x020fc800078e0290 */
[C---:B---3--:R-:W-:Y:S01]  /*c470*/  IMAD.WIDE R142, R3.reuse, 0x4, R142 ;  /* 0x00000004038e7825 */ /* 0x048fe200078e028e */
[----:B------:R3:W-:Y:S04]  /*c480*/  STL.64 [R1+0x1c0], R144 ;  /* 0x0001c09001007387 */ /* 0x0007e80000100a00 */
[----:B------:R-:W5:Y:S04]  /*c490*/  LDL.LU.64 R156, [R1+0x1a8] ;  /* 0x0001a800019c7983 */ /* 0x000f680000300a00 */
[----:B------:R1:W-:Y:S04]  /*c4a0*/  STL.64 [R1+0x1c8], R142 ;  /* 0x0001c88e01007387 */ /* 0x0003e80000100a00 */
[----:B------:R-:W5:Y:S01]  /*c4b0*/  LDL.LU.64 R154, [R1+0x1a0] ;  /* 0x0001a000019a7983 */ /* 0x000f620000300a00 */
[----:B----4-:R-:W-:-:S03]  /*c4c0*/  IMAD.WIDE R140, R3, 0x4, R140 ;  /* 0x00000004038c7825 */ /* 0x010fc600078e028c */
[----:B------:R-:W4:Y:S04]  /*c4d0*/  LDL.LU.64 R136, [R1+0x198] ;  /* 0x0001980001887983 */ /* 0x000f280000300a00 */
[----:B------:R-:W4:Y:S04]  /*c4e0*/  LDL.LU.64 R248, [R1+0x190] ;  /* 0x0001900001f87983 */ /* 0x000f280000300a00 */
[----:B------:R1:W-:Y:S04]  /*c4f0*/  STL.64 [R1+0x2c0], R140 ;  /* 0x0002c08c01007387 */ /* 0x0003e80000100a00 */
[----:B------:R-:W4:Y:S04]  /*c500*/  LDL.LU.64 R246, [R1+0x188] ;  /* 0x0001880001f67983 */ /* 0x000f280000300a00 */
[----:B------:R-:W-:Y:S01]  /*c510*/  LDGSTS.E [R2+0x17800], desc[UR32][R144.64], !P0 ;  /* 0x1780000090027fae */ /* 0x000fe2000c121860 */
[----:B--2---:R-:W-:-:S03]  /*c520*/  IMAD.WIDE R150, R3, 0x4, R150 ;  /* 0x0000000403967825 */ /* 0x004fc600078e0296 */
[----:B------:R-:W-:Y:S04]  /*c530*/  LDGSTS.E [R2+0x17900], desc[UR32][R142.64], !P0 ;  /* 0x179000008e027fae */ /* 0x000fe8000c121860 */
[----:B------:R2:W-:Y:S01]  /*c540*/  STL.64 [R1+0x2c8], R150 ;  /* 0x0002c89601007387 */ /* 0x0005e20000100a00 */
[----:B------:R-:W-:-:S03]  /*c550*/  IMAD.WIDE R148, R3, 0x4, R148 ;  /* 0x0000000403947825 */ /* 0x000fc600078e0294 */
[----:B------:R-:W4:Y:S01]  /*c560*/  LDL.LU.64 R250, [R1+0x180] ;  /* 0x0001800001fa7983 */ /* 0x000f220000300a00 */
[----:B------:R-:W-:-:S03]  /*c570*/  IMAD.WIDE R138, R3, 0x4, R152 ;  /* 0x00000004038a7825 */ /* 0x000fc600078e0298 */
[----:B------:R2:W-:Y:S01]  /*c580*/  STL.64 [R1+0x2e0], R148 ;  /* 0x0002e09401007387 */ /* 0x0005e20000100a00 */
[----:B------:R-:W-:-:S03]  /*c590*/  IMAD.WIDE R134, R3, 0x4, R240 ;  /* 0x0000000403867825 */ /* 0x000fc600078e02f0 */
[----:B------:R4:W-:Y:S01]  /*c5a0*/  STL.64 [R1+0x2e8], R138 ;  /* 0x0002e88a01007387 */ /* 0x0009e20000100a00 */
[----:B------:R-:W-:-:S03]  /*c5b0*/  IMAD.WIDE R4, R3, 0x4, R146 ;  /* 0x0000000403047825 */ /* 0x000fc600078e0292 */
[----:B------:R4:W-:Y:S04]  /*c5c0*/  STL.64 [R1+0x4b0], R134 ;  /* 0x0004b08601007387 */ /* 0x0009e80000100a00 */
[----:B------:R4:W-:Y:S04]  /*c5d0*/  STL.64 [R1+0x4b8], R4 ;  /* 0x0004b80401007387 */ /* 0x0009e80000100a00 */
[----:B------:R-:W4:Y:S04]  /*c5e0*/  LDL.LU.64 R146, [R1+0xb8] ;  /* 0x0000b80001927983 */ /* 0x000f280000300a00 */
[----:B---3--:R-:W3:Y:S04]  /*c5f0*/  LDL.LU.64 R144, [R1+0xb0] ;  /* 0x0000b00001907983 */ /* 0x008ee80000300a00 */
[----:B------:R-:W-:Y:S04]  /*c600*/  LDGSTS.E [R2+0x17a00], desc[UR32][R140.64], !P0 ;  /* 0x17a000008c027fae */ /* 0x000fe8000c121860 */
[----:B-1----:R-:W3:Y:S04]  /*c610*/  LDL.LU.64 R142, [R1+0xa8] ;  /* 0x0000a800018e7983 */ /* 0x002ee80000300a00 */
[----:B------:R-:W-:Y:S04]  /*c620*/  LDGSTS.E [R2+0x17b00], desc[UR32][R150.64], !P0 ;  /* 0x17b0000096027fae */ /* 0x000fe8000c121860 */
[----:B------:R-:W3:Y:S04]  /*c630*/  LDL.LU.64 R140, [R1+0xa0] ;  /* 0x0000a000018c7983 */ /* 0x000ee80000300a00 */
[----:B------:R-:W3:Y:S04]  /*c640*/  LDL.LU.64 R152, [R1+0x98] ;  /* 0x0000980001987983 */ /* 0x000ee80000300a00 */
[----:B------:R-:W-:Y:S04]  /*c650*/  LDGSTS.E [R2+0x17c00], desc[UR32][R148.64], !P0 ;  /* 0x17c0000094027fae */ /* 0x000fe8000c121860 */
[----:B--2---:R-:W2:Y:S04]  /*c660*/  LDL.LU.64 R150, [R1+0x90] ;  /* 0x0000900001967983 */ /* 0x004ea80000300a00 */
[----:B------:R4:W-:Y:S04]  /*c670*/  LDGSTS.E [R2+0x17d00], desc[UR32][R138.64], !P0 ;  /* 0x17d000008a027fae */ /* 0x0009e8000c121860 */
[----:B------:R-:W2:Y:S04]  /*c680*/  LDL.LU.64 R148, [R1+0x88] ;  /* 0x0000880001947983 */ /* 0x000ea80000300a00 */
[----:B------:R-:W2:Y:S01]  /*c690*/  LDL.LU.64 R240, [R1+0x80] ;  /* 0x0000800001f07983 */ /* 0x000ea20000300a00 */
[----:B------:R-:W-:-:S03]  /*c6a0*/  IMAD.WIDE R242, R3, 0x4, R242 ;  /* 0x0000000403f27825 */ /* 0x000fc600078e02f2 */
[----:B------:R1:W-:Y:S01]  /*c6b0*/  LDGSTS.E [R2+0x17e00], desc[UR32][R134.64], !P0 ;  /* 0x17e0000086027fae */ /* 0x0003e2000c121860 */
[----:B------:R-:W-:-:S03]  /*c6c0*/  IMAD.WIDE R158, R3, 0x4, R158 ;  /* 0x00000004039e7825 */ /* 0x000fc600078e029e */
[----:B------:R-:W-:Y:S04]  /*c6d0*/  STL.64 [R1+0x970], R242 ;  /* 0x000970f201007387 */ /* 0x000fe80000100a00 */
[----:B------:R1:W-:Y:S04]  /*c6e0*/  LDGSTS.E [R2+0x17f00], desc[UR32][R4.64], !P0 ;  /* 0x17f0000004027fae */ /* 0x0003e8000c121860 */
[----:B------:R-:W-:Y:S04]  /*c6f0*/  STL.64 [R1+0x980], R158 ;  /* 0x0009809e01007387 */ /* 0x000fe80000100a00 */
[----:B------:R-:W-:Y:S04]  /*c700*/  LDGSTS.E [R2+0x19800], desc[UR32][R242.64], !P6 ;  /* 0x19800000f2027fae */ /* 0x000fe8000f121860 */
[----:B------:R-:W-:Y:S01]  /*c710*/  LDGSTS.E [R2+0x19900], desc[UR32][R158.64], !P6 ;  /* 0x199000009e027fae */ /* 0x000fe2000f121860 */
[----:B-----5:R-:W-:-:S04]  /*c720*/  IMAD.WIDE R156, R3, 0x4, R156 ;  /* 0x00000004039c7825 */ /* 0x020fc800078e029c */
[C---:B------:R-:W-:Y:S01]  /*c730*/  IMAD.WIDE R154, R3.reuse, 0x4, R154 ;  /* 0x00000004039a7825 */ /* 0x040fe200078e029a */
[----:B------:R-:W-:Y:S03]  /*c740*/  STL.64 [R1+0x988], R156 ;  /* 0x0009889c01007387 */ /* 0x000fe60000100a00 */
[C---:B----4-:R-:W-:Y:S01]  /*c750*/  IMAD.WIDE R138, R3.reuse, 0x4, R136 ;  /* 0x00000004038a7825 */ /* 0x050fe200078e0288 */
[----:B------:R-:W-:Y:S03]  /*c760*/  STL.64 [R1+0x9a0], R154 ;  /* 0x0009a09a01007387 */ /* 0x000fe60000100a00 */
[C---:B------:R-:W-:Y:S01]  /*c770*/  IMAD.WIDE R136, R3.reuse, 0x4, R248 ;  /* 0x0000000403887825 */ /* 0x040fe200078e02f8 */
[----:B------:R4:W-:Y:S04]  /*c780*/  STL.64 [R1+0x198], R138 ;  /* 0x0001988a01007387 */ /* 0x0009e80000100a00 */
[----:B------:R-:W-:Y:S01]  /*c790*/  LDGSTS.E [R2+0x19a00], desc[UR32][R156.64], !P6 ;  /* 0x19a000009c027fae */ /* 0x000fe2000f121860 */
[----:B-1----:R-:W-:-:S03]  /*c7a0*/  IMAD.WIDE R134, R3, 0x4, R246 ;  /* 0x0000000403867825 */ /* 0x002fc600078e02f6 */
[----:B------:R2:W-:Y:S04]  /*c7b0*/  STL.64 [R1+0x190], R136 ;  /* 0x0001908801007387 */ /* 0x0005e80000100a00 */
[----:B------:R-:W-:Y:S04]  /*c7c0*/  LDGSTS.E [R2+0x19b00], desc[UR32][R154.64], !P6 ;  /* 0x19b000009a027fae */ /* 0x000fe8000f121860 */
[----:B------:R1:W-:Y:S04]  /*c7d0*/  STL.64 [R1+0x9a8], R134 ;  /* 0x0009a88601007387 */ /* 0x0003e80000100a00 */
[----:B------:R4:W-:Y:S01]  /*c7e0*/  LDGSTS.E [R2+0x19c00], desc[UR32][R138.64], !P6 ;  /* 0x19c000008a027fae */ /* 0x0009e2000f121860 */
[----:B------:R-:W-:-:S03]  /*c7f0*/  IMAD.WIDE R4, R3, 0x4, R250 ;  /* 0x0000000403047825 */ /* 0x000fc600078e02fa */
[----:B------:R2:W-:Y:S04]  /*c800*/  LDGSTS.E [R2+0x19d00], desc[UR32][R136.64], !P6 ;  /* 0x19d0000088027fae */ /* 0x0005e8000f121860 */
[----:B------:R5:W-:Y:S04]  /*c810*/  STL.64 [R1+0x9b0], R4 ;  /* 0x0009b00401007387 */ /* 0x000be80000100a00 */
[----:B------:R1:W-:Y:S04]  /*c820*/  LDGSTS.E [R2+0x19e00], desc[UR32][R134.64], !P6 ;  /* 0x19e0000086027fae */ /* 0x0003e8000f121860 */
[----:B------:R5:W-:Y:S01]  /*c830*/  LDGSTS.E [R2+0x19f00], desc[UR32][R4.64], !P6 ;  /* 0x19f0000004027fae */ /* 0x000be2000f121860 */
[----:B------:R-:W-:-:S04]  /*c840*/  IMAD.WIDE R146, R3, 0x4, R146 ;  /* 0x0000000403927825 */ /* 0x000fc800078e0292 */
[C---:B---3--:R-:W-:Y:S01]  /*c850*/  IMAD.WIDE R144, R3.reuse, 0x4, R144 ;  /* 0x0000000403907825 */ /* 0x048fe200078e0290 */
[----:B------:R-:W-:Y:S03]  /*c860*/  STL.64 [R1+0xae0], R146 ;  /* 0x000ae09201007387 */ /* 0x000fe60000100a00 */
[C---:B------:R-:W-:Y:S01]  /*c870*/  IMAD.WIDE R142, R3.reuse, 0x4, R142 ;  /* 0x00000004038e7825 */ /* 0x040fe200078e028e */
[----:B------:R3:W-:Y:S03]  /*c880*/  STL.64 [R1+0xae8], R144 ;  /* 0x000ae89001007387 */ /* 0x0007e60000100a00 */
[C---:B------:R-:W-:Y:S01]  /*c890*/  IMAD.WIDE R140, R3.reuse, 0x4, R140 ;  /* 0x00000004038c7825 */ /* 0x040fe200078e028c */
[----:B------:R3:W-:Y:S03]  /*c8a0*/  STL.64 [R1+0xb00], R142 ;  /* 0x000b008e01007387 */ /* 0x0007e60000100a00 */
[C---:B----4-:R-:W-:Y:S01]  /*c8b0*/  IMAD.WIDE R138, R3.reuse, 0x4, R152 ;  /* 0x00000004038a7825 */ /* 0x050fe200078e0298 */
[----:B------:R4:W-:Y:S03]  /*c8c0*/  STL.64 [R1+0xb08], R140 ;  /* 0x000b088c01007387 */ /* 0x0009e60000100a00 */
[C---:B--2---:R-:W-:Y:S01]  /*c8d0*/  IMAD.WIDE R136, R3.reuse, 0x4, R150 ;  /* 0x0000000403887825 */ /* 0x044fe200078e0296 */
[----:B------:R2:W-:Y:S03]  /*c8e0*/  STL.64 [R1+0xb20], R138 ;  /* 0x000b208a01007387 */ /* 0x0005e60000100a00 */
[C---:B-1----:R-:W-:Y:S01]  /*c8f0*/  IMAD.WIDE R134, R3.reuse, 0x4, R148 ;  /* 0x0000000403867825 */ /* 0x042fe200078e0294 */
[----:B------:R1:W-:Y:S03]  /*c900*/  STL.64 [R1+0xb28], R136 ;  /* 0x000b288801007387 */ /* 0x0003e60000100a00 */
[C---:B-----5:R-:W-:Y:S01]  /*c910*/  IMAD.WIDE R4, R3.reuse, 0x4, R240 ;  /* 0x0000000403047825 */ /* 0x060fe200078e02f0 */
[----:B------:R-:W-:Y:S04]  /*c920*/  LDGSTS.E [R2+0x1b800], desc[UR32][R146.64], !P5 ;  /* 0x1b80000092027fae */ /* 0x000fe8000e921860 */
[----:B------:R5:W-:Y:S04]  /*c930*/  STL.64 [R1+0xb30], R134 ;  /* 0x000b308601007387 */ /* 0x000be80000100a00 */
[----:B------:R-:W-:Y:S04]  /*c940*/  LDGSTS.E [R2+0x1b900], desc[UR32][R144.64], !P5 ;  /* 0x1b90000090027fae */ /* 0x000fe8000e921860 */
[----:B------:R5:W-:Y:S04]  /*c950*/  STL.64 [R1+0xb38], R4 ;  /* 0x000b380401007387 */ /* 0x000be80000100a00 */
[----:B------:R-:W-:Y:S04]  /*c960*/  LDGSTS.E [R2+0x1ba00], desc[UR32][R142.64], !P5 ;  /* 0x1ba000008e027fae */ /* 0x000fe8000e921860 */
[----:B---3--:R-:W3:Y:S04]  /*c970*/  LDL.LU.64 R144, [R1+0x28] ;  /* 0x0000280001907983 */ /* 0x008ee80000300a00 */
[----:B------:R-:W-:Y:S04]  /*c980*/  LDGSTS.E [R2+0x1bb00], desc[UR32][R140.64], !P5 ;  /* 0x1bb000008c027fae */ /* 0x000fe8000e921860 */
[----:B------:R-:W3:Y:S01]  /*c990*/  LDL.LU.64 R142, [R1+0x20] ;  /* 0x00002000018e7983 */ /* 0x000ee20000300a00 */
[----:B------:R-:W-:Y:S01]  /*c9a0*/  UIADD3 UR6, UR6, -0x40, URZ ;  /* 0xffffffc006067890 */ /* 0x000fe2000fffe03f */
[----:B------:R-:W-:-:S02]  /*c9b0*/  IMAD.WIDE R154, R3, 0x4, R218 ;  /* 0x00000004039a7825 */ /* 0x000fc400078e02da */
[----:B------:R2:W-:Y:S04]  /*c9c0*/  LDGSTS.E [R2+0x1bc00], desc[UR32][R138.64], !P5 ;  /* 0x1bc000008a027fae */ /* 0x0005e8000e921860 */
[----:B----4-:R-:W4:Y:S04]  /*c9d0*/  LDL.LU.64 R140, [R1+0x18] ;  /* 0x00001800018c7983 */ /* 0x010f280000300a00 */
[----:B------:R-:W4:Y:S04]  /*c9e0*/  LDL.LU.64 R148, [R1+0x10] ;  /* 0x0000100001947983 */ /* 0x000f280000300a00 */
[----:B------:R-:W4:Y:S04]  /*c9f0*/  LDL.LU.64 R240, [R1+0x8] ;  /* 0x0000080001f07983 */ /* 0x000f280000300a00 */
[----:B------:R-:W4:Y:S01]  /*ca00*/  LDL.LU.64 R146, [R1] ;  /* 0x0000000001927983 */ /* 0x000f220000300a00 */
[----:B------:R-:W-:Y:S01]  /*ca10*/  UISETP.GE.U32.AND UP0, UPT, UR6, 0x7fffffa1, UPT ;  /* 0x7fffffa10600788c */ /* 0x000fe2000bf06070 */
[----:B------:R-:W-:-:S02]  /*ca20*/  IMAD.WIDE R152, R3, 0x4, R222 ;  /* 0x0000000403987825 */ /* 0x000fc400078e02de */
[----:B------:R1:W-:Y:S03]  /*ca30*/  LDGSTS.E [R2+0x1bd00], desc[UR32][R136.64], !P5 ;  /* 0x1bd0000088027fae */ /* 0x0003e6000e921860 */
[----:B------:R-:W-:Y:S01]  /*ca40*/  PLOP3.LUT P2, PT, PT, PT, UP0, 0x80, 0x0 ;  /* 0x000000000000781c */ /* 0x000fe20003f4f008 */
[C---:B------:R-:W-:Y:S01]  /*ca50*/  IMAD.WIDE R150, R3.reuse, 0x4, R224 ;  /* 0x0000000403967825 */ /* 0x040fe200078e02e0 */
[----:B------:R-:W-:Y:S01]  /*ca60*/  PLOP3.LUT P1, PT, PT, PT, UP0, 0x80, 0x0 ;  /* 0x000000000000781c */ /* 0x000fe20003f2f008 */
[----:B------:R5:W-:Y:S02]  /*ca70*/  LDGSTS.E [R2+0x1be00], desc[UR32][R134.64], !P5 ;  /* 0x1be0000086027fae */ /* 0x000be4000e921860 */
[C---:B--2---:R-:W-:Y:S02]  /*ca80*/  IMAD.WIDE R138, R3.reuse, 0x4, R226 ;  /* 0x00000004038a7825 */ /* 0x044fe400078e02e2 */
[----:B------:R2:W-:Y:S02]  /*ca90*/  LDGSTS.E [R2+0x1bf00], desc[UR32][R4.64], !P5 ;  /* 0x1bf0000004027fae */ /* 0x0005e4000e921860 */
[----:B-1----:R-:W-:-:S02]  /*caa0*/  IMAD.WIDE R136, R3, 0x4, R228 ;  /* 0x0000000403887825 */ /* 0x002fc400078e02e4 */
[----:B------:R-:W-:Y:S02]  /*cab0*/  LDGSTS.E [R2+0x1d800], desc[UR32][R154.64], !P3 ;  /* 0x1d8000009a027fae */ /* 0x000fe4000d921860 */
[C---:B------:R-:W-:Y:S02]  /*cac0*/  IMAD.WIDE R222, R3.reuse, 0x4, R230 ;  /* 0x0000000403de7825 */ /* 0x040fe400078e02e6 */
[----:B------:R-:W-:Y:S02]  /*cad0*/  LDGSTS.E [R2+0x1d900], desc[UR32][R152.64], !P3 ;  /* 0x1d90000098027fae */ /* 0x000fe4000d921860 */
[C---:B-----5:R-:W-:Y:S02]  /*cae0*/  IMAD.WIDE R134, R3.reuse, 0x4, R220 ;  /* 0x0000000403867825 */ /* 0x060fe400078e02dc */
[----:B------:R-:W-:Y:S02]  /*caf0*/  LDGSTS.E [R2+0x1da00], desc[UR32][R150.64], !P3 ;  /* 0x1da0000096027fae */ /* 0x000fe4000d921860 */
[----:B------:R-:W-:-:S02]  /*cb00*/  IMAD.WIDE R220, R3, 0x4, R232 ;  /* 0x0000000403dc7825 */ /* 0x000fc400078e02e8 */
[----:B------:R-:W-:Y:S02]  /*cb10*/  LDGSTS.E [R2+0x1db00], desc[UR32][R138.64], !P3 ;  /* 0x1db000008a027fae */ /* 0x000fe4000d921860 */
[C---:B------:R-:W-:Y:S01]  /*cb20*/  IMAD.WIDE R218, R3.reuse, 0x4, R234 ;  /* 0x0000000403da7825 */ /* 0x040fe200078e02ea */
[----:B------:R-:W-:Y:S01]  /*cb30*/  PLOP3.LUT P0, PT, PT, PT, UP0, 0x80, 0x0 ;  /* 0x000000000000781c */ /* 0x000fe20003f0f008 */
[----:B------:R-:W-:Y:S02]  /*cb40*/  LDGSTS.E [R2+0x1dc00], desc[UR32][R136.64], !P3 ;  /* 0x1dc0000088027fae */ /* 0x000fe4000d921860 */
[----:B--2---:R-:W-:Y:S01]  /*cb50*/  IMAD.WIDE R4, R3, 0x4, R236 ;  /* 0x0000000403047825 */ /* 0x004fe200078e02ec */
[----:B------:R-:W-:Y:S01]  /*cb60*/  PLOP3.LUT P6, PT, PT, PT, UP0, 0x80, 0x0 ;  /* 0x000000000000781c */ /* 0x000fe20003fcf008 */
[----:B------:R-:W-:Y:S01]  /*cb70*/  LDGSTS.E [R2+0x1dd00], desc[UR32][R222.64], !P3 ;  /* 0x1dd00000de027fae */ /* 0x000fe2000d921860 */
[----:B------:R-:W-:-:S03]  /*cb80*/  PLOP3.LUT P5, PT, PT, PT, UP0, 0x80, 0x0 ;  /* 0x000000000000781c */ /* 0x000fc60003faf008 */
[----:B------:R-:W-:Y:S04]  /*cb90*/  LDGSTS.E [R2+0x1de00], desc[UR32][R220.64], !P3 ;  /* 0x1de00000dc027fae */ /* 0x000fe8000d921860 */
[----:B------:R-:W-:Y:S01]  /*cba0*/  LDGSTS.E [R2+0x1df00], desc[UR32][R218.64], !P3 ;  /* 0x1df00000da027fae */ /* 0x000fe2000d921860 */
[----:B------:R-:W-:-:S03]  /*cbb0*/  PLOP3.LUT P3, PT, PT, PT, UP0, 0x80, 0x0 ;  /* 0x000000000000781c */ /* 0x000fc60003f6f008 */
[----:B------:R-:W-:Y:S01]  /*cbc0*/  LDGSTS.E [R2+0x1f800], desc[UR32][R134.64], !P2 ;  /* 0x1f80000086027fae */ /* 0x000fe2000d121860 */
[----:B------:R-:W-:-:S03]  /*cbd0*/  PLOP3.LUT P2, PT, PT, PT, UP0, 0x80, 0x0 ;  /* 0x000000000000781c */ /* 0x000fc60003f4f008 */
[----:B------:R-:W-:Y:S04]  /*cbe0*/  STL.64 [R1+0x1290], R154 ;  /* 0x0012909a01007387 */ /* 0x000fe80000100a00 */
[----:B------:R1:W-:Y:S01]  /*cbf0*/  LDGSTS.E [R2+0x1f900], desc[UR32][R4.64], !P1 ;  /* 0x1f90000004027fae */ /* 0x0003e2000c921860 */
[----:B------:R-:W-:-:S03]  /*cc00*/  PLOP3.LUT P1, PT, PT, PT, UP0, 0x80, 0x0 ;  /* 0x000000000000781c */ /* 0x000fc60003f2f008 */
[----:B------:R-:W-:Y:S04]  /*cc10*/  STL.64 [R1+0x1390], R134 ;  /* 0x0013908601007387 */ /* 0x000fe80000100a00 */
[----:B------:R-:W-:Y:S04]  /*cc20*/  STL.64 [R1+0x1278], R152 ;  /* 0x0012789801007387 */ /* 0x000fe80000100a00 */
[----:B------:R-:W-:Y:S04]  /*cc30*/  STL.64 [R1+0x1270], R150 ;  /* 0x0012709601007387 */ /* 0x000fe80000100a00 */
[----:B------:R-:W-:Y:S04]  /*cc40*/  STL.64 [R1+0x1268], R138 ;  /* 0x0012688a01007387 */ /* 0x000fe80000100a00 */
[----:B------:R-:W-:Y:S04]  /*cc50*/  STL.64 [R1+0x1260], R136 ;  /* 0x0012608801007387 */ /* 0x000fe80000100a00 */
[----:B------:R1:W-:Y:S02]  /*cc60*/  STL.64 [R1+0x1350], R4 ;  /* 0x0013500401007387 */ /* 0x0003e40000100a00 */
[----:B-1----:R-:W-:-:S04]  /*cc70*/  IMAD.SHL.U32 R5, R239, 0x20, RZ ;  /* 0x00000020ef057824 */ /* 0x002fc800078e00ff */
[----:B------:R-:W-:-:S04]  /*cc80*/  IMAD.WIDE R56, R5, 0x4, R56 ;  /* 0x0000000405387825 */ /* 0x000fc800078e0238 */
        /* <DEDUP_REMOVED lines=21> */
[----:B---3--:R-:W-:-:S04]  /*cde0*/  IMAD.WIDE R144, R3, 0x4, R144 ;  /* 0x0000000403907825 */ /* 0x008fc800078e0290 */
[C---:B------:R-:W-:Y:S01]  /*cdf0*/  IMAD.WIDE R142, R3.reuse, 0x4, R142 ;  /* 0x00000004038e7825 */ /* 0x040fe200078e028e */
[----:B------:R-:W-:Y:S04]  /*ce00*/  STL.64 [R1+0x1300], R144 ;  /* 0x0013009001007387 */ /* 0x000fe80000100a00 */
[----:B------:R-:W-:Y:S01]  /*ce10*/  LDGSTS.E [R2+0x1fa00], desc[UR32][R144.64], !P0 ;  /* 0x1fa0000090027fae */ /* 0x000fe2000c121860 */
[----:B----4-:R-:W-:-:S03]  /*ce20*/  IMAD.WIDE R140, R3, 0x4, R140 ;  /* 0x00000004038c7825 */ /* 0x010fc600078e028c */
[----:B------:R-:W-:Y:S01]  /*ce30*/  STL.64 [R1+0x12f8], R142 ;  /* 0x0012f88e01007387 */ /* 0x000fe20000100a00 */
[----:B------:R-:W-:-:S03]  /*ce40*/  IMAD.WIDE R138, R3, 0x4, R148 ;  /* 0x00000004038a7825 */ /* 0x000fc600078e0294 */
[----:B------:R-:W-:Y:S01]  /*ce50*/  LDGSTS.E [R2+0x1fb00], desc[UR32][R142.64], !P6 ;  /* 0x1fb000008e027fae */ /* 0x000fe2000f121860 */
[----:B------:R-:W-:-:S03]  /*ce60*/  IMAD.WIDE R136, R3, 0x4, R240 ;  /* 0x0000000403887825 */ /* 0x000fc600078e02f0 */
[----:B------:R-:W-:Y:S01]  /*ce70*/  STL.64 [R1+0x12f0], R140 ;  /* 0x0012f08c01007387 */ /* 0x000fe20000100a00 */
[----:B------:R-:W-:-:S03]  /*ce80*/  IMAD.WIDE R134, R3, 0x4, R146 ;  /* 0x0000000403867825 */ /* 0x000fc600078e0292 */
[----:B------:R-:W-:Y:S04]  /*ce90*/  LDGSTS.E [R2+0x1fc00], desc[UR32][R140.64], !P5 ;  /* 0x1fc000008c027fae */ /* 0x000fe8000e921860 */
[----:B------:R-:W-:Y:S04]  /*cea0*/  STL.64 [R1+0x12e8], R138 ;  /* 0x0012e88a01007387 */ /* 0x000fe80000100a00 */
[----:B------:R-:W-:Y:S04]  /*ceb0*/  LDGSTS.E [R2+0x1fd00], desc[UR32][R138.64], !P3 ;  /* 0x1fd000008a027fae */ /* 0x000fe8000d921860 */
[----:B------:R-:W-:Y:S04]  /*cec0*/  STL.64 [R1+0x12e0], R136 ;  /* 0x0012e08801007387 */ /* 0x000fe80000100a00 */
[----:B------:R-:W-:Y:S04]  /*ced0*/  LDGSTS.E [R2+0x1fe00], desc[UR32][R136.64], !P2 ;  /* 0x1fe0000088027fae */ /* 0x000fe8000d121860 */
[----:B------:R-:W-:Y:S04]  /*cee0*/  STL.64 [R1+0x12d8], R134 ;  /* 0x0012d88601007387 */ /* 0x000fe80000100a00 */
[----:B------:R-:W-:Y:S04]  /*cef0*/  LDGSTS.E [R2+0x1ff00], desc[UR32][R134.64], !P1 ;  /* 0x1ff0000086027fae */ /* 0x000fe8000c921860 */
[----:B------:R-:W-:Y:S04]  /*cf00*/  STL [R1+0xbf0], RZ ;  /* 0x000bf0ff01007387 */ /* 0x000fe80000100800 */
[----:B------:R-:W0:Y:S04]  /*cf10*/  LDGDEPBAR ;  /* 0x00000000000079af */ /* 0x000e280000000000 */
[----:B------:R1:W-:Y:S04]  /*cf20*/  STL.64 [R1+0x12c8], R56 ;  /* 0x0012c83801007387 */ /* 0x0003e80000100a00 */
[----:B------:R1:W-:Y:S04]  /*cf30*/  LDGSTS.E [R0+0x24000], desc[UR32][R56.64], P4 ;  /* 0x2400000038007fae */ /* 0x0003e8000a121860 */
[----:B------:R-:W-:Y:S04]  /*cf40*/  STL.64 [R1+0x1358], R68 ;  /* 0x0013584401007387 */ /* 0x000fe80000100a00 */
[----:B------:R-:W-:Y:S04]  /*cf50*/  LDGSTS.E [R0+0x24400], desc[UR32][R68.64], P4 ;  /* 0x2440000044007fae */ /* 0x000fe8000a121860 */
        /* <DEDUP_REMOVED lines=17> */
[----:B------:R-:W-:Y:S01]  /*d070*/  LDGSTS.E [R0+0x26800], desc[UR32][R14.64], P4 ;  /* 0x268000000e007fae */ /* 0x000fe2000a121860 */
[----:B-1----:R-:W-:-:S03]  /*d080*/  IMAD.WIDE R56, R5, 0x4, R96 ;  /* 0x0000000405387825 */ /* 0x002fc600078e0260 */
[----:B------:R-:W-:Y:S04]  /*d090*/  STL.64 [R1+0x1498], R34 ;  /* 0x0014982201007387 */ /* 0x000fe80000100a00 */
[----:B------:R-:W-:Y:S04]  /*d0a0*/  LDGSTS.E [R0+0x26c00], desc[UR32][R34.64], P4 ;  /* 0x26c0000022007fae */ /* 0x000fe8000a121860 */
[----:B------:R1:W-:Y:S04]  /*d0b0*/  STL.64 [R1+0x14d8], R52 ;  /* 0x0014d83401007387 */ /* 0x0003e80000100a00 */
[----:B------:R1:W-:Y:S04]  /*d0c0*/  LDGSTS.E [R0+0x27000], desc[UR32][R52.64], P4 ;  /* 0x2700000034007fae */ /* 0x0003e8000a121860 */
[----:B------:R-:W-:Y:S04]  /*d0d0*/  STL.64 [R1+0x14e0], R118 ;  /* 0x0014e07601007387 */ /* 0x000fe80000100a00 */
[----:B------:R-:W-:Y:S01]  /*d0e0*/  LDGSTS.E [R0+0x27400], desc[UR32][R118.64], P4 ;  /* 0x2740000076007fae */ /* 0x000fe2000a121860 */
[----:B-1----:R-:W-:-:S03]  /*d0f0*/  IMAD.WIDE R52, R5, 0x4, R66 ;  /* 0x0000000405347825 */ /* 0x002fc600078e0242 */
[----:B------:R1:W-:Y:S04]  /*d100*/  STL.64 [R1+0x14e8], R54 ;  /* 0x0014e83601007387 */ /* 0x0003e80000100a00 */
[----:B------:R1:W-:Y:S01]  /*d110*/  LDGSTS.E [R0+0x27800], desc[UR32][R54.64], P4 ;  /* 0x2780000036007fae */ /* 0x0003e2000a121860 */
[----:B------:R-:W-:-:S03]  /*d120*/  IMAD.WIDE R42, R5, 0x4, R50 ;  /* 0x00000004052a7825 */ /* 0x000fc600078e0232 */
[----:B------:R-:W-:Y:S01]  /*d130*/  LDGSTS.E [R0+0x27c00], desc[UR32][R70.64], P4 ;  /* 0x27c0000046007fae */ /* 0x000fe2000a121860 */
[----:B------:R-:W-:-:S03]  /*d140*/  IMAD.WIDE R40, R5, 0x4, R78 ;  /* 0x0000000405287825 */ /* 0x000fc600078e024e */
[----:B------:R-:W-:Y:S01]  /*d150*/  LDGSTS.E [R238+0x24100], desc[UR32][R44.64], P4 ;  /* 0x241000002cee7fae */ /* 0x000fe2000a121860 */
[----:B-1----:R-:W-:-:S03]  /*d160*/  IMAD.WIDE R54, R5, 0x4, R64 ;  /* 0x0000000405367825 */ /* 0x002fc600078e0240 */
[----:B------:R-:W-:Y:S04]  /*d170*/  LDGSTS.E [R238+0x24500], desc[UR32][R52.64], P4 ;  /* 0x2450000034ee7fae */ /* 0x000fe8000a121860 */
[----:B------:R-:W-:Y:S01]  /*d180*/  STL.64 [R1+0x14f0], R70 ;  /* 0x0014f04601007387 */ /* 0x000fe20000100a00 */
[----:B------:R-:W-:-:S03]  /*d190*/  IMAD.WIDE R38, R5, 0x4, R80 ;  /* 0x0000000405267825 */ /* 0x000fc600078e0250 */
[----:B------:R-:W-:Y:S01]  /*d1a0*/  LDGSTS.E [R238+0x24900], desc[UR32][R56.64], P4 ;  /* 0x2490000038ee7fae */ /* 0x000fe2000a121860 */
[----:B------:R-:W-:-:S03]  /*d1b0*/  IMAD.WIDE R34, R5, 0x4, R60 ;  /* 0x0000000405227825 */ /* 0x000fc600078e023c */
[----:B------:R-:W-:Y:S01]  /*d1c0*/  STL.64 [R1+0x1298], R54 ;  /* 0x0012983601007387 */ /* 0x000fe20000100a00 */
[----:B------:R-:W-:-:S03]  /*d1d0*/  IMAD.WIDE R32, R5, 0x4, R82 ;  /* 0x0000000405207825 */ /* 0x000fc600078e0252 */
[----:B------:R-:W-:Y:S01]  /*d1e0*/  LDGSTS.E [R238+0x24d00], desc[UR32][R54.64], P4 ;  /* 0x24d0000036ee7fae */ /* 0x000fe2000a121860 */
[----:B------:R-:W-:-:S03]  /*d1f0*/  IMAD.WIDE R30, R5, 0x4, R88 ;  /* 0x00000004051e7825 */ /* 0x000fc600078e0258 */
[----:B------:R-:W-:Y:S04]  /*d200*/  STL.64 [R1+0x12a8], R46 ;  /* 0x0012a82e01007387 */ /* 0x000fe80000100a00 */
        /* <DEDUP_REMOVED lines=8> */
[----:B------:R1:W-:Y:S04]  /*d290*/  STL.64 [R1+0x1368], R40 ;  /* 0x0013682801007387 */ /* 0x0003e80000100a00 */
[----:B------:R1:W-:Y:S04]  /*d2a0*/  LDGSTS.E [R238+0x25d00], desc[UR32][R40.64], P4 ;  /* 0x25d0000028ee7fae */ /* 0x0003e8000a121860 */
[----:B------:R2:W-:Y:S04]  /*d2b0*/  STL.64 [R1+0x1380], R16 ;  /* 0x0013801001007387 */ /* 0x0005e80000100a00 */
[----:B------:R2:W-:Y:S04]  /*d2c0*/  LDGSTS.E [R238+0x26100], desc[UR32][R16.64], P4 ;  /* 0x2610000010ee7fae */ /* 0x0005e8000a121860 */
[----:B------:R-:W-:Y:S01]  /*d2d0*/  STL.64 [R1+0x13a0], R38 ;  /* 0x0013a02601007387 */ /* 0x000fe20000100a00 */
[----:B-1----:R-:W-:-:S03]  /*d2e0*/  IMAD.WIDE R40, R5, 0x4, R110 ;  /* 0x0000000405287825 */ /* 0x002fc600078e026e */
[----:B------:R-:W-:Y:S04]  /*d2f0*/  LDGSTS.E [R238+0x26500], desc[UR32][R38.64], P4 ;  /* 0x2650000026ee7fae */ /* 0x000fe8000a121860 */
[----:B------:R1:W-:Y:S04]  /*d300*/  STL.64 [R1+0x13f8], R34 ;  /* 0x0013f82201007387 */ /* 0x0003e80000100a00 */
[----:B------:R1:W-:Y:S01]  /*d310*/  LDGSTS.E [R238+0x26900], desc[UR32][R34.64], P4 ;  /* 0x2690000022ee7fae */ /* 0x0003e2000a121860 */
[----:B--2---:R-:W-:-:S03]  /*d320*/  IMAD.WIDE R16, R5, 0x4, R132 ;  /* 0x0000000405107825 */ /* 0x004fc600078e0284 */
[----:B------:R-:W-:Y:S04]  /*d330*/  STL.64 [R1+0x1408], R32 ;  /* 0x0014082001007387 */ /* 0x000fe80000100a00 */
[----:B------:R-:W-:Y:S04]  /*d340*/  LDGSTS.E [R238+0x26d00], desc[UR32][R32.64], P4 ;  /* 0x26d0000020ee7fae */ /* 0x000fe8000a121860 */
[----:B------:R-:W-:Y:S01]  /*d350*/  STL.64 [R1+0x1428], R30 ;  /* 0x0014281e01007387 */ /* 0x000fe20000100a00 */
[----:B-1----:R-:W-:-:S03]  /*d360*/  IMAD.WIDE R34, R5, 0x4, R100 ;  /* 0x0000000405227825 */ /* 0x002fc600078e0264 */
[----:B------:R-:W-:Y:S04]  /*d370*/  LDGSTS.E [R238+0x27100], desc[UR32][R30.64], P4 ;  /* 0x271000001eee7fae */ /* 0x000fe8000a121860 */
[----:B------:R-:W-:Y:S04]  /*d380*/  STL.64 [R1+0x1448], R28 ;  /* 0x0014481c01007387 */ /* 0x000fe80000100a00 */
[----:B------:R-:W-:Y:S04]  /*d390*/  LDGSTS.E [R238+0x27500], desc[UR32][R28.64], P4 ;  /* 0x275000001cee7fae */ /* 0x000fe8000a121860 */
[----:B------:R1:W-:Y:S04]  /*d3a0*/  STL.64 [R1+0x1468], R14 ;  /* 0x0014680e01007387 */ /* 0x0003e80000100a00 */
[----:B------:R1:W-:Y:S01]  /*d3b0*/  LDGSTS.E [R238+0x27900], desc[UR32][R14.64], P4 ;  /* 0x279000000eee7fae */ /* 0x0003e2000a121860 */
[----:B------:R-:W-:-:S03]  /*d3c0*/  IMAD.WIDE R64, R5, 0x4, R106 ;  /* 0x0000000405407825 */ /* 0x000fc600078e026a */
[----:B------:R2:W-:Y:S04]  /*d3d0*/  STL.64 [R1+0x1488], R8 ;  /* 0x0014880801007387 */ /* 0x0005e80000100a00 */
[----:B------:R2:W-:Y:S01]  /*d3e0*/  LDGSTS.E [R238+0x27d00], desc[UR32][R8.64], P4 ;  /* 0x27d0000008ee7fae */ /* 0x0005e2000a121860 */
[----:B-1----:R-:W-:-:S03]  /*d3f0*/  IMAD.WIDE R14, R5, 0x4, R130 ;  /* 0x00000004050e7825 */ /* 0x002fc600078e0282 */
[----:B------:R-:W-:Y:S04]  /*d400*/  STL.64 [R1+0x12a0], R18 ;  /* 0x0012a01201007387 */ /* 0x000fe80000100a00 */
[----:B------:R-:W-:Y:S01]  /*d410*/  STL.64 [R1+0x12b8], R40 ;  /* 0x0012b82801007387 */ /* 0x000fe20000100a00 */
[----:B--2---:R-:W-:-:S03]  /*d420*/  IMAD.WIDE R8, R5, 0x4, R74 ;  /* 0x0000000405087825 */ /* 0x004fc600078e024a */
[----:B------:R-:W-:Y:S04]  /*d430*/  STL.64 [R1+0x12d0], R34 ;  /* 0x0012d02201007387 */ /* 0x000fe80000100a00 */
[----:B------:R-:W-:Y:S04]  /*d440*/  STL.64 [R1+0x1360], R16 ;  /* 0x0013601001007387 */ /* 0x000fe80000100a00 */
[----:B------:R1:W-:Y:S04]  /*d450*/  STL.64 [R1+0x1378], R14 ;  /* 0x0013780e01007387 */ /* 0x0003e80000100a00 */
[----:B------:R2:W-:Y:S04]  /*d460*/  STL.64 [R1+0x1398], R6 ;  /* 0x0013980601007387 */ /* 0x0005e80000100a00 */
[----:B------:R3:W-:Y:S04]  /*d470*/  STL.64 [R1+0x13f0], R8 ;  /* 0x0013f00801007387 */ /* 0x0007e80000100a00 */
[----:B------:R4:W-:Y:S04]  /*d480*/  STL.64 [R1+0x12b0], R64 ;  /* 0x0012b04001007387 */ /* 0x0009e80000100a00 */
[----:B------:R1:W-:Y:S04]  /*d490*/  STL [R1+0xbf4], RZ ;  /* 0x000bf4ff01007387 */ /* 0x0003e80000100800 */
        /* <DEDUP_REMOVED lines=642> */
[----:B------:R1:W-:Y:S04]  /*fcc0*/  STL [R1], RZ ;  /* 0x000000ff01007387 */ /* 0x0003e80000100800 */
        /* <DEDUP_REMOVED lines=222> */
[----:B------:R1:W-:Y:S01]  /*10ab0*/  STL [R1+0x39c], RZ ;  /* 0x00039cff01007387 */ /* 0x0003e20000100800 */
[----:B------:R-:W-:-:S03]  /*10ac0*/  IMAD.WIDE R22, R5, 0x4, R22 ;  /* 0x0000000405167825 */ /* 0x000fc600078e0216 */
        /* <DEDUP_REMOVED lines=16> */
[----:B------:R-:W-:Y:S04]  /*10bd0*/  LDGSTS.E [R244+0x24200], desc[UR32][R22.64], P4 ;  /* 0x2420000016f47fae */ /* 0x000fe8000a121860 */
[----:B------:R1:W-:Y:S04]  /*10be0*/  STL [R1+0x180], RZ ;  /* 0x000180ff01007387 */ /* 0x0003e80000100800 */
        /* <DEDUP_REMOVED lines=13> */
[----:B------:R1:W-:Y:S01]  /*10cc0*/  STL [R1+0x35c], RZ ;  /* 0x00035cff01007387 */ /* 0x0003e20000100800 */
[----:B------:R-:W5:Y:S03]  /*10cd0*/  S2R R252, SR_TID.X ;  /* 0x0000000000fc7919 */ /* 0x000f660000002100 */
        /* <DEDUP_REMOVED lines=10> */
[----:B------:R1:W-:Y:S04]  /*10d80*/  LDGSTS.E [R244+0x27600], desc[UR32][R14.64], P4 ;  /* 0x276000000ef47fae */ /* 0x0003e8000a121860 */
[----:B------:R1:W-:Y:S01]  /*10d90*/  STL [R1+0x324], RZ ;  /* 0x000324ff01007387 */ /* 0x0003e20000100800 */
[----:B------:R-:W-:-:S03]  /*10da0*/  IMAD.WIDE R12, R5, 0x4, R12 ;  /* 0x00000004050c7825 */ /* 0x000fc600078e020c */
[----:B------:R2:W-:Y:S04]  /*10db0*/  LDGSTS.E [R244+0x27a00], desc[UR32][R6.64], P4 ;  /* 0x27a0000006f47fae */ /* 0x0005e8000a121860 */
[----:B------:R2:W-:Y:S01]  /*10dc0*/  STL [R1+0x328], RZ ;  /* 0x000328ff01007387 */ /* 0x0005e20000100800 */
[----:B-1----:R-:W-:-:S03]  /*10dd0*/  IMAD.WIDE R14, R5, 0x4, R124 ;  /* 0x00000004050e7825 */ /* 0x002fc600078e027c */
[----:B------:R3:W-:Y:S01]  /*10de0*/  LDGSTS.E [R244+0x27e00], desc[UR32][R8.64], P4 ;  /* 0x27e0000008f47fae */ /* 0x0007e2000a121860 */
[----:B------:R-:W-:Y:S01]  /*10df0*/  UISETP.GE.AND UP0, UPT, UR7, 0x20, UPT ;  /* 0x000000200700788c */ /* 0x000fe2000bf06270 */
[C---:B--2---:R-:W-:Y:S02]  /*10e00*/  IMAD.WIDE R6, R5.reuse, 0x4, R116 ;  /* 0x0000000405067825 */ /* 0x044fe400078e0274 */
[----:B------:R1:W-:Y:S04]  /*10e10*/  STL [R1+0x32c], RZ ;  /* 0x00032cff01007387 */ /* 0x0003e80000100800 */
[----:B------:R1:W-:Y:S01]  /*10e20*/  STL [R1+0x310], RZ ;  /* 0x000310ff01007387 */ /* 0x0003e20000100800 */
[----:B---3--:R-:W-:-:S03]  /*10e30*/  IMAD.WIDE R8, R5, 0x4, R24 ;  /* 0x0000000405087825 */ /* 0x008fc600078e0218 */
[----:B------:R1:W-:Y:S01]  /*10e40*/  STL [R1+0x314], RZ ;  /* 0x000314ff01007387 */ /* 0x0003e20000100800 */
[----:B------:R-:W-:-:S03]  /*10e50*/  IMAD.WIDE R20, R5, 0x4, R20 ;  /* 0x0000000405147825 */ /* 0x000fc600078e0214 */
[----:B------:R1:W-:Y:S01]  /*10e60*/  STL [R1+0x318], RZ ;  /* 0x000318ff01007387 */ /* 0x0003e20000100800 */
[----:B------:R-:W-:-:S03]  /*10e70*/  IMAD.WIDE R16, R5, 0x4, R112 ;  /* 0x0000000405107825 */ /* 0x000fc600078e0270 */
[----:B------:R1:W-:Y:S01]  /*10e80*/  STL [R1+0x31c], RZ ;  /* 0x00031cff01007387 */ /* 0x0003e20000100800 */
[----:B------:R-:W-:-:S03]  /*10e90*/  IMAD.WIDE R10, R5, 0x4, R10 ;  /* 0x00000004050a7825 */ /* 0x000fc600078e020a */
[----:B------:R-:W-:Y:S01]  /*10ea0*/  LDGSTS.E [R245+0x24300], desc[UR32][R6.64], P4 ;  /* 0x2430000006f57fae */ /* 0x000fe2000a121860 */
[----:B------:R-:W-:Y:S01]  /*10eb0*/  PLOP3.LUT P0, PT, PT, PT, UP0, 0x40, 0x0 ;  /* 0x000000000000781c */ /* 0x000fe20003f0e808 */
[C---:B------:R-:W-:Y:S02]  /*10ec0*/  IMAD.WIDE R18, R5.reuse, 0x4, R128 ;  /* 0x0000000405127825 */ /* 0x040fe400078e0280 */
[----:B------:R-:W-:Y:S02]  /*10ed0*/  LDGSTS.E [R245+0x24700], desc[UR32][R8.64], P4 ;  /* 0x2470000008f57fae */ /* 0x000fe4000a121860 */
[C---:B------:R-:W-:Y:S02]  /*10ee0*/  IMAD.WIDE R58, R5.reuse, 0x4, R58 ;  /* 0x00000004053a7825 */ /* 0x040fe400078e023a */
[----:B------:R-:W-:Y:S02]  /*10ef0*/  LDGSTS.E [R245+0x24b00], desc[UR32][R12.64], P4 ;  /* 0x24b000000cf57fae */ /* 0x000fe4000a121860 */
[----:B------:R-:W-:-:S02]  /*10f00*/  IMAD.WIDE R34, R5, 0x4, R86 ;  /* 0x0000000405227825 */ /* 0x000fc400078e0256 */
[----:B------:R-:W-:Y:S02]  /*10f10*/  LDGSTS.E [R245+0x24f00], desc[UR32][R14.64], P4 ;  /* 0x24f000000ef57fae */ /* 0x000fe4000a121860 */
        /* <DEDUP_REMOVED lines=8> */
[----:B------:R-:W-:Y:S02]  /*10fa0*/  IMAD.WIDE R62, R5, 0x4, R62 ;  /* 0x00000004053e7825 */ /* 0x000fe400078e023e */
[----:B------:R-:W-:Y:S04]  /*10fb0*/  LDGSTS.E [R245+0x26300], desc[UR32][R58.64], P4 ;  /* 0x263000003af57fae */ /* 0x000fe8000a121860 */
[----:B------:R-:W-:Y:S04]  /*10fc0*/  LDGSTS.E [R245+0x26700], desc[UR32][R34.64], P4 ;  /* 0x2670000022f57fae */ /* 0x000fe8000a121860 */
[----:B------:R-:W-:Y:S04]  /*10fd0*/  LDGSTS.E [R245+0x26b00], desc[UR32][R40.64], P4 ;  /* 0x26b0000028f57fae */ /* 0x000fe8000a121860 */
[----:B------:R-:W-:Y:S04]  /*10fe0*/  LDGSTS.E [R245+0x26f00], desc[UR32][R46.64], P4 ;  /* 0x26f000002ef57fae */ /* 0x000fe8000a121860 */
[----:B------:R-:W-:Y:S04]  /*10ff0*/  LDGSTS.E [R245+0x27300], desc[UR32][R50.64], P4 ;  /* 0x2730000032f57fae */ /* 0x000fe8000a121860 */
[----:B------:R-:W-:Y:S04]  /*11000*/  LDGSTS.E [R245+0x27700], desc[UR32][R36.64], P4 ;  /* 0x2770000024f57fae */ /* 0x000fe8000a121860 */
[----:B------:R-:W-:Y:S04]  /*11010*/  LDGSTS.E [R245+0x27b00], desc[UR32][R62.64], P4 ;  /* 0x27b000003ef57fae */ /* 0x000fe8000a121860 */
[----:B------:R2:W-:Y:S01]  /*11020*/  LDGSTS.E [R245+0x27f00], desc[UR32][R64.64], P4 ;  /* 0x27f0000040f57fae */ /* 0x0005e2000a121860 */
[----:B------:R-:W-:-:S03]  /*11030*/  CS2R R116, SRZ ;  /* 0x0000000000747805 */ /* 0x000fc6000001ff00 */
[----:B------:R-:W0:Y:S01]  /*11040*/  LDGDEPBAR ;  /* 0x00000000000079af */ /* 0x000e220000000000 */
[----:B------:R-:W-:Y:S02]  /*11050*/  CS2R R118, SRZ ;  /* 0x0000000000767805 */ /* 0x000fe4000001ff00 */
[----:B------:R-:W-:Y:S02]  /*11060*/  CS2R R76, SRZ ;  /* 0x00000000004c7805 */ /* 0x000fe4000001ff00 */
[----:B------:R-:W-:Y:S02]  /*11070*/  CS2R R78, SRZ ;  /* 0x00000000004e7805 */ /* 0x000fe4000001ff00 */
[----:B------:R-:W-:Y:S02]  /*11080*/  CS2R R80, SRZ ;  /* 0x0000000000507805 */ /* 0x000fe4000001ff00 */
[----:B------:R-:W-:Y:S02]  /*11090*/  CS2R R82, SRZ ;  /* 0x0000000000527805 */ /* 0x000fe4000001ff00 */
[----:B------:R-:W-:-:S02]  /*110a0*/  CS2R R128, SRZ ;  /* 0x0000000000807805 */ /* 0x000fc4000001ff00 */
[----:B------:R-:W-:Y:S02]  /*110b0*/  CS2R R130, SRZ ;  /* 0x0000000000827805 */ /* 0x000fe4000001ff00 */
[----:B------:R-:W-:Y:S02]  /*110c0*/  CS2R R84, SRZ ;  /* 0x0000000000547805 */ /* 0x000fe4000001ff00 */
[----:B------:R-:W-:Y:S02]  /*110d0*/  CS2R R86, SRZ ;  /* 0x0000000000567805 */ /* 0x000fe4000001ff00 */
[----:B------:R-:W-:Y:S02]  /*110e0*/  CS2R R100, SRZ ;  /* 0x0000000000647805 */ /* 0x000fe4000001ff00 */
[----:B------:R-:W-:Y:S02]  /*110f0*/  CS2R R102, SRZ ;  /* 0x0000000000667805 */ /* 0x000fe4000001ff00 */
[----:B------:R-:W-:-:S02]  /*11100*/  CS2R R248, SRZ ;  /* 0x0000000000f87805 */ /* 0x000fc4000001ff00 */
[----:B------:R-:W-:Y:S02]  /*11110*/  CS2R R250, SRZ ;  /* 0x0000000000fa7805 */ /* 0x000fe4000001ff00 */
[----:B--2---:R-:W-:Y:S02]  /*11120*/  CS2R R244, SRZ ;  /* 0x0000000000f47805 */ /* 0x004fe4000001ff00 */
        /* <DEDUP_REMOVED lines=31> */
[----:B----4-:R-:W-:Y:S02]  /*11320*/  CS2R R64, SRZ ;  /* 0x0000000000407805 */ /* 0x010fe4000001ff00 */
        /* <DEDUP_REMOVED lines=17> */
[----:B-----5:R-:W-:Y:S01]  /*11440*/  LOP3.LUT R0, R252, 0x20, RZ, 0xc0, !PT ;  /* 0x00000020fc007812 */ /* 0x020fe200078ec0ff */
[----:B-1----:R-:W-:Y:S06]  /*11450*/  @P0 BRA `(.L_x_0) ;  /* 0x000002e400840947 */ /* 0x002fec0003800000 */
[----:B------:R-:W2:Y:S04]  /*11460*/  LDL.LU.64 R152, [R1+0x1220] ;  /* 0x0012200001987983 */ /* 0x000ea80000300a00 */
[----:B------:R-:W3:Y:S04]  /*11470*/  LDL.LU.64 R70, [R1+0x1228] ;  /* 0x0012280001467983 */ /* 0x000ee80000300a00 */
[----:B------:R-:W4:Y:S04]  /*11480*/  LDL.LU.64 R136, [R1+0x1230] ;  /* 0x0012300001887983 */ /* 0x000f280000300a00 */
        /* <DEDUP_REMOVED lines=10> */
[----:B--2---:R-:W-:-:S03]  /*11530*/  IMAD.MOV.U32 R2, RZ, RZ, R153 ;  /* 0x000000ffff027224 */ /* 0x004fc600078e0099 */
[----:B------:R1:W-:Y:S04]  /*11540*/  STL [R1+0x1934], R152 ;  /* 0x0019349801007387 */ /* 0x0003e80000100800 */
[----:B------:R-:W2:Y:S04]  /*11550*/  LDL.LU.64 R24, [R1+0x378] ;  /* 0x0003780001187983 */ /* 0x000ea80000300a00 */
[----:B------:R-:W2:Y:S04]  /*11560*/  LDL.LU.64 R26, [R1+0x6b0] ;  /* 0x0006b000011a7983 */ /* 0x000ea80000300a00 */
[----:B------:R4:W-:Y:S04]  /*11570*/  STL [R1+0x1930], R2 ;  /* 0x0019300201007387 */ /* 0x0009e80000100800 */
[----:B---3--:R-:W-:Y:S04]  /*11580*/  STL [R1+0x193c], R70 ;  /* 0x00193c4601007387 */ /* 0x008fe80000100800 */
[----:B-1----:R-:W3:Y:S01]  /*11590*/  LDL.LU.64 R152, [R1+0x6b8] ;  /* 0x0006b80001987983 */ /* 0x002ee20000300a00 */
[----:B----4-:R-:W-:-:S03]  /*115a0*/  IMAD.MOV.U32 R2, RZ, RZ, R71 ;  /* 0x000000ffff027224 */ /* 0x010fc600078e0047 */
[----:B------:R-:W-:Y:S04]  /*115b0*/  STL [R1+0x1944], R136 ;  /* 0x0019448801007387 */ /* 0x000fe80000100800 */
[----:B------:R1:W-:Y:S04]  /*115c0*/  STL [R1+0x1938], R2 ;  /* 0x0019380201007387 */ /* 0x0003e80000100800 */
[----:B-----5:R-:W-:Y:S01]  /*115d0*/  STL [R1+0x194c], R138 ;  /* 0x00194c8a01007387 */ /* 0x020fe20000100800 */
[----:B-1----:R-:W-:-:S05]  /*115e0*/  IMAD.MOV.U32 R2, RZ, RZ, R137 ;  /* 0x000000ffff027224 */ /* 0x002fca00078e0089 */
[----:B------:R1:W-:Y:S04]  /*115f0*/  STL [R1+0x1940], R2 ;  /* 0x0019400201007387 */ /* 0x0003e80000100800 */
[----:B------:R-:W-:Y:S01]  /*11600*/  STL [R1+0x1954], R140 ;  /* 0x0019548c01007387 */ /* 0x000fe20000100800 */
        /* <DEDUP_REMOVED lines=11> */
[----:B------:R-:W4:Y:S04]  /*116c0*/  LDL.LU.64 R154, [R1+0x120] ;  /* 0x00012000019a7983 */ /* 0x000f280000300a00 */
[----:B------:R-:W-:Y:S01]  /*116d0*/  STL [R1+0x1974], R158 ;  /* 0x0019749e01007387 */ /* 0x000fe20000100800 */
[----:B-1----:R-:W-:-:S05]  /*116e0*/  IMAD.MOV.U32 R2, RZ, RZ, R157 ;  /* 0x000000ffff027224 */ /* 0x002fca00078e009d */
[----:B------:R1:W-:Y:S04]  /*116f0*/  STL [R1+0x1968], R2 ;  /* 0x0019680201007387 */ /* 0x0003e80000100800 */
[----:B------:R-:W5:Y:S01]  /*11700*/  LDL.LU.64 R156, [R1+0x128] ;  /* 0x00012800019c7983 */ /* 0x000f620000300a00 */
[----:B-1----:R-:W-:-:S03]  /*11710*/  IMAD.MOV.U32 R2, RZ, RZ, R159 ;  /* 0x000000ffff027224 */ /* 0x002fc600078e009f */
[----:B------:R-:W5:Y:S04]  /*11720*/  LDL.LU.64 R158, [R1+0x230] ;  /* 0x00023000019e7983 */ /* 0x000f680000300a00 */
[----:B------:R1:W-:Y:S04]  /*11730*/  STL [R1+0x1970], R2 ;  /* 0x0019700201007387 */ /* 0x0003e80000100800 */
[----:B------:R-:W-:Y:S04]  /*11740*/  STL [R1+0x197c], R144 ;  /* 0x00197c9001007387 */ /* 0x000fe80000100800 */
        /* <DEDUP_REMOVED lines=8> */
[----:B------:R1:W-:Y:S02]  /*117d0*/  STL [R1+0x1988], R2 ;  /* 0x0019880201007387 */ /* 0x0003e40000100800 */
[----:B-1----:R-:W-:Y:S02]  /*117e0*/  IMAD.MOV.U32 R2, RZ, RZ, R151 ;  /* 0x000000ffff027224 */ /* 0x002fe400078e0097 */
[----:B--2---:R-:W-:Y:S04]  /*117f0*/  STL [R1+0x199c], R24 ;  /* 0x00199c1801007387 */ /* 0x004fe80000100800 */
[----:B------:R1:W-:Y:S04]  /*11800*/  STL [R1+0x1990], R2 ;  /* 0x0019900201007387 */ /* 0x0003e80000100800 */
[----:B------:R-:W-:Y:S01]  /*11810*/  STL [R1+0x19a4], R26 ;  /* 0x0019a41a01007387 */ /* 0x000fe20000100800 */
[----:B-1----:R-:W-:-:S05]  /*11820*/  IMAD.MOV.U32 R2, RZ, RZ, R25 ;  /* 0x000000ffff027224 */ /* 0x002fca00078e0019 */
[----:B------:R1:W-:Y:S04]  /*11830*/  STL [R1+0x1998], R2 ;  /* 0x0019980201007387 */ /* 0x0003e80000100800 */
[----:B---3--:R-:W-:Y:S01]  /*11840*/  STL [R1+0x19ac], R152 ;  /* 0x0019ac9801007387 */ /* 0x008fe20000100800 */
[----:B-1----:R-:W-:-:S05]  /*11850*/  IMAD.MOV.U32 R2, RZ, RZ, R27 ;  /* 0x000000ffff027224 */ /* 0x002fca00078e001b */
[----:B------:R1:W-:Y:S04]  /*11860*/  STL [R1+0x19a0], R2 ;  /* 0x0019a00201007387 */ /* 0x0003e80000100800 */
[----:B------:R-:W-:Y:S01]  /*11870*/  STL [R1+0x19b4], R176 ;  /* 0x0019b4b001007387 */ /* 0x000fe20000100800 */
[----:B-1----:R-:W-:-:S05]  /*11880*/  IMAD.MOV.U32 R2, RZ, RZ, R153 ;  /* 0x000000ffff027224 */ /* 0x002fca00078e0099 */
[----:B------:R1:W-:Y:S04]  /*11890*/  STL [R1+0x19a8], R2 ;  /* 0x0019a80201007387 */ /* 0x0003e80000100800 */
[----:B------:R-:W-:Y:S04]  /*118a0*/  STL [R1+0x19b0], R177 ;  /* 0x0019b0b101007387 */ /* 0x000fe80000100800 */
        /* <DEDUP_REMOVED lines=8> */
[----:B------:R-:W2:Y:S04]  /*11930*/  LDL.LU.64 R146, [R1+0x858] ;  /* 0x0008580001927983 */ /* 0x000ea80000300a00 */
[----:B----4-:R-:W-:Y:S01]  /*11940*/  STL [R1+0x19dc], R154 ;  /* 0x0019dc9a01007387 */ /* 0x010fe20000100800 */
[----:B-1----:R-:W-:-:S03]  /*11950*/  IMAD.MOV.U32 R2, RZ, RZ, R155 ;  /* 0x000000ffff027224 */ /* 0x002fc600078e009b */
[----:B------:R-:W3:Y:S04]  /*11960*/  LDL.LU.64 R148, [R1+0x860] ;  /* 0x0008600001947983 */ /* 0x000ee80000300a00 */
[----:B------:R1:W-:Y:S04]  /*11970*/  STL [R1+0x19d8], R2 ;  /* 0x0019d80201007387 */ /* 0x0003e80000100800 */
[----:B-----5:R-:W-:Y:S01]  /*11980*/  STL [R1+0x19e4], R156 ;  /* 0x0019e49c01007387 */ /* 0x020fe20000100800 */
[----:B-1----:R-:W-:-:S03]  /*11990*/  IMAD.MOV.U32 R2, RZ, RZ, R157 ;  /* 0x000000ffff027224 */ /* 0x002fc600078e009d */
[----:B------:R-:W-:Y:S04]  /*119a0*/  STL [R1+0x19ec], R158 ;  /* 0x0019ec9e01007387 */ /* 0x000fe80000100800 */
[----:B------:R1:W-:Y:S04]  /*119b0*/  STL [R1+0x19e0], R2 ;  /* 0x0019e00201007387 */ /* 0x0003e80000100800 */
[----:B------:R-:W4:Y:S04]  /*119c0*/  LDL.LU.64 R150, [R1+0x868] ;  /* 0x0008680001967983 */ /* 0x000f280000300a00 */
[----:B------:R-:W-:Y:S01]  /*119d0*/  STL [R1+0x19f4], R160 ;  /* 0x0019f4a001007387 */ /* 0x000fe20000100800 */
[----:B-1----:R-:W-:-:S05]  /*119e0*/  IMAD.MOV.U32 R2, RZ, RZ, R159 ;  /* 0x000000ffff027224 */ /* 0x002fca00078e009f */
[----:B------:R2:W-:Y:S04]  /*119f0*/  STL [R1+0x19e8], R2 ;  /* 0x0019e80201007387 */ /* 0x0005e80000100800 */
[----:B------:R-:W-:Y:S04]  /*11a00*/  STL [R1+0x19f0], R161 ;  /* 0x0019f0a101007387 */ /* 0x000fe80000100800 */
[----:B------:R-:W5:Y:S04]  /*11a10*/  LDL.LU.64 R24, [R1+0x890] ;  /* 0x0008900001187983 */ /* 0x000f680000300a00 */
[----:B------:R-:W-:Y:S04]  /*11a20*/  STL [R1+0x19fc], R162 ;  /* 0x0019fca201007387 */ /* 0x000fe80000100800 */
[----:B------:R-:W-:Y:S04]  /*11a30*/  STL [R1+0x19f8], R163 ;  /* 0x0019f8a301007387 */ /* 0x000fe80000100800 */
        /* <DEDUP_REMOVED lines=12> */
[----:B------:R-:W5:Y:S04]  /*11b00*/  LDL.LU.64 R156, [R1+0x8c8] ;  /* 0x0008c800019c7983 */ /* 0x000f680000300a00 */
[----:B------:R-:W-:Y:S04]  /*11b10*/  STL [R1+0x1a20], R173 ;  /* 0x001a20ad01007387 */ /* 0x000fe80000100800 */
[----:B------:R-:W-:Y:S04]  /*11b20*/  STL [R1+0x1a2c], R174 ;  /* 0x001a2cae01007387 */ /* 0x000fe80000100800 */
[----:B------:R-:W5:Y:S04]  /*11b30*/  LDL.LU.64 R158, [R1+0x700] ;  /* 0x00070000019e7983 */ /* 0x000f680000300a00 */
[----:B------:R-:W-:Y:S01]  /*11b40*/  STL [R1+0x1a28], R175 ;  /* 0x001a28af01007387 */ /* 0x000fe20000100800 */
[----:B--2---:R-:W-:-:S03]  /*11b50*/  IMAD.MOV.U32 R2, RZ, RZ, R147 ;  /* 0x000000ffff027224 */ /* 0x004fc600078e0093 */
[----:B------:R-:W-:Y:S04]  /*11b60*/  STL [R1+0x1a34], R146 ;  /* 0x001a349201007387 */ /* 0x000fe80000100800 */
[----:B------:R-:W2:Y:S04]  /*11b70*/  LDL.LU.64 R70, [R1+0x708] ;  /* 0x0007080001467983 */ /* 0x000ea80000300a00 */
[----:B------:R1:W-:Y:S04]  /*11b80*/  STL [R1+0x1a30], R2 ;  /* 0x001a300201007387 */ /* 0x0003e80000100800 */
[----:B---3--:R-:W-:Y:S04]  /*11b90*/  STL [R1+0x1a3c], R148 ;  /* 0x001a3c9401007387 */ /* 0x008fe80000100800 */
[----:B------:R-:W3:Y:S01]  /*11ba0*/  LDL.LU.64 R136, [R1+0x7b0] ;  /* 0x0007b00001887983 */ /* 0x000ee20000300a00 */
[----:B-1----:R-:W-:-:S03]  /*11bb0*/  IMAD.MOV.U32 R2, RZ, RZ, R149 ;  /* 0x000000ffff027224 */ /* 0x002fc600078e0095 */
[----:B------:R-:W3:Y:S04]  /*11bc0*/  LDL.LU.64 R138, [R1+0x7b8] ;  /* 0x0007b800018a7983 */ /* 0x000ee80000300a00 */
[----:B------:R1:W-:Y:S04]  /*11bd0*/  STL [R1+0x1a38], R2 ;  /* 0x001a380201007387 */ /* 0x0003e80000100800 */
[----:B----4-:R-:W-:Y:S04]  /*11be0*/  STL [R1+0x1a44], R150 ;  /* 0x001a449601007387 */ /* 0x010fe80000100800 */
[----:B------:R-:W4:Y:S01]  /*11bf0*/  LDL.LU.64 R140, [R1+0x7c8] ;  /* 0x0007c800018c7983 */ /* 0x000f220000300a00 */
[----:B-1----:R-:W-:-:S03]  /*11c00*/  IMAD.MOV.U32 R2, RZ, RZ, R151 ;  /* 0x000000ffff027224 */ /* 0x002fc600078e0097 */
[----:B------:R-:W4:Y:S04]  /*11c10*/  LDL.LU.64 R142, [R1+0x7e8] ;  /* 0x0007e800018e7983 */ /* 0x000f280000300a00 */
[----:B------:R1:W-:Y:S04]  /*11c20*/  STL [R1+0x1a40], R2 ;  /* 0x001a400201007387 */ /* 0x0003e80000100800 */
[----:B-----5:R-:W-:Y:S04]  /*11c30*/  STL [R1+0x1a4c], R24 ;  /* 0x001a4c1801007387 */ /* 0x020fe80000100800 */
[----:B------:R-:W5:Y:S01]  /*11c40*/  LDL.LU.64 R144, [R1+0x808] ;  /* 0x0008080001907983 */ /* 0x000f620000300a00 */
[----:B-1----:R-:W-:-:S03]  /*11c50*/  IMAD.MOV.U32 R2, RZ, RZ, R25 ;  /* 0x000000ffff027224 */ /* 0x002fc600078e0019 */
[----:B------:R-:W5:Y:S04]  /*11c60*/  LDL.LU.64 R146, [R1+0x830] ;  /* 0x0008300001927983 */ /* 0x000f680000300a00 */
[----:B------:R1:W-:Y:S04]  /*11c70*/  STL [R1+0x1a48], R2 ;  /* 0x001a480201007387 */ /* 0x0003e80000100800 */
[----:B------:R-:W-:Y:S04]  /*11c80*/  STL [R1+0x1a54], R26 ;  /* 0x001a541a01007387 */ /* 0x000fe80000100800 */
[----:B------:R-:W5:Y:S01]  /*11c90*/  LDL.LU.64 R148, [R1+0x238] ;  /* 0x0002380001947983 */ /* 0x000f620000300a00 */
[----:B-1----:R-:W-:-:S03]  /*11ca0*/  IMAD.MOV.U32 R2, RZ, RZ, R27 ;  /* 0x000000ffff027224 */ /* 0x002fc600078e001b */
[----:B------:R-:W5:Y:S04]  /*11cb0*/  LDL.LU.64 R150, [R1+0x300] ;  /* 0x0003000001967983 */ /* 0x000f680000300a00 */
[----:B------:R1:W-:Y:S04]  /*11cc0*/  STL [R1+0x1a50], R2 ;  /* 0x001a500201007387 */ /* 0x0003e80000100800 */
[----:B------:R1:W-:Y:S04]  /*11cd0*/  STL [R1+0x1a5c], R152 ;  /* 0x001a5c9801007387 */ /* 0x0003e80000100800 */
[----:B------:R-:W5:Y:S01]  /*11ce0*/  LDL.LU.64 R24, [R1+0x308] ;  /* 0x0003080001187983 */ /* 0x000f620000300a00 */
[----:B-1----:R-:W-:-:S03]  /*11cf0*/  IMAD.MOV.U32 R2, RZ, RZ, R153 ;  /* 0x000000ffff027224 */ /* 0x002fc600078e0099 */
[----:B------:R-:W5:Y:S04]  /*11d00*/  LDL.LU.64 R26, [R1+0x4e0] ;  /* 0x0004e000011a7983 */ /* 0x000f680000300a00 */
[----:B------:R1:W-:Y:S04]  /*11d10*/  STL [R1+0x1a58], R2 ;  /* 0x001a580201007387 */ /* 0x0003e80000100800 */
[----:B------:R1:W-:Y:S04]  /*11d20*/  STL [R1+0x1a64], R154 ;  /* 0x001a649a01007387 */ /* 0x0003e80000100800 */
[----:B------:R-:W5:Y:S01]  /*11d30*/  LDL.LU.64 R152, [R1+0x4e8] ;  /* 0x0004e80001987983 */ /* 0x000f620000300a00 */
[----:B-1----:R-:W-:-:S03]  /*11d40*/  IMAD.MOV.U32 R2, RZ, RZ, R155 ;  /* 0x000000ffff027224 */ /* 0x002fc600078e009b */
[----:B------:R-:W-:Y:S04]  /*11d50*/  STL [R1+0x1a6c], R156 ;  /* 0x001a6c9c01007387 */ /* 0x000fe80000100800 */
[----:B------:R1:W-:Y:S04]  /*11d60*/  STL [R1+0x1a60], R2 ;  /* 0x001a600201007387 */ /* 0x0003e80000100800 */
[----:B------:R-:W5:Y:S04]  /*11d70*/  LDL.LU.64 R154, [R1+0x500] ;  /* 0x00050000019a7983 */ /* 0x000f680000300a00 */
[----:B------:R-:W-:Y:S01]  /*11d80*/  STL [R1+0x1a74], R158 ;  /* 0x001a749e01007387 */ /* 0x000fe20000100800 */
[----:B-1----:R-:W-:-:S05]  /*11d90*/  IMAD.MOV.U32 R2, RZ, RZ, R157 ;  /* 0x000000ffff027224 */ /* 0x002fca00078e009d */
[----:B------:R1:W-:Y:S04]  /*11da0*/  STL [R1+0x1a68], R2 ;  /* 0x001a680201007387 */ /* 0x0003e80000100800 */
[----:B------:R-:W5:Y:S01]  /*11db0*/  LDL.LU.64 R156, [R1+0x4c8] ;  /* 0x0004c800019c7983 */ /* 0x000f620000300a00 */
[----:B-1----:R-:W-:-:S03]  /*11dc0*/  IMAD.MOV.U32 R2, RZ, RZ, R159 ;  /* 0x000000ffff027224 */ /* 0x002fc600078e009f */
[----:B------:R-:W5:Y:S04]  /*11dd0*/  LDL.LU.64 R158, [R1+0x4c0] ;  /* 0x0004c000019e7983 */ /* 0x000f680000300a00 */
[----:B------:R2:W-:Y:S02]  /*11de0*/  STL [R1+0x1a70], R2 ;  /* 0x001a700201007387 */ /* 0x0005e40000100800 */
[----:B--2---:R-:W-:Y:S02]  /*11df0*/  IMAD.MOV.U32 R2, RZ, RZ, R71 ;  /* 0x000000ffff027224 */ /* 0x004fe400078e0047 */
[----:B------:R-:W-:Y:S04]  /*11e00*/  STL [R1+0x1a7c], R70 ;  /* 0x001a7c4601007387 */ /* 0x000fe80000100800 */
[----:B---3--:R-:W-:Y:S04]  /*11e10*/  STL [R1+0x1a84], R136 ;  /* 0x001a848801007387 */ /* 0x008fe80000100800 */
[----:B------:R1:W-:Y:S04]  /*11e20*/  STL [R1+0x1a78], R2 ;  /* 0x001a780201007387 */ /* 0x0003e80000100800 */
[----:B------:R-:W-:Y:S01]  /*11e30*/  STL [R1+0x1a8c], R138 ;  /* 0x001a8c8a01007387 */ /* 0x000fe20000100800 */
[----:B-1----:R-:W-:-:S05]  /*11e40*/  IMAD.MOV.U32 R2, RZ, RZ, R137 ;  /* 0x000000ffff027224 */ /* 0x002fca00078e0089 */
[----:B------:R1:W-:Y:S04]  /*11e50*/  STL [R1+0x1a80], R2 ;  /* 0x001a800201007387 */ /* 0x0003e80000100800 */
[----:B----4-:R-:W-:Y:S01]  /*11e60*/  STL [R1+0x1a94], R140 ;  /* 0x001a948c01007387 */ /* 0x010fe20000100800 */
[----:B-1----:R-:W-:-:S05]  /*11e70*/  IMAD.MOV.U32 R2, RZ, RZ, R139 ;  /* 0x000000ffff027224 */ /* 0x002fca00078e008b */
[----:B------:R1:W-:Y:S04]  /*11e80*/  STL [R1+0x1a88], R2 ;  /* 0x001a880201007387 */ /* 0x0003e80000100800 */
[----:B------:R-:W-:Y:S01]  /*11e90*/  STL [R1+0x1a9c], R142 ;  /* 0x001a9c8e01007387 */ /* 0x000fe20000100800 */
[----:B-1----:R-:W-:-:S05]  /*11ea0*/  IMAD.MOV.U32 R2, RZ, RZ, R141 ;  /* 0x000000ffff027224 */ /* 0x002fca00078e008d */
        /* <DEDUP_REMOVED lines=22> */
[----:B------:R-:W2:Y:S01]  /*12010*/  LDL.LU.64 R146, [R1+0x9b8] ;  /* 0x0009b80001927983 */ /* 0x000ea20000300a00 */
[----:B-1----:R-:W-:-:S05]  /*12020*/  IMAD.MOV.U32 R2, RZ, RZ, R153 ;  /* 0x000000ffff027224 */ /* 0x002fca00078e0099 */
[----:B------:R1:W-:Y:S04]  /*12030*/  STL [R1+0x1ad0], R2 ;  /* 0x001ad00201007387 */ /* 0x0003e80000100800 */
[----:B------:R-:W-:Y:S04]  /*12040*/  STL [R1+0x1adc], R154 ;  /* 0x001adc9a01007387 */ /* 0x000fe80000100800 */
[----:B------:R-:W3:Y:S01]  /*12050*/  LDL.LU.64 R148, [R1+0x9c0] ;  /* 0x0009c00001947983 */ /* 0x000ee20000300a00 */
[----:B-1----:R-:W-:-:S05]  /*12060*/  IMAD.MOV.U32 R2, RZ, RZ, R155 ;  /* 0x000000ffff027224 */ /* 0x002fca00078e009b */
[----:B------:R1:W-:Y:S04]  /*12070*/  STL [R1+0x1ad8], R2 ;  /* 0x001ad80201007387 */ /* 0x0003e80000100800 */
[----:B------:R-:W-:Y:S01]  /*12080*/  STL [R1+0x1ae4], R156 ;  /* 0x001ae49c01007387 */ /* 0x000fe20000100800 */
[----:B-1----:R-:W-:-:S03]  /*12090*/  IMAD.MOV.U32 R2, RZ, RZ, R157 ;  /* 0x000000ffff027224 */ /* 0x002fc600078e009d */
[----:B------:R-:W-:Y:S04]  /*120a0*/  STL [R1+0x1aec], R158 ;  /* 0x001aec9e01007387 */ /* 0x000fe80000100800 */
[----:B------:R1:W-:Y:S04]  /*120b0*/  STL [R1+0x1ae0], R2 ;  /* 0x001ae00201007387 */ /* 0x0003e80000100800 */
[----:B------:R-:W4:Y:S01]  /*120c0*/  LDL.LU.64 R150, [R1+0x9c8] ;  /* 0x0009c80001967983 */ /* 0x000f220000300a00 */
[----:B-1----:R-:W-:-:S03]  /*120d0*/  IMAD.MOV.U32 R2, RZ, RZ, R159 ;  /* 0x000000ffff027224 */ /* 0x002fc600078e009f */
[----:B------:R-:W-:Y:S04]  /*120e0*/  STL [R1+0x1af4], R186 ;  /* 0x001af4ba01007387 */ /* 0x000fe80000100800 */
        /* <DEDUP_REMOVED lines=21> */
[----:B------:R-:W5:Y:S01]  /*12240*/  LDL.LU.64 R158, [R1+0x8c0] ;  /* 0x0008c000019e7983 */ /* 0x000f620000300a00 */
        /* <DEDUP_REMOVED lines=34> */
[----:B------:R1:W-:Y:S02]  /*12470*/  STL [R1+0x1b6c], R156 ;  /* 0x001b6c9c01007387 */ /* 0x0003e40000100800 */
[----:B-1----:R-:W-:-:S02]  /*12480*/  IMAD.MOV.U32 R2, RZ, RZ, R157 ;  /* 0x000000ffff027224 */ /* 0x002fc400078e009d */
[----:B------:R-:W5:Y:S04]  /*12490*/  LDL.LU.64 R156, [R1+0x838] ;  /* 0x00083800019c7983 */ /* 0x000f680000300a00 */
[----:B------:R1:W-:Y:S04]  /*124a0*/  STL [R1+0x1b68], R2 ;  /* 0x001b680201007387 */ /* 0x0003e80000100800 */
[----:B------:R1:W-:Y:S02]  /*124b0*/  STL [R1+0x1b74], R158 ;  /* 0x001b749e01007387 */ /* 0x0003e40000100800 */
[----:B-1----:R-:W-:-:S02]  /*124c0*/  IMAD.MOV.U32 R2, RZ, RZ, R159 ;  /* 0x000000ffff027224 */ /* 0x002fc400078e009f */
        /* <DEDUP_REMOVED lines=8> */
[----:B------:R1:W-:Y:S02]  /*12550*/  STL [R1+0x1b80], R2 ;  /* 0x001b800201007387 */ /* 0x0003e40000100800 */
[----:B-1----:R-:W-:Y:S02]  /*12560*/  IMAD.MOV.U32 R2, RZ, RZ, R139 ;  /* 0x000000ffff027224 */ /* 0x002fe400078e008b */
[----:B----4-:R-:W-:Y:S04]  /*12570*/  STL [R1+0x1b94], R140 ;  /* 0x001b948c01007387 */ /* 0x010fe80000100800 */
        /* <DEDUP_REMOVED lines=35> */
[----:B------:R4:W-:Y:S04]  /*127b0*/  STL [R1+0x1bec], R158 ;  /* 0x001bec9e01007387 */ /* 0x0009e80000100800 */
[----:B------:R-:W5:Y:S01]  /*127c0*/  LDL.LU.64 R26, [R1+0xb58] ;  /* 0x000b5800011a7983 */ /* 0x000f620000300a00 */
[----:B-1----:R-:W-:-:S05]  /*127d0*/  IMAD.MOV.U32 R2, RZ, RZ, R159 ;  /* 0x000000ffff027224 */ /* 0x002fca00078e009f */
[----:B------:R1:W-:Y:S04]  /*127e0*/  STL [R1+0x1be8], R2 ;  /* 0x001be80201007387 */ /* 0x0003e80000100800 */
        /* <DEDUP_REMOVED lines=14> */
[----:B----4-:R-:W4:Y:S04]  /*128d0*/  LDL.LU.64 R158, [R1+0xb98] ;  /* 0x000b9800019e7983 */ /* 0x010f280000300a00 */
[----:B------:R-:W-:Y:S04]  /*128e0*/  STL [R1+0x1c1c], R212 ;  /* 0x001c1cd401007387 */ /* 0x000fe80000100800 */
[----:B------:R-:W-:Y:S04]  /*128f0*/  STL [R1+0x1c18], R213 ;  /* 0x001c18d501007387 */ /* 0x000fe80000100800 */
[----:B------:R-:W4:Y:S04]  /*12900*/  LDL.LU.64 R148, [R1+0xa00] ;  /* 0x000a000001947983 */ /* 0x000f280000300a00 */
[----:B------:R-:W-:Y:S04]  /*12910*/  STL [R1+0x1c24], R214 ;  /* 0x001c24d601007387 */ /* 0x000fe80000100800 */
[----:B------:R-:W-:Y:S04]  /*12920*/  STL [R1+0x1c20], R215 ;  /* 0x001c20d701007387 */ /* 0x000fe80000100800 */
[----:B------:R-:W4:Y:S04]  /*12930*/  LDL.LU.64 R142, [R1+0xa10] ;  /* 0x000a1000018e7983 */ /* 0x000f280000300a00 */
[----:B------:R-:W-:Y:S04]  /*12940*/  STL [R1+0x1c2c], R216 ;  /* 0x001c2cd801007387 */ /* 0x000fe80000100800 */
[----:B------:R-:W-:Y:S04]  /*12950*/  STL [R1+0x1c28], R217 ;  /* 0x001c28d901007387 */ /* 0x000fe80000100800 */
[----:B------:R-:W4:Y:S04]  /*12960*/  LDL.LU.64 R150, [R1+0xa18] ;  /* 0x000a180001967983 */ /* 0x000f280000300a00 */
[----:B--2---:R2:W-:Y:S01]  /*12970*/  STL [R1+0x1c34], R144 ;  /* 0x001c349001007387 */ /* 0x0045e20000100800 */
[----:B-1----:R-:W-:-:S03]  /*12980*/  IMAD.MOV.U32 R2, RZ, RZ, R145 ;  /* 0x000000ffff027224 */ /* 0x002fc600078e0091 */
[----:B--2---:R-:W2:Y:S04]  /*12990*/  LDL.LU.64 R144, [R1+0xa20] ;  /* 0x000a200001907983 */ /* 0x004ea80000300a00 */
[----:B------:R1:W-:Y:S04]  /*129a0*/  STL [R1+0x1c30], R2 ;  /* 0x001c300201007387 */ /* 0x0003e80000100800 */
[----:B---3--:R3:W-:Y:S01]  /*129b0*/  STL [R1+0x1c3c], R24 ;  /* 0x001c3c1801007387 */ /* 0x0087e20000100800 */
[----:B-1----:R-:W-:-:S03]  /*129c0*/  IMAD.MOV.U32 R2, RZ, RZ, R25 ;  /* 0x000000ffff027224 */ /* 0x002fc600078e0019 */
[----:B---3--:R-:W3:Y:S04]  /*129d0*/  LDL.LU.64 R24, [R1+0xa28] ;  /* 0x000a280001187983 */ /* 0x008ee80000300a00 */
[----:B------:R1:W-:Y:S04]  /*129e0*/  STL [R1+0x1c38], R2 ;  /* 0x001c380201007387 */ /* 0x0003e80000100800 */
[----:B-----5:R5:W-:Y:S01]  /*129f0*/  STL [R1+0x1c44], R26 ;  /* 0x001c441a01007387 */ /* 0x020be20000100800 */
[----:B-1----:R-:W-:-:S03]  /*12a00*/  IMAD.MOV.U32 R2, RZ, RZ, R27 ;  /* 0x000000ffff027224 */ /* 0x002fc600078e001b */
[----:B-----5:R-:W5:Y:S04]  /*12a10*/  LDL.LU.64 R26, [R1+0xa48] ;  /* 0x000a4800011a7983 */ /* 0x020f680000300a00 */
        /* <DEDUP_REMOVED lines=17> */
[----:B----4-:R4:W-:Y:S01]  /*12b30*/  STL [R1+0x1c6c], R158 ;  /* 0x001c6c9e01007387 */ /* 0x0109e20000100800 */
[----:B-1----:R-:W-:-:S03]  /*12b40*/  IMAD.MOV.U32 R2, RZ, RZ, R159 ;  /* 0x000000ffff027224 */ /* 0x002fc600078e009f */
[----:B----4-:R-:W4:Y:S04]  /*12b50*/  LDL.LU.64 R158, [R1+0x8f8] ;  /* 0x0008f800019e7983 */ /* 0x010f280000300a00 */
[----:B------:R1:W-:Y:S04]  /*12b60*/  STL [R1+0x1c68], R2 ;  /* 0x001c680201007387 */ /* 0x0003e80000100800 */
[----:B------:R1:W-:Y:S02]  /*12b70*/  STL [R1+0x1c74], R148 ;  /* 0x001c749401007387 */ /* 0x0003e40000100800 */
[----:B-1----:R-:W-:-:S02]  /*12b80*/  IMAD.MOV.U32 R2, RZ, RZ, R149 ;  /* 0x000000ffff027224 */ /* 0x002fc400078e0095 */
[----:B------:R-:W4:Y:S04]  /*12b90*/  LDL.LU.64 R148, [R1+0x908] ;  /* 0x0009080001947983 */ /* 0x000f280000300a00 */
        /* <DEDUP_REMOVED lines=52> */
[----:B------:R2:W-:Y:S02]  /*12ee0*/  STL [R1+0x1cd8], R2 ;  /* 0x001cd80201007387 */ /* 0x0005e40000100800 */
[----:B--2---:R-:W-:Y:S02]  /*12ef0*/  IMAD.MOV.U32 R2, RZ, RZ, R145 ;  /* 0x000000ffff027224 */ /* 0x004fe400078e0091 */
[----:B------:R1:W-:Y:S04]  /*12f00*/  STL [R1+0x1ce4], R144 ;  /* 0x001ce49001007387 */ /* 0x0003e80000100800 */
[----:B-1----:R-:W2:Y:S04]  /*12f10*/  LDL.LU.64 R144, [R1+0xcc0] ;  /* 0x000cc00001907983 */ /* 0x002ea80000300a00 */
        /* <DEDUP_REMOVED lines=33> */
[----:B------:R-:W-:Y:S04]  /*13130*/  STL [R1+0x1d2c], R142 ;  /* 0x001d2c8e01007387 */ /* 0x000fe80000100800 */
[----:B------:R-:W4:Y:S01]  /*13140*/  LDL.LU.64 R140, [R1+0xba8] ;  /* 0x000ba800018c7983 */ /* 0x000f220000300a00 */
[----:B-1----:R-:W-:-:S05]  /*13150*/  IMAD.MOV.U32 R2, RZ, RZ, R143 ;  /* 0x000000ffff027224 */ /* 0x002fca00078e008f */
[----:B------:R1:W-:Y:S04]  /*13160*/  STL [R1+0x1d28], R2 ;  /* 0x001d280201007387 */ /* 0x0003e80000100800 */
[----:B------:R1:W-:Y:S02]  /*13170*/  STL [R1+0x1d34], R150 ;  /* 0x001d349601007387 */ /* 0x0003e40000100800 */
[----:B-1----:R-:W-:Y:S02]  /*13180*/  IMAD.MOV.U32 R2, RZ, RZ, R151 ;  /* 0x000000ffff027224 */ /* 0x002fe400078e0097 */
[----:B------:R-:W4:Y:S04]  /*13190*/  LDL.LU.64 R150, [R1+0xbd0] ;  /* 0x000bd00001967983 */ /* 0x000f280000300a00 */
[----:B------:R1:W-:Y:S04]  /*131a0*/  STL [R1+0x1d30], R2 ;  /* 0x001d300201007387 */ /* 0x0003e80000100800 */
[----:B--2---:R-:W-:Y:S01]  /*131b0*/  STL [R1+0x1d3c], R144 ;  /* 0x001d3c9001007387 */ /* 0x004fe20000100800 */
[----:B-1----:R-:W-:-:S03]  /*131c0*/  IMAD.MOV.U32 R2, RZ, RZ, R145 ;  /* 0x000000ffff027224 */ /* 0x002fc600078e0091 */
[----:B------:R-:W2:Y:S04]  /*131d0*/  LDL.LU.64 R142, [R1+0xbd8] ;  /* 0x000bd800018e7983 */ /* 0x000ea80000300a00 */
        /* <DEDUP_REMOVED lines=17> */
[----:B------:R-:W-:Y:S04]  /*132f0*/  STL [R1+0x1d64], R146 ;  /* 0x001d649201007387 */ /* 0x000fe80000100800 */
[----:B------:R-:W5:Y:S01]  /*13300*/  LDL.LU.64 R144, [R1+0xa40] ;  /* 0x000a400001907983 */ /* 0x000f620000300a00 */
[----:B-1----:R-:W-:-:S05]  /*13310*/  IMAD.MOV.U32 R2, RZ, RZ, R147 ;  /* 0x000000ffff027224 */ /* 0x002fca00078e0093 */
[----:B------:R1:W-:Y:S02]  /*13320*/  STL [R1+0x1d60], R2 ;  /* 0x001d600201007387 */ /* 0x0003e40000100800 */
[----:B-1----:R-:W-:Y:S02]  /*13330*/  IMAD.MOV.U32 R2, RZ, RZ, R155 ;  /* 0x000000ffff027224 */ /* 0x002fe400078e009b */
[----:B------:R1:W-:Y:S04]  /*13340*/  STL [R1+0x1d6c], R154 ;  /* 0x001d6c9a01007387 */ /* 0x0003e80000100800 */
[----:B-1----:R-:W5:Y:S04]  /*13350*/  LDL.LU.64 R154, [R1+0xa70] ;  /* 0x000a7000019a7983 */ /* 0x002f680000300a00 */
[----:B------:R1:W-:Y:S04]  /*13360*/  STL [R1+0x1d68], R2 ;  /* 0x001d680201007387 */ /* 0x0003e80000100800 */
[----:B----4-:R4:W-:Y:S04]  /*13370*/  STL [R1+0x1d74], R158 ;  /* 0x001d749e01007387 */ /* 0x0109e80000100800 */
[----:B------:R-:W5:Y:S01]  /*13380*/  LDL.LU.64 R146, [R1+0xa80] ;  /* 0x000a800001927983 */ /* 0x000f620000300a00 */
[----:B-1----:R-:W-:-:S03]  /*13390*/  IMAD.MOV.U32 R2, RZ, RZ, R159 ;  /* 0x000000ffff027224 */ /* 0x002fc600078e009f */
[----:B------:R-:W-:Y:S04]  /*133a0*/  STL [R1+0x1d7c], R148 ;  /* 0x001d7c9401007387 */ /* 0x000fe80000100800 */
[----:B------:R1:W-:Y:S04]  /*133b0*/  STL [R1+0x1d70], R2 ;  /* 0x001d700201007387 */ /* 0x0003e80000100800 */
[----:B----4-:R-:W4:Y:S01]  /*133c0*/  LDL.LU.64 R158, [R1+0xab0] ;  /* 0x000ab000019e7983 */ /* 0x010f220000300a00 */
[----:B-1----:R-:W-:-:S03]  /*133d0*/  IMAD.MOV.U32 R2, RZ, RZ, R149 ;  /* 0x000000ffff027224 */ /* 0x002fc600078e0095 */
[----:B------:R-:W-:Y:S04]  /*133e0*/  STL [R1+0x1d84], R140 ;  /* 0x001d848c01007387 */ /* 0x000fe80000100800 */
[----:B------:R1:W-:Y:S04]  /*133f0*/  STL [R1+0x1d78], R2 ;  /* 0x001d780201007387 */ /* 0x0003e80000100800 */
[----:B------:R-:W4:Y:S01]  /*13400*/  LDL.LU.64 R148, [R1+0xab8] ;  /* 0x000ab80001947983 */ /* 0x000f220000300a00 */
[----:B-1----:R-:W-:-:S03]  /*13410*/  IMAD.MOV.U32 R2, RZ, RZ, R141 ;  /* 0x000000ffff027224 */ /* 0x002fc600078e008d */
[----:B------:R-:W-:Y:S04]  /*13420*/  STL [R1+0x1d8c], R150 ;  /* 0x001d8c9601007387 */ /* 0x000fe80000100800 */
[----:B------:R1:W-:Y:S02]  /*13430*/  STL [R1+0x1d80], R2 ;  /* 0x001d800201007387 */ /* 0x0003e40000100800 */
[----:B-1----:R-:W-:Y:S02]  /*13440*/  IMAD.MOV.U32 R2, RZ, RZ, R151 ;  /* 0x000000ffff027224 */ /* 0x002fe400078e0097 */
[----:B------:R-:W4:Y:S04]  /*13450*/  LDL.LU.64 R150, [R1+0xac0] ;  /* 0x000ac00001967983 */ /* 0x000f280000300a00 */
[----:B------:R2:W-:Y:S02]  /*13460*/  STL [R1+0x1d88], R2 ;  /* 0x001d880201007387 */ /* 0x0005e40000100800 */
[----:B--2---:R-:W-:-:S02]  /*13470*/  IMAD.MOV.U32 R2, RZ, RZ, R143 ;  /* 0x000000ffff027224 */ /* 0x004fc400078e008f */
[----:B------:R1:W-:Y:S04]  /*13480*/  STL [R1+0x1d94], R142 ;  /* 0x001d948e01007387 */ /* 0x0003e80000100800 */
[----:B-1----:R-:W2:Y:S04]  /*13490*/  LDL.LU.64 R142, [R1+0xac8] ;  /* 0x000ac800018e7983 */ /* 0x002ea80000300a00 */
[----:B------:R3:W-:Y:S02]  /*134a0*/  STL [R1+0x1d90], R2 ;  /* 0x001d900201007387 */ /* 0x0007e40000100800 */
[----:B---3--:R-:W-:-:S02]  /*134b0*/  IMAD.MOV.U32 R2, RZ, RZ, R25 ;  /* 0x000000ffff027224 */ /* 0x008fc400078e0019 */
[----:B------:R1:W-:Y:S04]  /*134c0*/  STL [R1+0x1d9c], R24 ;  /* 0x001d9c1801007387 */ /* 0x0003e80000100800 */
[----:B-1----:R-:W3:Y:S04]  /*134d0*/  LDL.LU.64 R24, [R1+0x970] ;  /* 0x0009700001187983 */ /* 0x002ee80000300a00 */
        /* <DEDUP_REMOVED lines=19> */
[----:B------:R-:W-:Y:S04]  /*13610*/  STL [R1+0x1dcc], R146 ;  /* 0x001dcc9201007387 */ /* 0x000fe80000100800 */
[----:B------:R1:W-:Y:S04]  /*13620*/  STL [R1+0x1dc0], R2 ;  /* 0x001dc00201007387 */ /* 0x0003e80000100800 */
[----:B------:R-:W5:Y:S01]  /*13630*/  LDL.LU.64 R154, [R1+0x190] ;  /* 0x00019000019a7983 */ /* 0x000f620000300a00 */
[----:B-1----:R-:W-:-:S03]  /*13640*/  IMAD.MOV.U32 R2, RZ, RZ, R147 ;  /* 0x000000ffff027224 */ /* 0x002fc600078e0093 */
[----:B----4-:R-:W-:Y:S04]  /*13650*/  STL [R1+0x1dd4], R158 ;  /* 0x001dd49e01007387 */ /* 0x010fe80000100800 */
[----:B------:R1:W-:Y:S04]  /*13660*/  STL [R1+0x1dc8], R2 ;  /* 0x001dc80201007387 */ /* 0x0003e80000100800 */
[----:B------:R-:W4:Y:S01]  /*13670*/  LDL.LU.64 R146, [R1+0x9a8] ;  /* 0x0009a80001927983 */ /* 0x000f220000300a00 */
[----:B-1----:R-:W-:-:S03]  /*13680*/  IMAD.MOV.U32 R2, RZ, RZ, R159 ;  /* 0x000000ffff027224 */ /* 0x002fc600078e009f */
[----:B------:R-:W-:Y:S04]  /*13690*/  STL [R1+0x1ddc], R148 ;  /* 0x001ddc9401007387 */ /* 0x000fe80000100800 */
[----:B------:R1:W-:Y:S04]  /*136a0*/  STL [R1+0x1dd0], R2 ;  /* 0x001dd00201007387 */ /* 0x0003e80000100800 */
[----:B------:R-:W4:Y:S01]  /*136b0*/  LDL.LU.64 R158, [R1+0x9b0] ;  /* 0x0009b000019e7983 */ /* 0x000f220000300a00 */
[----:B-1----:R-:W-:-:S03]  /*136c0*/  IMAD.MOV.U32 R2, RZ, RZ, R149 ;  /* 0x000000ffff027224 */ /* 0x002fc600078e0095 */
[----:B------:R-:W4:Y:S04]  /*136d0*/  LDL.LU.64 R148, [R1+0x1158] ;  /* 0x0011580001947983 */ /* 0x000f280000300a00 */
[----:B------:R1:W-:Y:S04]  /*136e0*/  STL [R1+0x1dd8], R2 ;  /* 0x001dd80201007387 */ /* 0x0003e80000100800 */
[----:B------:R1:W-:Y:S02]  /*136f0*/  STL [R1+0x1de4], R150 ;  /* 0x001de49601007387 */ /* 0x0003e40000100800 */
[----:B-1----:R-:W-:-:S02]  /*13700*/  IMAD.MOV.U32 R2, RZ, RZ, R151 ;  /* 0x000000ffff027224 */ /* 0x002fc400078e0097 */
        /* <DEDUP_REMOVED lines=14> */
[----:B------:R1:W-:Y:S04]  /*137f0*/  STL [R1+0x1e04], R156 ;  /* 0x001e049c01007387 */ /* 0x0003e80000100800 */
[----:B------:R-:W5:Y:S01]  /*13800*/  LDL.LU.64 R142, [R1+0x1190] ;  /* 0x00119000018e7983 */ /* 0x000f620000300a00 */
[----:B-1----:R-:W-:-:S03]  /*13810*/  IMAD.MOV.U32 R2, RZ, RZ, R157 ;  /* 0x000000ffff027224 */ /* 0x002fc600078e009d */
[----:B------:R-:W-:Y:S04]  /*13820*/  STL [R1+0x1e0c], R152 ;  /* 0x001e0c9801007387 */ /* 0x000fe80000100800 */
[----:B------:R1:W-:Y:S04]  /*13830*/  STL [R1+0x1e00], R2 ;  /* 0x001e000201007387 */ /* 0x0003e80000100800 */
[----:B------:R-:W5:Y:S01]  /*13840*/  LDL.LU.64 R156, [R1+0x1198] ;  /* 0x00119800019c7983 */ /* 0x000f620000300a00 */
[----:B-1----:R-:W-:-:S03]  /*13850*/  IMAD.MOV.U32 R2, RZ, RZ, R153 ;  /* 0x000000ffff027224 */ /* 0x002fc600078e0099 */
[----:B------:R-:W-:Y:S04]  /*13860*/  STL [R1+0x1e14], R144 ;  /* 0x001e149001007387 */ /* 0x000fe80000100800 */
        /* <DEDUP_REMOVED lines=15> */
[----:B------:R-:W-:Y:S04]  /*13960*/  STL [R1+0x1e34], R148 ;  /* 0x001e349401007387 */ /* 0x000fe80000100800 */
[----:B------:R1:W-:Y:S04]  /*13970*/  STL [R1+0x1e28], R2 ;  /* 0x001e280201007387 */ /* 0x0003e80000100800 */
[----:B------:R-:W4:Y:S01]  /*13980*/  LDL.LU.64 R158, [R1+0x1050] ;  /* 0x00105000019e7983 */ /* 0x000f220000300a00 */
[----:B-1----:R-:W-:-:S03]  /*13990*/  IMAD.MOV.U32 R2, RZ, RZ, R149 ;  /* 0x000000ffff027224 */ /* 0x002fc600078e0095 */
[----:B------:R-:W-:Y:S04]  /*139a0*/  STL [R1+0x1e3c], R150 ;  /* 0x001e3c9601007387 */ /* 0x000fe80000100800 */
[----:B------:R1:W-:Y:S04]  /*139b0*/  STL [R1+0x1e30], R2 ;  /* 0x001e300201007387 */ /* 0x0003e80000100800 */
[----:B------:R-:W4:Y:S01]  /*139c0*/  LDL.LU.64 R148, [R1+0x1058] ;  /* 0x0010580001947983 */ /* 0x000f220000300a00 */
[----:B-1----:R-:W-:-:S03]  /*139d0*/  IMAD.MOV.U32 R2, RZ, RZ, R151 ;  /* 0x000000ffff027224 */ /* 0x002fc600078e0097 */
[----:B--2---:R-:W-:Y:S04]  /*139e0*/  STL [R1+0x1e44], R140 ;  /* 0x001e448c01007387 */ /* 0x004fe80000100800 */
[----:B------:R1:W-:Y:S04]  /*139f0*/  STL [R1+0x1e38], R2 ;  /* 0x001e380201007387 */ /* 0x0003e80000100800 */
[----:B------:R-:W2:Y:S01]  /*13a00*/  LDL.LU.64 R150, [R1+0x1060] ;  /* 0x0010600001967983 */ /* 0x000ea20000300a00 */
[----:B-1----:R-:W-:-:S03]  /*13a10*/  IMAD.MOV.U32 R2, RZ, RZ, R141 ;  /* 0x000000ffff027224 */ /* 0x002fc600078e008d */
[----:B---3--:R-:W-:Y:S04]  /*13a20*/  STL [R1+0x1e4c], R24 ;  /* 0x001e4c1801007387 */ /* 0x008fe80000100800 */
[----:B------:R1:W-:Y:S02]  /*13a30*/  STL [R1+0x1e40], R2 ;  /* 0x001e400201007387 */ /* 0x0003e40000100800 */
[----:B-1----:R-:W-:Y:S02]  /*13a40*/  IMAD.MOV.U32 R2, RZ, RZ, R25 ;  /* 0x000000ffff027224 */ /* 0x002fe400078e0019 */
[----:B------:R-:W3:Y:S04]  /*13a50*/  LDL.LU.64 R24, [R1+0x1068] ;  /* 0x0010680001187983 */ /* 0x000ee80000300a00 */
[----:B------:R1:W-:Y:S04]  /*13a60*/  STL [R1+0x1e48], R2 ;  /* 0x001e480201007387 */ /* 0x0003e80000100800 */
[----:B-----5:R5:W-:Y:S01]  /*13a70*/  STL [R1+0x1e54], R26 ;  /* 0x001e541a01007387 */ /* 0x020be20000100800 */
[----:B-1----:R-:W-:-:S03]  /*13a80*/  IMAD.MOV.U32 R2, RZ, RZ, R27 ;  /* 0x000000ffff027224 */ /* 0x002fc600078e001b */
[----:B------:R-:W-:Y:S04]  /*13a90*/  STL [R1+0x1e5c], R142 ;  /* 0x001e5c8e01007387 */ /* 0x000fe80000100800 */
[----:B------:R1:W-:Y:S04]  /*13aa0*/  STL [R1+0x1e50], R2 ;  /* 0x001e500201007387 */ /* 0x0003e80000100800 */
[----:B-----5:R-:W5:Y:S01]  /*13ab0*/  LDL.LU.64 R26, [R1+0x1150] ;  /* 0x00115000011a7983 */ /* 0x020f620000300a00 */
[----:B-1----:R-:W-:-:S03]  /*13ac0*/  IMAD.MOV.U32 R2, RZ, RZ, R143 ;  /* 0x000000ffff027224 */ /* 0x002fc600078e008f */
[----:B------:R-:W-:Y:S04]  /*13ad0*/  STL [R1+0x1e64], R156 ;  /* 0x001e649c01007387 */ /* 0x000fe80000100800 */
[----:B------:R1:W-:Y:S02]  /*13ae0*/  STL [R1+0x1e58], R2 ;  /* 0x001e580201007387 */ /* 0x0003e40000100800 */
[----:B-1----:R-:W-:Y:S02]  /*13af0*/  IMAD.MOV.U32 R2, RZ, RZ, R157 ;  /* 0x000000ffff027224 */ /* 0x002fe400078e009d */
        /* <DEDUP_REMOVED lines=12> */
[----:B----4-:R-:W-:Y:S04]  /*13bc0*/  STL [R1+0x1e84], R146 ;  /* 0x001e849201007387 */ /* 0x010fe80000100800 */
[----:B------:R1:W-:Y:S04]  /*13bd0*/  STL [R1+0x1e78], R2 ;  /* 0x001e780201007387 */ /* 0x0003e80000100800 */
[----:B------:R-:W4:Y:S04]  /*13be0*/  LDL.LU.64 R154, [R1+0xc78] ;  /* 0x000c7800019a7983 */ /* 0x000f280000300a00 */
[----:B------:R-:W4:Y:S01]  /*13bf0*/  LDL.LU.64 R136, [R1+0xc80] ;  /* 0x000c800001887983 */ /* 0x000f220000300a00 */
[----:B-1----:R-:W-:-:S05]  /*13c00*/  IMAD.MOV.U32 R2, RZ, RZ, R147 ;  /* 0x000000ffff027224 */ /* 0x002fca00078e0093 */
[----:B------:R1:W-:Y:S04]  /*13c10*/  STL [R1+0x1e80], R2 ;  /* 0x001e800201007387 */ /* 0x0003e80000100800 */
[----:B------:R1:W-:Y:S02]  /*13c20*/  STL [R1+0x1e8c], R158 ;  /* 0x001e8c9e01007387 */ /* 0x0003e40000100800 */
[----:B-1----:R-:W-:Y:S02]  /*13c30*/  IMAD.MOV.U32 R2, RZ, RZ, R159 ;  /* 0x000000ffff027224 */ /* 0x002fe400078e009f */
[----:B------:R-:W4:Y:S04]  /*13c40*/  LDL.LU.64 R158, [R1+0xc88] ;  /* 0x000c8800019e7983 */ /* 0x000f280000300a00 */
[----:B------:R1:W-:Y:S04]  /*13c50*/  STL [R1+0x1e88], R2 ;  /* 0x001e880201007387 */ /* 0x0003e80000100800 */
[----:B------:R-:W-:Y:S04]  /*13c60*/  STL [R1+0x1e94], R148 ;  /* 0x001e949401007387 */ /* 0x000fe80000100800 */
[----:B------:R-:W4:Y:S01]  /*13c70*/  LDL.LU.64 R138, [R1+0xc90] ;  /* 0x000c9000018a7983 */ /* 0x000f220000300a00 */
[----:B-1----:R-:W-:-:S03]  /*13c80*/  IMAD.MOV.U32 R2, RZ, RZ, R149 ;  /* 0x000000ffff027224 */ /* 0x002fc600078e0095 */
[----:B--2---:R-:W-:Y:S04]  /*13c90*/  STL [R1+0x1e9c], R150 ;  /* 0x001e9c9601007387 */ /* 0x004fe80000100800 */
[----:B------:R1:W-:Y:S04]  /*13ca0*/  STL [R1+0x1e90], R2 ;  /* 0x001e900201007387 */ /* 0x0003e80000100800 */
[----:B------:R-:W2:Y:S04]  /*13cb0*/  LDL.LU.64 R140, [R1+0xc98] ;  /* 0x000c9800018c7983 */ /* 0x000ea80000300a00 */
[----:B------:R-:W2:Y:S01]  /*13cc0*/  LDL.LU.64 R142, [R1+0xae0] ;  /* 0x000ae000018e7983 */ /* 0x000ea20000300a00 */
[----:B-1----:R-:W-:-:S05]  /*13cd0*/  IMAD.MOV.U32 R2, RZ, RZ, R151 ;  /* 0x000000ffff027224 */ /* 0x002fca00078e0097 */
[----:B------:R1:W-:Y:S04]  /*13ce0*/  STL [R1+0x1e98], R2 ;  /* 0x001e980201007387 */ /* 0x0003e80000100800 */
[----:B---3--:R-:W-:Y:S01]  /*13cf0*/  STL [R1+0x1ea4], R24 ;  /* 0x001ea41801007387 */ /* 0x008fe20000100800 */
[----:B-1----:R-:W-:-:S03]  /*13d00*/  IMAD.MOV.U32 R2, RZ, RZ, R25 ;  /* 0x000000ffff027224 */ /* 0x002fc600078e0019 */
[----:B------:R-:W3:Y:S04]  /*13d10*/  LDL.LU.64 R144, [R1+0xae8] ;  /* 0x000ae80001907983 */ /* 0x000ee80000300a00 */
[----:B------:R-:W3:Y:S04]  /*13d20*/  LDL.LU.64 R146, [R1+0xb00] ;  /* 0x000b000001927983 */ /* 0x000ee80000300a00 */
[----:B------:R5:W-:Y:S02]  /*13d30*/  STL [R1+0x1ea0], R2 ;  /* 0x001ea00201007387 */ /* 0x000be40000100800 */
[----:B-----5:R-:W-:-:S02]  /*13d40*/  IMAD.MOV.U32 R2, RZ, RZ, R27 ;  /* 0x000000ffff027224 */ /* 0x020fc400078e001b */
[----:B------:R-:W-:Y:S04]  /*13d50*/  STL [R1+0x1eac], R26 ;  /* 0x001eac1a01007387 */ /* 0x000fe80000100800 */
[----:B------:R-:W5:Y:S04]  /*13d60*/  LDL.LU.64 R148, [R1+0xb08] ;  /* 0x000b080001947983 */ /* 0x000f680000300a00 */
[----:B------:R-:W5:Y:S04]  /*13d70*/  LDL.LU.64 R150, [R1+0xb20] ;  /* 0x000b200001967983 */ /* 0x000f680000300a00 */
[----:B------:R1:W-:Y:S02]  /*13d80*/  STL [R1+0x1ea8], R2 ;  /* 0x001ea80201007387 */ /* 0x0003e40000100800 */
[----:B-1----:R-:W-:-:S02]  /*13d90*/  IMAD.MOV.U32 R2, RZ, RZ, R157 ;  /* 0x000000ffff027224 */ /* 0x002fc400078e009d */
[----:B------:R1:W-:Y:S04]  /*13da0*/  STL [R1+0x1eb4], R156 ;  /* 0x001eb49c01007387 */ /* 0x0003e80000100800 */
[----:B------:R-:W5:Y:S04]  /*13db0*/  LDL.LU.64 R24, [R1+0xb28] ;  /* 0x000b280001187983 */ /* 0x000f680000300a00 */
[----:B-1----:R-:W5:Y:S04]  /*13dc0*/  LDL.LU.64 R156, [R1+0xb30] ;  /* 0x000b3000019c7983 */ /* 0x002f680000300a00 */
[----:B------:R1:W-:Y:S04]  /*13dd0*/  STL [R1+0x1eb0], R2 ;  /* 0x001eb00201007387 */ /* 0x0003e80000100800 */
[----:B------:R1:W-:Y:S02]  /*13de0*/  STL [R1+0x1ebc], R152 ;  /* 0x001ebc9801007387 */ /* 0x0003e40000100800 */
[----:B-1----:R-:W-:-:S02]  /*13df0*/  IMAD.MOV.U32 R2, RZ, RZ, R153 ;  /* 0x000000ffff027224 */ /* 0x002fc400078e0099 */
[----:B------:R-:W5:Y:S04]  /*13e00*/  LDL.LU.64 R26, [R1+0xb38] ;  /* 0x000b3800011a7983 */ /* 0x000f680000300a00 */
[----:B------:R-:W-:Y:S04]  /*13e10*/  STL [R1+0x1ec4], R70 ;  /* 0x001ec44601007387 */ /* 0x000fe80000100800 */
[----:B------:R1:W-:Y:S04]  /*13e20*/  STL [R1+0x1eb8], R2 ;  /* 0x001eb80201007387 */ /* 0x0003e80000100800 */
[----:B------:R-:W5:Y:S01]  /*13e30*/  LDL.LU.64 R152, [R1+0x11a8] ;  /* 0x0011a80001987983 */ /* 0x000f620000300a00 */
[----:B-1----:R-:W-:-:S03]  /*13e40*/  IMAD.MOV.U32 R2, RZ, RZ, R71 ;  /* 0x000000ffff027224 */ /* 0x002fc600078e0047 */
[----:B----4-:R-:W-:Y:S04]  /*13e50*/  STL [R1+0x1ecc], R154 ;  /* 0x001ecc9a01007387 */ /* 0x010fe80000100800 */
[----:B------:R1:W-:Y:S04]  /*13e60*/  STL [R1+0x1ec0], R2 ;  /* 0x001ec00201007387 */ /* 0x0003e80000100800 */
[----:B------:R-:W-:Y:S01]  /*13e70*/  STL [R1+0x1ed4], R136 ;  /* 0x001ed48801007387 */ /* 0x000fe20000100800 */
[----:B-1----:R-:W-:-:S05]  /*13e80*/  IMAD.MOV.U32 R2, RZ, RZ, R155 ;  /* 0x000000ffff027224 */ /* 0x002fca00078e009b */
[----:B------:R1:W-:Y:S04]  /*13e90*/  STL [R1+0x1ec8], R2 ;  /* 0x001ec80201007387 */ /* 0x0003e80000100800 */
[----:B------:R-:W4:Y:S01]  /*13ea0*/  LDL.LU.64 R154, [R1+0x1210] ;  /* 0x00121000019a7983 */ /* 0x000f220000300a00 */
[----:B-1----:R-:W-:-:S03]  /*13eb0*/  IMAD.MOV.U32 R2, RZ, RZ, R137 ;  /* 0x000000ffff027224 */ /* 0x002fc600078e0089 */
[----:B------:R-:W-:Y:S04]  /*13ec0*/  STL [R1+0x1edc], R158 ;  /* 0x001edc9e01007387 */ /* 0x000fe80000100800 */
[----:B------:R1:W-:Y:S02]  /*13ed0*/  STL [R1+0x1ed0], R2 ;  /* 0x001ed00201007387 */ /* 0x0003e40000100800 */
[----:B-1----:R-:W-:Y:S02]  /*13ee0*/  IMAD.MOV.U32 R2, RZ, RZ, R159 ;  /* 0x000000ffff027224 */ /* 0x002fe400078e009f */
[----:B------:R-:W-:Y:S04]  /*13ef0*/  STL [R1+0x1ee4], R138 ;  /* 0x001ee48a01007387 */ /* 0x000fe80000100800 */
[----:B------:R1:W-:Y:S04]  /*13f00*/  STL [R1+0x1ed8], R2 ;  /* 0x001ed80201007387 */ /* 0x0003e80000100800 */
[----:B------:R-:W4:Y:S01]  /*13f10*/  LDL.LU.64 R158, [R1+0x1218] ;  /* 0x00121800019e7983 */ /* 0x000f220000300a00 */
[----:B-1----:R-:W-:-:S03]  /*13f20*/  IMAD.MOV.U32 R2, RZ, RZ, R139 ;  /* 0x000000ffff027224 */ /* 0x002fc600078e008b */
[----:B--2---:R-:W-:Y:S04]  /*13f30*/  STL [R1+0x1eec], R140 ;  /* 0x001eec8c01007387 */ /* 0x004fe80000100800 */
[----:B------:R1:W-:Y:S04]  /*13f40*/  STL [R1+0x1ee0], R2 ;  /* 0x001ee00201007387 */ /* 0x0003e80000100800 */
[----:B------:R-:W-:Y:S01]  /*13f50*/  STL [R1+0x1ef4], R142 ;  /* 0x001ef48e01007387 */ /* 0x000fe20000100800 */
[----:B-1----:R-:W-:-:S05]  /*13f60*/  IMAD.MOV.U32 R2, RZ, RZ, R141 ;  /* 0x000000ffff027224 */ /* 0x002fca00078e008d */
[----:B------:R1:W-:Y:S02]  /*13f70*/  STL [R1+0x1ee8], R2 ;  /* 0x001ee80201007387 */ /* 0x0003e40000100800 */
[----:B-1----:R-:W-:Y:S02]  /*13f80*/  IMAD.MOV.U32 R2, RZ, RZ, R143 ;  /* 0x000000ffff027224 */ /* 0x002fe400078e008f */
[----:B---3--:R-:W-:Y:S04]  /*13f90*/  STL [R1+0x1efc], R144 ;  /* 0x001efc9001007387 */ /* 0x008fe80000100800 */
        /* <DEDUP_REMOVED lines=9> */
[----:B------:R1:W-:Y:S02]  /*14030*/  STL [R1+0x1f08], R2 ;  /* 0x001f080201007387 */ /* 0x0003e40000100800 */
[----:B-1----:R-:W-:Y:S02]  /*14040*/  IMAD.MOV.U32 R2, RZ, RZ, R151 ;  /* 0x000000ffff027224 */ /* 0x002fe400078e0097 */
[----:B------:R-:W-:Y:S04]  /*14050*/  STL [R1+0x1f1c], R24 ;  /* 0x001f1c1801007387 */ /* 0x000fe80000100800 */
        /* <DEDUP_REMOVED lines=8> */
[----:B------:R-:W-:Y:S01]  /*140e0*/  IMAD.MOV.U32 R24, RZ, RZ, R153 ;  /* 0x000000ffff187224 */ /* 0x000fe200078e0099 */
[----:B------:R-:W-:Y:S04]  /*140f0*/  STL [R1+0x1f34], R152 ;  /* 0x001f349801007387 */ /* 0x000fe80000100800 */
[----:B------:R-:W-:Y:S04]  /*14100*/  STL [R1+0x1f28], R2 ;  /* 0x001f280201007387 */ /* 0x000fe80000100800 */
[----:B------:R4:W-:Y:S02]  /*14110*/  STL [R1+0x1f30], R24 ;  /* 0x001f301801007387 */ /* 0x0009e40000100800 */
[----:B----4-:R-:W-:-:S02]  /*14120*/  IMAD.MOV.U32 R24, RZ, RZ, R155 ;  /* 0x000000ffff187224 */ /* 0x010fc400078e009b */
[----:B------:R-:W-:Y:S04]  /*14130*/  STL [R1+0x1f3c], R154 ;  /* 0x001f3c9a01007387 */ /* 0x000fe80000100800 */
[----:B------:R1:W-:Y:S02]  /*14140*/  STL [R1+0x1f38], R24 ;  /* 0x001f381801007387 */ /* 0x0003e40000100800 */
[----:B-1----:R-:W-:Y:S02]  /*14150*/  IMAD.MOV.U32 R24, RZ, RZ, R159 ;  /* 0x000000ffff187224 */ /* 0x002fe400078e009f */
[----:B------:R-:W-:Y:S04]  /*14160*/  STL [R1+0x1f44], R158 ;  /* 0x001f449e01007387 */ /* 0x000fe80000100800 */
[----:B------:R1:W-:Y:S04]  /*14170*/  STL [R1+0x1f40], R24 ;  /* 0x001f401801007387 */ /* 0x0003e80000100800 */
[----:B------:R-:W2:Y:S04]  /*14180*/  LDL.LU.64 R26, [R1+0x15e8] ;  /* 0x0015e800011a7983 */ /* 0x000ea80000300a00 */
[----:B-1----:R-:W3:Y:S04]  /*14190*/  LDL.LU.64 R24, [R1+0x15e0] ;  /* 0x0015e00001187983 */ /* 0x002ee80000300a00 */
[----:B--2---:R1:W-:Y:S04]  /*141a0*/  STL.64 [R1+0x1908], R26 ;  /* 0x0019081a01007387 */ /* 0x0043e80000100a00 */
[----:B-1----:R-:W2:Y:S04]  /*141b0*/  LDL.LU.64 R26, [R1+0x15d8] ;  /* 0x0015d800011a7983 */ /* 0x002ea80000300a00 */
[----:B---3--:R1:W-:Y:S04]  /*141c0*/  STL.64 [R1+0x1900], R24 ;  /* 0x0019001801007387 */ /* 0x0083e80000100a00 */
        /* <DEDUP_REMOVED lines=45> */
[----:B--2---:R-:W-:Y:S04]  /*144a0*/  STL.64 [R1+0x1848], R26 ;  /* 0x0018481a01007387 */ /* 0x004fe80000100a00 */
[----:B------:R-:W-:Y:S04]  /*144b0*/  STL.64 [R1+0x1838], R222 ;  /* 0x001838de01007387 */ /* 0x000fe80000100a00 */
[----:B---3--:R1:W-:Y:S04]  /*144c0*/  STL.64 [R1+0x1840], R24 ;  /* 0x0018401801007387 */ /* 0x0083e80000100a00 */
[----:B------:R-:W-:Y:S04]  /*144d0*/  STL.64 [R1+0x1830], R220 ;  /* 0x001830dc01007387 */ /* 0x000fe80000100a00 */
[----:B------:R-:W-:Y:S04]  /*144e0*/  STL.64 [R1+0x1828], R218 ;  /* 0x001828da01007387 */ /* 0x000fe80000100a00 */
[----:B-1----:R-:W2:Y:S04]  /*144f0*/  LDL.LU.64 R24, [R1+0x1628] ;  /* 0x0016280001187983 */ /* 0x002ea80000300a00 */
[----:B------:R-:W3:Y:S04]  /*14500*/  LDL.LU.64 R26, [R1+0x1620] ;  /* 0x00162000011a7983 */ /* 0x000ee80000300a00 */
        /* <DEDUP_REMOVED lines=62> */
[----:B---3--:R-:W-:Y:S04]  /*148f0*/  STL.64 [R1+0x1728], R26 ;  /* 0x0017281a01007387 */ /* 0x008fe80000100a00 */
[----:B------:R-:W-:Y:S04]  /*14900*/  STL.64 [R1+0x1718], R44 ;  /* 0x0017182c01007387 */ /* 0x000fe80000100a00 */
[----:B--2---:R-:W-:Y:S04]  /*14910*/  STL.64 [R1+0x1720], R24 ;  /* 0x0017201801007387 */ /* 0x004fe80000100a00 */
[----:B------:R-:W-:Y:S04]  /*14920*/  STL.64 [R1+0x1710], R22 ;  /* 0x0017101601007387 */ /* 0x000fe80000100a00 */
[----:B------:R1:W-:Y:S04]  /*14930*/  STL.64 [R1+0x1708], R6 ;  /* 0x0017080601007387 */ /* 0x0003e80000100a00 */
[----:B-1----:R-:W2:Y:S04]  /*14940*/  LDL.LU.64 R6, [R1+0x1358] ;  /* 0x0013580001067983 */ /* 0x002ea80000300a00 */
[----:B------:R-:W-:Y:S04]  /*14950*/  STL.64 [R1+0x16f8], R52 ;  /* 0x0016f83401007387 */ /* 0x000fe80000100a00 */
[----:B--2---:R1:W-:Y:S04]  /*14960*/  STL.64 [R1+0x1700], R6 ;  /* 0x0017000601007387 */ /* 0x0043e80000100a00 */
[----:B------:R-:W-:Y:S04]  /*14970*/  STL.64 [R1+0x16f0], R28 ;  /* 0x0016f01c01007387 */ /* 0x000fe80000100a00 */
[----:B------:R2:W-:Y:S04]  /*14980*/  STL.64 [R1+0x16e8], R8 ;  /* 0x0016e80801007387 */ /* 0x0005e80000100a00 */
[----:B-1----:R-:W3:Y:S04]  /*14990*/  LDL.LU.64 R6, [R1+0x1370] ;  /* 0x0013700001067983 */ /* 0x002ee80000300a00 */
[----:B------:R-:W-:Y:S04]  /*149a0*/  STL.64 [R1+0x16d8], R56 ;  /* 0x0016d83801007387 */ /* 0x000fe80000100a00 */
[----:B---3--:R1:W-:Y:S04]  /*149b0*/  STL.64 [R1+0x16e0], R6 ;  /* 0x0016e00601007387 */ /* 0x0083e80000100a00 */
[----:B------:R-:W-:Y:S04]  /*149c0*/  STL.64 [R1+0x16d0], R30 ;  /* 0x0016d01e01007387 */ /* 0x000fe80000100a00 */
[----:B------:R-:W-:Y:S04]  /*149d0*/  STL.64 [R1+0x16c8], R12 ;  /* 0x0016c80c01007387 */ /* 0x000fe80000100a00 */
[----:B--2---:R-:W2:Y:S04]  /*149e0*/  LDL.LU.64 R8, [R1+0x1388] ;  /* 0x0013880001087983 */ /* 0x004ea80000300a00 */
[----:B-1----:R-:W3:Y:S04]  /*149f0*/  LDL.LU.64 R6, [R1+0x1298] ;  /* 0x0012980001067983 */ /* 0x002ee80000300a00 */
[----:B--2---:R1:W-:Y:S04]  /*14a00*/  STL.64 [R1+0x16c0], R8 ;  /* 0x0016c00801007387 */ /* 0x0043e80000100a00 */
[----:B------:R-:W-:Y:S04]  /*14a10*/  STL.64 [R1+0x16b0], R32 ;  /* 0x0016b02001007387 */ /* 0x000fe80000100a00 */
[----:B---3--:R2:W-:Y:S04]  /*14a20*/  STL.64 [R1+0x16b8], R6 ;  /* 0x0016b80601007387 */ /* 0x0085e80000100a00 */
[----:B------:R-:W-:Y:S04]  /*14a30*/  STL.64 [R1+0x16a8], R14 ;  /* 0x0016a80e01007387 */ /* 0x000fe80000100a00 */
[----:B-1----:R-:W3:Y:S04]  /*14a40*/  LDL.LU.64 R8, [R1+0x13a8] ;  /* 0x0013a80001087983 */ /* 0x002ee80000300a00 */
[----:B--2---:R-:W2:Y:S04]  /*14a50*/  LDL.LU.64 R6, [R1+0x12a8] ;  /* 0x0012a80001067983 */ /* 0x004ea80000300a00 */
[----:B---3--:R1:W-:Y:S04]  /*14a60*/  STL.64 [R1+0x16a0], R8 ;  /* 0x0016a00801007387 */ /* 0x0083e80000100a00 */
[----:B------:R-:W-:Y:S04]  /*14a70*/  STL.64 [R1+0x1690], R38 ;  /* 0x0016902601007387 */ /* 0x000fe80000100a00 */
[----:B--2---:R2:W-:Y:S04]  /*14a80*/  STL.64 [R1+0x1698], R6 ;  /* 0x0016980601007387 */ /* 0x0045e80000100a00 */
        /* <DEDUP_REMOVED lines=21> */
[----:B---3--:R-:W-:Y:S04]  /*14be0*/  STL.64 [R1+0x1620], R8 ;  /* 0x0016200801007387 */ /* 0x008fe80000100a00 */
[----:B------:R-:W-:Y:S04]  /*14bf0*/  STL.64 [R1+0x1610], R60 ;  /* 0x0016103c01007387 */ /* 0x000fe80000100a00 */
[----:B--2---:R1:W-:Y:S04]  /*14c00*/  STL.64 [R1+0x1618], R6 ;  /* 0x0016180601007387 */ /* 0x0043e80000100a00 */
[----:B------:R-:W-:Y:S04]  /*14c10*/  STL.64 [R1+0x1608], R58 ;  /* 0x0016083a01007387 */ /* 0x000fe80000100a00 */
[----:B-1----:R-:W2:Y:S04]  /*14c20*/  LDL.LU.64 R6, [R1+0x1480] ;  /* 0x0014800001067983 */ /* 0x002ea80000300a00 */
[----:B------:R-:W3:Y:S04]  /*14c30*/  LDL.LU.64 R8, [R1+0x13a0] ;  /* 0x0013a00001087983 */ /* 0x000ee80000300a00 */
[----:B--2---:R1:W-:Y:S04]  /*14c40*/  STL.64 [R1+0x1600], R6 ;  /* 0x0016000601007387 */ /* 0x0043e80000100a00 */
[----:B-1----:R-:W2:Y:S04]  /*14c50*/  LDL.LU.64 R6, [R1+0x12a0] ;  /* 0x0012a00001067983 */ /* 0x002ea80000300a00 */
[----:B---3--:R-:W-:Y:S04]  /*14c60*/  STL.64 [R1+0x15f8], R8 ;  /* 0x0015f80801007387 */ /* 0x008fe80000100a00 */
[----:B------:R-:W-:Y:S04]  /*14c70*/  STL.64 [R1+0x15e8], R34 ;  /* 0x0015e82201007387 */ /* 0x000fe80000100a00 */
[----:B--2---:R1:W-:Y:S04]  /*14c80*/  STL.64 [R1+0x15f0], R6 ;  /* 0x0015f00601007387 */ /* 0x0043e80000100a00 */
        /* <DEDUP_REMOVED lines=32> */
[----:B---3--:R1:W-:Y:S04]  /*14e90*/  STL.64 [R1+0x1558], R8 ;  /* 0x0015580801007387 */ /* 0x0083e80000100a00 */
[----:B------:R-:W-:Y:S04]  /*14ea0*/  STL.64 [R1+0x1548], R62 ;  /* 0x0015483e01007387 */ /* 0x000fe80000100a00 */
[----:B--2---:R2:W-:Y:S04]  /*14eb0*/  STL.64 [R1+0x1550], R6 ;  /* 0x0015500601007387 */ /* 0x0045e80000100a00 */
[----:B-1----:R-:W3:Y:S04]  /*14ec0*/  LDL.LU.64 R8, [R1+0x14f0] ;  /* 0x0014f00001087983 */ /* 0x002ee80000300a00 */
[----:B--2---:R-:W2:Y:S04]  /*14ed0*/  LDL.LU.64 R6, [R1+0x1488] ;  /* 0x0014880001067983 */ /* 0x004ea80000300a00 */
[----:B---3--:R1:W-:Y:S04]  /*14ee0*/  STL.64 [R1+0x1540], R8 ;  /* 0x0015400801007387 */ /* 0x0083e80000100a00 */
[----:B-1----:R-:W3:Y:S04]  /*14ef0*/  LDL.LU.64 R8, [R1+0x13f0] ;  /* 0x0013f00001087983 */ /* 0x002ee80000300a00 */
[----:B--2---:R1:W-:Y:S04]  /*14f00*/  STL.64 [R1+0x1538], R6 ;  /* 0x0015380601007387 */ /* 0x0043e80000100a00 */
[----:B-1----:R-:W2:Y:S04]  /*14f10*/  LDL.LU.64 R6, [R1+0x12b0] ;  /* 0x0012b00001067983 */ /* 0x002ea80000300a00 */
[----:B---3--:R-:W-:Y:S04]  /*14f20*/  STL.64 [R1+0x1530], R8 ;  /* 0x0015300801007387 */ /* 0x008fe80000100a00 */
[----:B--2---:R1:W-:Y:S04]  /*14f30*/  STL.64 [R1+0x1528], R6 ;  /* 0x0015280601007387 */ /* 0x0043e80000100a00 */
        /* <DEDUP_REMOVED lines=865> */
[----:B------:R-:W3:Y:S03]  /*18550*/  S2R R157, SR_TID.X ;  /* 0x00000000009d7919 */ /* 0x000ee60000002100 */
        /* <DEDUP_REMOVED lines=29> */
[----:B---3--:R-:W-:-:S03]  /*18730*/  LOP3.LUT R2, R157, 0x1c, RZ, 0xc0, !PT ;  /* 0x0000001c9d027812 */ /* 0x008fc600078ec0ff */
[----:B------:R2:W-:Y:S01]  /*18740*/  STL [R1+0x318], RZ ;  /* 0x000318ff01007387 */ /* 0x0005e20000100800 */
[----:B------:R-:W-:-:S03]  /*18750*/  LOP3.LUT R4, R157, 0x3, RZ, 0xc0, !PT ;  /* 0x000000039d047812 */ /* 0x000fc600078ec0ff */
[----:B------:R2:W-:Y:S01]  /*18760*/  STL [R1+0x31c], RZ ;  /* 0x00031cff01007387 */ /* 0x0005e20000100800 */
[C---:B------:R-:W-:Y:S01]  /*18770*/  LOP3.LUT R252, R157.reuse, 0x7, RZ, 0xc0, !PT ;  /* 0x000000079dfc7812 */ /* 0x040fe200078ec0ff */
[----:B------:R-:W-:Y:S02]  /*18780*/  IMAD R0, R0, 0x2, R2 ;  /* 0x0000000200007824 */ /* 0x000fe400078e0202 */
[----:B------:R-:W-:Y:S02]  /*18790*/  IMAD R2, R4, 0x820, RZ ;  /* 0x0000082004027824 */ /* 0x000fe400078e02ff */
[----:B------:R-:W-:Y:S02]  /*187a0*/  IMAD R252, R252, 0x90, RZ ;  /* 0x00000090fcfc7824 */ /* 0x000fe400078e02ff */
[----:B------:R-:W-:Y:S01]  /*187b0*/  IMAD.SHL.U32 R4, R157, 0x2, RZ ;  /* 0x000000029d047824 */ /* 0x000fe200078e00ff */
[----:B------:R-:W-:Y:S01]  /*187c0*/  USHF.R.S32.HI UR8, URZ, 0x1f, UR7 ;  /* 0x0000001f3f087899 */ /* 0x000fe20008011407 */
[----:B------:R-:W-:-:S02]  /*187d0*/  LOP3.LUT R0, R2, R0, RZ, 0x3c, !PT ;  /* 0x0000000002007212 */ /* 0x000fc400078e3cff */
[----:B------:R-:W-:Y:S01]  /*187e0*/  SHF.R.S32.HI R2, RZ, 0x1f, R3 ;  /* 0x0000001fff027819 */ /* 0x000fe20000011403 */
[----:B------:R-:W-:Y:S01]  /*187f0*/  ULEA.HI UR7, UR8, UR7, URZ, 0x5 ;  /* 0x0000000708077291 */ /* 0x000fe2000f8f283f */
[----:B------:R-:W-:Y:S02]  /*18800*/  LOP3.LUT R252, R252, 0x30, R4, 0x78, !PT ;  /* 0x00000030fcfc7812 */ /* 0x000fe400078e7804 */
[----:B------:R-:W-:Y:S01]  /*18810*/  SHF.R.S32.HI R4, RZ, 0x1f, R5 ;  /* 0x0000001fff047819 */ /* 0x000fe20000011405 */
[----:B------:R-:W-:Y:S01]  /*18820*/  USHF.R.S32.HI UR7, URZ, 0x5, UR7 ;  /* 0x000000053f077899 */ /* 0x000fe20008011407 */
[C---:B------:R-:W-:Y:S01]  /*18830*/  SHF.L.U64.HI R2, R3.reuse, 0x2, R2 ;  /* 0x0000000203027819 */ /* 0x040fe20000010202 */
[----:B------:R-:W-:Y:S01]  /*18840*/  IMAD.SHL.U32 R3, R3, 0x4, RZ ;  /* 0x0000000403037824 */ /* 0x000fe200078e00ff */
[C---:B------:R-:W-:Y:S01]  /*18850*/  SHF.L.U64.HI R4, R5.reuse, 0x2, R4 ;  /* 0x0000000205047819 */ /* 0x040fe20000010204 */
[----:B------:R-:W-:Y:S01]  /*18860*/  IMAD.SHL.U32 R5, R5, 0x4, RZ ;  /* 0x0000000405057824 */ /* 0x000fe200078e00ff */
        /* <DEDUP_REMOVED lines=64> */
[----:B-1----:R-:W-:Y:S02]  /*18c70*/  LOP3.LUT R7, R0, 0x20, RZ, 0x3c, !PT ;  /* 0x0000002000077812 */ /* 0x002fe400078e3cff */
[----:B------:R-:W-:Y:S01]  /*18c80*/  LOP3.LUT R6, R252, 0x40, RZ, 0x3c, !PT ;  /* 0x00000040fc067812 */ /* 0x000fe200078e3cff */
[----:B------:R-:W-:Y:S01]  /*18c90*/  UMOV UR4, URZ ;  /* 0x0000003f00047c82 */ /* 0x000fe20008000000 */
[----:B------:R-:W-:Y:S01]  /*18ca0*/  UMOV UR9, 0x1 ;  /* 0x0000000100097882 */ /* 0x000fe20000000000 */
[----:B------:R-:W-:Y:S01]  /*18cb0*/  UIADD3 UR13, UR7, -0x2, URZ ;  /* 0xfffffffe070d7890 */ /* 0x000fe2000fffe03f */
[----:B--2---:R-:W-:-:S11]  /*18cc0*/  UMOV UR8, 0xffffffff ;  /* 0xffffffff00087882 */ /* 0x004fd60000000000 */
.L_x_1:
[----:B------:R-:W2:Y:S01]  /*18cd0*/  LDL.LU.64 R56, [R1+0xbf0] ;  /* 0x000bf00001387983 */ /* 0x000ea20000300a00 */
[----:B------:R-:W-:-:S04]  /*18ce0*/  DEPBAR.LE SB0, 0x2 ;  /* 0x000080800000791a */ /* 0x000fc80000000000 */
[----:B------:R-:W2:Y:S04]  /*18cf0*/  LDL.LU.64 R58, [R1+0xbf8] ;  /* 0x000bf800013a7983 */ /* 0x000ea80000300a00 */
[----:B------:R-:W3:Y:S04]  /*18d00*/  LDL.LU.64 R52, [R1+0xbe0] ;  /* 0x000be00001347983 */ /* 0x000ee80000300a00 */
[----:B------:R-:W3:Y:S04]  /*18d10*/  LDL.LU.64 R54, [R1+0xbe8] ;  /* 0x000be80001367983 */ /* 0x000ee80000300a00 */
[----:B------:R-:W4:Y:S04]  /*18d20*/  LDL.LU.64 R48, [R1+0xbc0] ;  /* 0x000bc00001307983 */ /* 0x000f280000300a00 */
        /* <DEDUP_REMOVED lines=14> */
[----:B------:R-:W4:Y:S01]  /*18e10*/  LDL.LU.64 R18, [R1+0x118] ;  /* 0x0001180001127983 */ /* 0x000f220000300a00 */
[----:B------:R-:W-:Y:S01]  /*18e20*/  UIADD3 UR8, UR8, 0x1, URZ ;  /* 0x0000000108087890 */ /* 0x000fe2000fffe03f */
[----:B------:R-:W-:-:S02]  /*18e30*/  LOP3.LUT R6, R0, 0x20, RZ, 0x3c, !PT ;  /* 0x0000002000067812 */ /* 0x000fc400078e3cff */
[----:B------:R-:W-:Y:S01]  /*18e40*/  STL [R1+0x1fdc], R3 ;  /* 0x001fdc0301007387 */ /* 0x000fe20000100800 */
[----:B------:R-:W-:-:S03]  /*18e50*/  UISETP.GT.AND UP0, UPT, UR8, 0x1, UPT ;  /* 0x000000010800788c */ /* 0x000fc6000bf04270 */
[----:B------:R-:W-:Y:S01]  /*18e60*/  STL [R1+0x1fd8], R2 ;  /* 0x001fd80201007387 */ /* 0x000fe20000100800 */
[----:B------:R-:W-:-:S03]  /*18e70*/  USEL UR8, UR8, URZ, !UP0 ;  /* 0x0000003f08087287 */ /* 0x000fc6000c000000 */
[----:B------:R-:W-:Y:S01]  /*18e80*/  STL.64 [R1+0x1f70], R4 ;  /* 0x001f700401007387 */ /* 0x000fe20000100a00 */
[----:B------:R-:W-:Y:S02]  /*18e90*/  ULEA UR10, UR8, UR5, 0x10 ;  /* 0x00000005080a7291 */ /* 0x000fe4000f8e803f */
[----:B------:R-:W-:Y:S01]  /*18ea0*/  ULEA UR11, UR8, UR5, 0xe ;  /* 0x00000005080b7291 */ /* 0x000fe2000f8e703f */
[----:B------:R-:W-:Y:S06]  /*18eb0*/  BAR.SYNC.DEFER_BLOCKING 0x0 ;  /* 0x0000000000007b1d */ /* 0x000fec0000010000 */
[----:B------:R-:W-:Y:S04]  /*18ec0*/  LDS R160, [R0+UR10] ;  /* 0x0000000a00a07984 */ /* 0x000fe80008000800 */
[----:B------:R-:W-:Y:S04]  /*18ed0*/  LDS R162, [R0+UR10+0x2000] ;  /* 0x0020000a00a27984 */ /* 0x000fe80008000800 */
[----:B------:R-:W-:Y:S04]  /*18ee0*/  LDS R161, [R6+UR10] ;  /* 0x0000000a06a17984 */ /* 0x000fe80008000800 */
[----:B------:R-:W-:Y:S04]  /*18ef0*/  LDS R163, [R6+UR10+0x2000] ;  /* 0x0020000a06a37984 */ /* 0x000fe80008000800 */
[----:B-----5:R-:W2:Y:S04]  /*18f00*/  LDSM.16.M88.4 R12, [R252+UR11+0x20000] ;  /* 0x0200000bfc0c783b */ /* 0x020ea80008000200 */
[----:B------:R-:W-:Y:S04]  /*18f10*/  LDS R164, [R0+UR10+0x80] ;  /* 0x0000800a00a47984 */ /* 0x000fe80008000800 */
[----:B------:R-:W-:Y:S04]  /*18f20*/  LDS R166, [R0+UR10+0x2080] ;  /* 0x0020800a00a67984 */ /* 0x000fe80008000800 */
[----:B------:R-:W-:Y:S04]  /*18f30*/  LDS R165, [R6+UR10+0x80] ;  /* 0x0000800a06a57984 */ /* 0x000fe80008000800 */
[----:B------:R-:W3:Y:S04]  /*18f40*/  LDS R167, [R6+UR10+0x2080] ;  /* 0x0020800a06a77984 */ /* 0x000ee80008000800 */
[----:B------:R-:W-:Y:S04]  /*18f50*/  LDS R168, [R0+UR10+0x100] ;  /* 0x0001000a00a87984 */ /* 0x000fe80008000800 */
[----:B------:R-:W-:Y:S04]  /*18f60*/  LDS R170, [R0+UR10+0x2100] ;  /* 0x0021000a00aa7984 */ /* 0x000fe80008000800 */
[----:B------:R-:W-:Y:S04]  /*18f70*/  LDS R169, [R6+UR10+0x100] ;  /* 0x0001000a06a97984 */ /* 0x000fe80008000800 */
[----:B------:R-:W4:Y:S04]  /*18f80*/  LDS R171, [R6+UR10+0x2100] ;  /* 0x0021000a06ab7984 */ /* 0x000f280008000800 */
[----:B------:R-:W-:Y:S04]  /*18f90*/  LDSM.16.M88.4 R8, [R252+UR11+0x20400] ;  /* 0x0204000bfc08783b */ /* 0x000fe80008000200 */
[----:B------:R-:W-:Y:S04]  /*18fa0*/  LDS R172, [R0+UR10+0x180] ;  /* 0x0001800a00ac7984 */ /* 0x000fe80008000800 */
[----:B------:R-:W-:Y:S04]  /*18fb0*/  LDS R174, [R0+UR10+0x2180] ;  /* 0x0021800a00ae7984 */ /* 0x000fe80008000800 */
[----:B------:R-:W-:Y:S04]  /*18fc0*/  LDS R173, [R6+UR10+0x180] ;  /* 0x0001800a06ad7984 */ /* 0x000fe80008000800 */
[----:B------:R-:W1:Y:S04]  /*18fd0*/  LDS R175, [R6+UR10+0x2180] ;  /* 0x0021800a06af7984 */ /* 0x000e680008000800 */
[----:B------:R-:W-:Y:S04]  /*18fe0*/  LDS R176, [R0+UR10+0x200] ;  /* 0x0002000a00b07984 */ /* 0x000fe80008000800 */
[----:B------:R-:W-:Y:S04]  /*18ff0*/  LDS R178, [R0+UR10+0x2200] ;  /* 0x0022000a00b27984 */ /* 0x000fe80008000800 */
[----:B------:R-:W-:Y:S04]  /*19000*/  LDS R177, [R6+UR10+0x200] ;  /* 0x0002000a06b17984 */ /* 0x000fe80008000800 */
[----:B------:R-:W1:Y:S04]  /*19010*/  LDS R179, [R6+UR10+0x2200] ;  /* 0x0022000a06b37984 */ /* 0x000e680008000800 */
[----:B------:R-:W-:Y:S04]  /*19020*/  LDS R180, [R0+UR10+0x280] ;  /* 0x0002800a00b47984 */ /* 0x000fe80008000800 */
        /* <DEDUP_REMOVED lines=22> */
[----:B------:R4:W-:Y:S04]  /*19190*/  LDS R223, [R6+UR10+0x2780] ;  /* 0x0027800a06df7984 */ /* 0x0009e80008000800 */
[----:B------:R-:W-:Y:S01]  /*191a0*/  LDS R184, [R0+UR10+0x300] ;  /* 0x0003000a00b87984 */ /* 0x000fe20008000800 */
[-C--:B--2---:R-:W-:Y:S03]  /*191b0*/  HMMA.1688.F32.TF32 R56, R160, R12.reuse, R56 ;  /* 0x0000000ca038723c */ /* 0x084fe60000081038 */
[----:B------:R-:W2:Y:S04]  /*191c0*/  LDS R186, [R0+UR10+0x2300] ;  /* 0x0023000a00ba7984 */ /* 0x000ea80008000800 */
[----:B------:R-:W-:Y:S01]  /*191d0*/  LDS R188, [R0+UR10+0x380] ;  /* 0x0003800a00bc7984 */ /* 0x000fe20008000800 */
[-C--:B---3--:R-:W-:Y:S03]  /*191e0*/  HMMA.1688.F32.TF32 R52, R164, R12.reuse, R52 ;  /* 0x0000000ca434723c */ /* 0x088fe60000081034 */
[----:B------:R-:W3:Y:S04]  /*191f0*/  LDS R190, [R0+UR10+0x2380] ;  /* 0x0023800a00be7984 */ /* 0x000ee80008000800 */
[----:B------:R-:W-:Y:S01]  /*19200*/  LDS R192, [R0+UR10+0x400] ;  /* 0x0004000a00c07984 */ /* 0x000fe20008000800 */
[-C--:B----4-:R-:W-:Y:S03]  /*19210*/  HMMA.1688.F32.TF32 R4, R168, R12.reuse, R48 ;  /* 0x0000000ca804723c */ /* 0x090fe60000081030 */
[----:B------:R-:W4:Y:S04]  /*19220*/  LDS R194, [R0+UR10+0x2400] ;  /* 0x0024000a00c27984 */ /* 0x000f280008000800 */
[----:B------:R-:W-:Y:S01]  /*19230*/  STL [R1+0x270c], R14 ;  /* 0x00270c0e01007387 */ /* 0x000fe20000100800 */
[-C--:B-1----:R-:W-:Y:S03]  /*19240*/  HMMA.1688.F32.TF32 R44, R172, R12.reuse, R44 ;  /* 0x0000000cac2c723c */ /* 0x082fe6000008102c */
[----:B------:R-:W-:Y:S04]  /*19250*/  STL [R1+0x2708], R15 ;  /* 0x0027080f01007387 */ /* 0x000fe80000100800 */
[----:B------:R-:W-:Y:S01]  /*19260*/  STL [R1+0x2714], R10 ;  /* 0x0027140a01007387 */ /* 0x000fe20000100800 */
[-C--:B------:R-:W-:Y:S03]  /*19270*/  HMMA.1688.F32.TF32 R40, R176, R12.reuse, R40 ;  /* 0x0000000cb028723c */ /* 0x080fe60000081028 */
[----:B------:R-:W-:Y:S04]  /*19280*/  STL [R1+0x2710], R11 ;  /* 0x0027100b01007387 */ /* 0x000fe80000100800 */
[----:B------:R-:W-:Y:S04]  /*19290*/  STL.64 [R1+0x370], R56 ;  /* 0x0003703801007387 */ /* 0x000fe80000100a00 */
[----:B------:R-:W-:Y:S04]  /*192a0*/  STL.64 [R1+0x378], R58 ;  /* 0x0003783a01007387 */ /* 0x000fe80000100a00 */
[----:B------:R-:W-:Y:S01]  /*192b0*/  STL.64 [R1+0x860], R52 ;  /* 0x0008603401007387 */ /* 0x000fe20000100a00 */
[-C--:B--2---:R-:W-:Y:S03]  /*192c0*/  HMMA.1688.F32.TF32 R32, R184, R12.reuse, R32 ;  /* 0x0000000cb820723c */ /* 0x084fe60000081020 */
[----:B------:R-:W-:Y:S04]  /*192d0*/  STL.64 [R1+0x868], R54 ;  /* 0x0008683601007387 */ /* 0x000fe80000100a00 */
[----:B------:R-:W-:Y:S01]  /*192e0*/  STL.64 [R1+0x980], R4 ;  /* 0x0009800401007387 */ /* 0x000fe20000100a00 */
[-C--:B---3--:R-:W-:Y:S03]  /*192f0*/  HMMA.1688.F32.TF32 R28, R188, R12.reuse, R28 ;  /* 0x0000000cbc1c723c */ /* 0x088fe6000008101c */
[----:B------:R1:W-:Y:S04]  /*19300*/  STL.64 [R1+0x988], R6 ;  /* 0x0009880601007387 */ /* 0x0003e80000100a00 */
[----:B------:R-:W-:Y:S04]  /*19310*/  LDS R196, [R0+UR10+0x480] ;  /* 0x0004800a00c47984 */ /* 0x000fe80008000800 */
[----:B------:R-:W2:Y:S01]  /*19320*/  LDS R198, [R0+UR10+0x2480] ;  /* 0x0024800a00c67984 */ /* 0x000ea20008000800 */
[-C--:B-1----:R-:W-:Y:S03]  /*19330*/  HMMA.1688.F32.TF32 R4, R180, R12.reuse, R36 ;  /* 0x0000000cb404723c */ /* 0x082fe60000081024 */
[----:B------:R-:W-:Y:S04]  /*19340*/  LDS R200, [R0+UR10+0x500] ;  /* 0x0005000a00c87984 */ /* 0x000fe80008000800 */
[----:B------:R-:W1:Y:S04]  /*19350*/  LDS R202, [R0+UR10+0x2500] ;  /* 0x0025000a00ca7984 */ /* 0x000e680008000800 */
[----:B------:R-:W-:Y:S04]  /*19360*/  LDS R204, [R0+UR10+0x580] ;  /* 0x0005800a00cc7984 */ /* 0x000fe80008000800 */
[----:B------:R-:W3:Y:S04]  /*19370*/  LDS R206, [R0+UR10+0x2580] ;  /* 0x0025800a00ce7984 */ /* 0x000ee80008000800 */
[----:B------:R-:W-:Y:S04]  /*19380*/  STL.64 [R1+0xa70], R44 ;  /* 0x000a702c01007387 */ /* 0x000fe80000100a00 */
[----:B------:R-:W-:Y:S04]  /*19390*/  STL.64 [R1+0xa78], R46 ;  /* 0x000a782e01007387 */ /* 0x000fe80000100a00 */
[----:B------:R-:W-:Y:S04]  /*193a0*/  STL.64 [R1+0xbd0], R40 ;  /* 0x000bd02801007387 */ /* 0x000fe80000100a00 */
[----:B------:R-:W-:Y:S04]  /*193b0*/  STL.64 [R1+0xbd8], R42 ;  /* 0x000bd82a01007387 */ /* 0x000fe80000100a00 */
[----:B------:R-:W-:Y:S04]  /*193c0*/  STL.64 [R1+0xc90], R4 ;  /* 0x000c900401007387 */ /* 0x000fe80000100a00 */
[----:B------:R4:W-:Y:S04]  /*193d0*/  STL.64 [R1+0xc98], R6 ;  /* 0x000c980601007387 */ /* 0x0009e80000100a00 */
[----:B------:R-:W-:Y:S04]  /*193e0*/  LDS R208, [R0+UR10+0x600] ;  /* 0x0006000a00d07984 */ /* 0x000fe80008000800 */
[----:B------:R-:W3:Y:S01]  /*193f0*/  LDS R210, [R0+UR10+0x2600] ;  /* 0x0026000a00d27984 */ /* 0x000ee20008000800 */
[-C--:B----4-:R-:W-:Y:S03]  /*19400*/  HMMA.1688.F32.TF32 R4, R192, R12.reuse, R20 ;  /* 0x0000000cc004723c */ /* 0x090fe60000081014 */
[----:B------:R-:W-:Y:S04]  /*19410*/  STL.64 [R1+0x1040], R32 ;  /* 0x0010402001007387 */ /* 0x000fe80000100a00 */
[----:B------:R-:W-:Y:S01]  /*19420*/  STL.64 [R1+0x1048], R34 ;  /* 0x0010482201007387 */ /* 0x000fe20000100a00 */
[-C--:B--2---:R-:W-:Y:S03]  /*19430*/  HMMA.1688.F32.TF32 R20, R196, R12.reuse, R16 ;  /* 0x0000000cc414723c */ /* 0x084fe60000081010 */
[----:B------:R-:W-:Y:S03]  /*19440*/  STL.64 [R1+0x1180], R28 ;  /* 0x0011801c01007387 */ /* 0x000fe60000100a00 */
[-C--:B-1----:R-:W-:Y:S01]  /*19450*/  HMMA.1688.F32.TF32 R16, R200, R12.reuse, R116 ;  /* 0x0000000cc810723c */ /* 0x082fe20000081074 */
[----:B------:R-:W-:Y:S04]  /*19460*/  STL.64 [R1+0x1188], R30 ;  /* 0x0011881e01007387 */ /* 0x000fe80000100a00 */
[----:B------:R-:W-:Y:S04]  /*19470*/  LDS R212, [R0+UR10+0x680] ;  /* 0x0006800a00d47984 */ /* 0x000fe80008000800 */
[----:B------:R-:W1:Y:S04]  /*19480*/  LDS R214, [R0+UR10+0x2680] ;  /* 0x0026800a00d67984 */ /* 0x000e680008000800 */
[----:B------:R-:W-:Y:S04]  /*19490*/  STL.64 [R1+0x1220], R4 ;  /* 0x0012200401007387 */ /* 0x000fe80000100a00 */
[----:B------:R3:W-:Y:S04]  /*194a0*/  STL.64 [R1+0x1228], R6 ;  /* 0x0012280601007387 */ /* 0x0007e80000100a00 */
[----:B------:R2:W-:Y:S04]  /*194b0*/  STL.64 [R1+0x12a0], R20 ;  /* 0x0012a01401007387 */ /* 0x0005e80000100a00 */
[----:B------:R4:W-:Y:S01]  /*194c0*/  STL.64 [R1+0x12a8], R22 ;  /* 0x0012a81601007387 */ /* 0x0009e20000100a00 */
[-C--:B---3--:R-:W-:Y:S03]  /*194d0*/  HMMA.1688.F32.TF32 R4, R204, R12.reuse, R128 ;  /* 0x0000000ccc04723c */ /* 0x088fe60000081080 */
[----:B------:R-:W3:Y:S04]  /*194e0*/  LDL.LU.64 R52, [R1+0xc60] ;  /* 0x000c600001347983 */ /* 0x000ee80000300a00 */
[----:B------:R-:W-:Y:S04]  /*194f0*/  STL.64 [R1+0x1370], R16 ;  /* 0x0013701001007387 */ /* 0x000fe80000100a00 */
[----:B------:R-:W-:Y:S04]  /*19500*/  STL.64 [R1+0x1378], R18 ;  /* 0x0013781201007387 */ /* 0x000fe80000100a00 */
[----:B------:R-:W3:Y:S04]  /*19510*/  LDL.LU.64 R54, [R1+0xc68] ;  /* 0x000c680001367983 */ /* 0x000ee80000300a00 */
[----:B------:R-:W-:Y:S04]  /*19520*/  LDS R216, [R0+UR10+0x700] ;  /* 0x0007000a00d87984 */ /* 0x000fe80008000800 */
[----:B------:R-:W1:Y:S04]  /*19530*/  LDS R218, [R0+UR10+0x2700] ;  /* 0x0027000a00da7984 */ /* 0x000e680008000800 */
[----:B------:R-:W-:Y:S04]  /*19540*/  STL.64 [R1+0x1400], R4 ;  /* 0x0014000401007387 */ /* 0x000fe80000100a00 */
[----:B------:R4:W-:Y:S04]  /*19550*/  STL.64 [R1+0x1408], R6 ;  /* 0x0014080601007387 */ /* 0x0009e80000100a00 */
[----:B--2---:R-:W2:Y:S04]  /*19560*/  LDL.LU.64 R20, [R1+0xc50] ;  /* 0x000c500001147983 */ /* 0x004ea80000300a00 */
[----:B----4-:R-:W2:Y:S01]  /*19570*/  LDL.LU.64 R22, [R1+0xc58] ;  /* 0x000c580001167983 */ /* 0x010ea20000300a00 */
[----:B------:R-:W-:Y:S03]  /*19580*/  HMMA.1688.F32.TF32 R4, R208, R12, R120 ;  /* 0x0000000cd004723c */ /* 0x000fe60000081078 */
[----:B------:R-:W-:Y:S04]  /*19590*/  LDS R220, [R0+UR10+0x780] ;  /* 0x0007800a00dc7984 */ /* 0x000fe80008000800 */
[----:B------:R-:W4:-:S15]  /*195a0*/  LDS R222, [R0+UR10+0x2780] ;  /* 0x0027800a00de7984 */ /* 0x000f1e0008000800 */
[----:B------:R-:W-:-:S01]  /*195b0*/  NOP ;  /* 0x0000000000007918 */ /* 0x000fc20000000000 */
[----:B------:R1:W-:Y:S04]  /*195c0*/  STL.64 [R1+0x1480], R4 ;  /* 0x0014800401007387 */ /* 0x0003e80000100a00 */
[----:B------:R1:W-:Y:S04]  /*195d0*/  STL.64 [R1+0x1488], R6 ;  /* 0x0014880601007387 */ /* 0x0003e80000100a00 */
[----:B------:R-:W2:Y:S04]  /*195e0*/  LDL.LU.64 R48, [R1+0xc30] ;  /* 0x000c300001307983 */ /* 0x000ea80000300a00 */
        /* <DEDUP_REMOVED lines=13> */
[----:B-1----:R-:W2:Y:S04]  /*196c0*/  LDL.LU.64 R4, [R1+0x1d0] ;  /* 0x0001d00001047983 */ /* 0x002ea80000300a00 */
[----:B------:R-:W2:Y:S01]  /*196d0*/  LDL.LU.64 R6, [R1+0x1d8] ;  /* 0x0001d80001067983 */ /* 0x000ea20000300a00 */
[-C--:B------:R-:W-:Y:S06]  /*196e0*/  HMMA.1688.F32.TF32 R60, R212, R12.reuse, R124 ;  /* 0x0000000cd43c723c */ /* 0x080fec000008107c */
[-C--:B------:R-:W-:Y:S06]  /*196f0*/  HMMA.1688.F32.TF32 R56, R216, R12.reuse, R132 ;  /* 0x0000000cd838723c */ /* 0x080fec0000081084 */
[----:B----4-:R-:W-:Y:S11]  /*19700*/  HMMA.1688.F32.TF32 R12, R220, R12, R64 ;  /* 0x0000000cdc0c723c */ /* 0x010ff60000081040 */
[----:B------:R-:W-:Y:S04]  /*19710*/  STL.64 [R1+0x14e0], R60 ;  /* 0x0014e03c01007387 */ /* 0x000fe80000100a00 */
[----:B------:R-:W-:Y:S04]  /*19720*/  STL.64 [R1+0x14e8], R62 ;  /* 0x0014e83e01007387 */ /* 0x000fe80000100a00 */
[----:B------:R-:W-:Y:S04]  /*19730*/  STL.64 [R1+0x1500], R56 ;  /* 0x0015003801007387 */ /* 0x000fe80000100a00 */
[----:B------:R-:W-:Y:S04]  /*19740*/  STL.64 [R1+0x1508], R58 ;  /* 0x0015083a01007387 */ /* 0x000fe80000100a00 */
[----:B------:R-:W-:Y:S04]  /*19750*/  STL.64 [R1+0x1510], R12 ;  /* 0x0015100c01007387 */ /* 0x000fe80000100a00 */
[----:B------:R2:W-:Y:S01]  /*19760*/  STL.64 [R1+0x1518], R14 ;  /* 0x0015180e01007387 */ /* 0x0005e20000100a00 */
[-C--:B---3--:R-:W-:Y:S06]  /*19770*/  HMMA.1688.F32.TF32 R52, R160, R8.reuse, R52 ;  /* 0x00000008a034723c */ /* 0x088fec0000081034 */
[----:B--2---:R-:W-:-:S15]  /*19780*/  HMMA.1688.F32.TF32 R12, R164, R8, R20 ;  /* 0x00000008a40c723c */ /* 0x004fde0000081014 */
[----:B------:R-:W-:-:S02]  /*19790*/  NOP ;  /* 0x0000000000007918 */ /* 0x000fc40000000000 */
[----:B------:R-:W-:Y:S01]  /*197a0*/  STL.64 [R1+0x300], R52 ;  /* 0x0003003401007387 */ /* 0x000fe20000100a00 */
[-C--:B------:R-:W-:Y:S05]  /*197b0*/  HMMA.1688.F32.TF32 R48, R168, R8.reuse, R48 ;  /* 0x00000008a830723c */ /* 0x080fea0000081030 */
[----:B------:R-:W-:Y:S04]  /*197c0*/  STL.64 [R1+0x7b0], R12 ;  /* 0x0007b00c01007387 */ /* 0x000fe80000100a00 */
[----:B------:R1:W-:Y:S01]  /*197d0*/  STL.64 [R1+0x7b8], R14 ;  /* 0x0007b80e01007387 */ /* 0x0003e20000100a00 */
[-C--:B------:R-:W-:Y:S06]  /*197e0*/  HMMA.1688.F32.TF32 R44, R172, R8.reuse, R44 ;  /* 0x00000008ac2c723c */ /* 0x080fec000008102c */
[-C--:B------:R-:W-:Y:S06]  /*197f0*/  HMMA.1688.F32.TF32 R40, R180, R8.reuse, R40 ;  /* 0x00000008b428723c */ /* 0x080fec0000081028 */
[-C--:B------:R-:W-:Y:S06]  /*19800*/  HMMA.1688.F32.TF32 R36, R184, R8.reuse, R36 ;  /* 0x00000008b824723c */ /* 0x080fec0000081024 */
[-C--:B------:R-:W-:Y:S06]  /*19810*/  HMMA.1688.F32.TF32 R28, R192, R8.reuse, R28 ;  /* 0x00000008c01c723c */ /* 0x080fec000008101c */
[-C--:B------:R-:W-:Y:S01]  /*19820*/  HMMA.1688.F32.TF32 R4, R196, R8.reuse, R4 ;  /* 0x00000008c404723c */ /* 0x080fe20000081004 */
[----:B------:R-:W-:Y:S01]  /*19830*/  IMAD.MOV.U32 R10, RZ, RZ, R54 ;  /* 0x000000ffff0a7224 */ /* 0x000fe200078e0036 */
[----:B------:R-:W2:Y:S04]  /*19840*/  LDSM.16.M88.4 R20, [R252+UR11+0x20800] ;  /* 0x0208000bfc14783b */ /* 0x000ea80008000200 */
[-C--:B-1----:R-:W-:Y:S01]  /*19850*/  HMMA.1688.F32.TF32 R12, R176, R8.reuse, R16 ;  /* 0x00000008b00c723c */ /* 0x082fe20000081010 */
[----:B------:R-:W-:Y:S04]  /*19860*/  STL.64 [R1+0x8d0], R48 ;  /* 0x0008d03001007387 */ /* 0x000fe80000100a00 */
[----:B------:R-:W-:Y:S04]  /*19870*/  STL.64 [R1+0x8d8], R50 ;  /* 0x0008d83201007387 */ /* 0x000fe80000100a00 */
[----:B------:R-:W-:Y:S04]  /*19880*/  STL.64 [R1+0x9c0], R44 ;  /* 0x0009c02c01007387 */ /* 0x000fe80000100a00 */
[----:B------:R-:W-:Y:S01]  /*19890*/  STL.64 [R1+0x9c8], R46 ;  /* 0x0009c82e01007387 */ /* 0x000fe20000100a00 */
[----:B------:R-:W-:Y:S01]  /*198a0*/  IMAD.MOV.U32 R11, RZ, RZ, R55 ;  /* 0x000000ffff0b7224 */ /* 0x000fe200078e0037 */
[-C--:B------:R-:W-:Y:S02]  /*198b0*/  HMMA.1688.F32.TF32 R60, R216, R8.reuse, R104 ;  /* 0x00000008d83c723c */ /* 0x080fe40000081068 */
[----:B------:R-:W1:Y:S06]  /*198c0*/  LDSM.16.M88.4 R16, [R252+UR11+0x20c00] ;  /* 0x020c000bfc10783b */ /* 0x000e6c0008000200 */
[----:B------:R-:W-:Y:S04]  /*198d0*/  STL.64 [R1+0xac0], R12 ;  /* 0x000ac00c01007387 */ /* 0x000fe80000100a00 */
[----:B------:R3:W-:Y:S02]  /*198e0*/  STL.64 [R1+0xac8], R14 ;  /* 0x000ac80e01007387 */ /* 0x0007e40000100a00 */
[-C--:B---3--:R-:W-:Y:S02]  /*198f0*/  HMMA.1688.F32.TF32 R12, R188, R8.reuse, R32 ;  /* 0x00000008bc0c723c */ /* 0x088fe40000081020 */
[----:B------:R-:W-:Y:S04]  /*19900*/  STL.64 [R1+0xbc0], R40 ;  /* 0x000bc02801007387 */ /* 0x000fe80000100a00 */
[----:B------:R-:W-:Y:S04]  /*19910*/  STL.64 [R1+0xbc8], R42 ;  /* 0x000bc82a01007387 */ /* 0x000fe80000100a00 */
[----:B------:R-:W-:Y:S04]  /*19920*/  STL.64 [R1+0xc80], R36 ;  /* 0x000c802401007387 */ /* 0x000fe80000100a00 */
[----:B------:R-:W-:Y:S09]  /*19930*/  STL.64 [R1+0xc88], R38 ;  /* 0x000c882601007387 */ /* 0x000ff20000100a00 */
[----:B------:R3:W-:Y:S04]  /*19940*/  STL.64 [R1+0x1060], R12 ;  /* 0x0010600c01007387 */ /* 0x0007e80000100a00 */
[----:B------:R4:W-:Y:S04]  /*19950*/  STL.64 [R1+0x1068], R14 ;  /* 0x0010680e01007387 */ /* 0x0009e80000100a00 */
[----:B---3--:R-:W2:Y:S04]  /*19960*/  LDL.LU.64 R12, [R1+0xd00] ;  /* 0x000d0000010c7983 */ /* 0x008ea80000300a00 */
[----:B------:R-:W-:Y:S04]  /*19970*/  STL.64 [R1+0x1160], R28 ;  /* 0x0011601c01007387 */ /* 0x000fe80000100a00 */
[----:B------:R-:W-:Y:S04]  /*19980*/  STL.64 [R1+0x1168], R30 ;  /* 0x0011681e01007387 */ /* 0x000fe80000100a00 */
[----:B----4-:R-:W2:Y:S04]  /*19990*/  LDL.LU.64 R14, [R1+0xd08] ;  /* 0x000d0800010e7983 */ /* 0x010ea80000300a00 */
[----:B------:R-:W-:Y:S04]  /*199a0*/  STL.64 [R1+0x1210], R4 ;  /* 0x0012100401007387 */ /* 0x000fe80000100a00 */
[----:B------:R3:W-:Y:S04]  /*199b0*/  STL.64 [R1+0x1218], R6 ;  /* 0x0012180601007387 */ /* 0x0007e80000100a00 */
[----:B------:R-:W4:Y:S04]  /*199c0*/  LDL.LU.64 R56, [R1+0xcf0] ;  /* 0x000cf00001387983 */ /* 0x000f280000300a00 */
[----:B------:R-:W4:Y:S01]  /*199d0*/  LDL.LU.64 R58, [R1+0xcf8] ;  /* 0x000cf800013a7983 */ /* 0x000f220000300a00 */
[----:B---3--:R-:W-:-:S15]  /*199e0*/  HMMA.1688.F32.TF32 R4, R200, R8, R76 ;  /* 0x00000008c804723c */ /* 0x008fde000008104c */
[----:B------:R-:W-:-:S08]  /*199f0*/  NOP ;  /* 0x0000000000007918 */ /* 0x000fd00000000000 */
[----:B------:R-:W-:Y:S04]  /*19a00*/  STL.64 [R1+0x12d0], R4 ;  /* 0x0012d00401007387 */ /* 0x000fe80000100a00 */
[----:B------:R3:W-:Y:S04]  /*19a10*/  STL.64 [R1+0x12d8], R6 ;  /* 0x0012d80601007387 */ /* 0x0007e80000100a00 */
[----:B------:R-:W4:Y:S04]  /*19a20*/  LDL.LU.64 R52, [R1+0xcb0] ;  /* 0x000cb00001347983 */ /* 0x000f280000300a00 */
[----:B------:R-:W4:Y:S01]  /*19a30*/  LDL.LU.64 R54, [R1+0xcb8] ;  /* 0x000cb80001367983 */ /* 0x000f220000300a00 */
[----:B---3--:R-:W-:Y:S03]  /*19a40*/  HMMA.1688.F32.TF32 R4, R204, R8, R84 ;  /* 0x00000008cc04723c */ /* 0x008fe60000081054 */
[----:B------:R-:W3:Y:S04]  /*19a50*/  LDL.LU.64 R48, [R1+0xb10] ;  /* 0x000b100001307983 */ /* 0x000ee80000300a00 */
[----:B------:R-:W3:-:S15]  /*19a60*/  LDL.LU.64 R50, [R1+0xb18] ;  /* 0x000b180001327983 */ /* 0x000ede0000300a00 */
[----:B------:R-:W-:-:S01]  /*19a70*/  NOP ;  /* 0x0000000000007918 */ /* 0x000fc20000000000 */
[----:B------:R-:W-:Y:S04]  /*19a80*/  STL.64 [R1+0x1360], R4 ;  /* 0x0013600401007387 */ /* 0x000fe80000100a00 */
[----:B------:R1:W-:Y:S04]  /*19a90*/  STL.64 [R1+0x1368], R6 ;  /* 0x0013680601007387 */ /* 0x0003e80000100a00 */
[----:B------:R-:W3:Y:S04]  /*19aa0*/  LDL.LU.64 R44, [R1+0x960] ;  /* 0x00096000012c7983 */ /* 0x000ee80000300a00 */
[----:B------:R-:W3:Y:S01]  /*19ab0*/  LDL.LU.64 R46, [R1+0x968] ;  /* 0x00096800012e7983 */ /* 0x000ee20000300a00 */
[----:B-1----:R-:W-:Y:S03]  /*19ac0*/  HMMA.1688.F32.TF32 R4, R208, R8, R108 ;  /* 0x00000008d004723c */ /* 0x002fe6000008106c */
        /* <DEDUP_REMOVED lines=11> */
[----:B------:R1:W-:Y:S04]  /*19b80*/  STL.64 [R1+0x14b0], R4 ;  /* 0x0014b00401007387 */ /* 0x0003e80000100a00 */
[----:B------:R1:W-:Y:S04]  /*19b90*/  STL.64 [R1+0x14b8], R6 ;  /* 0x0014b80601007387 */ /* 0x0003e80000100a00 */
[----:B------:R-:W3:Y:S04]  /*19ba0*/  LDL.LU.64 R28, [R1+0x4f0] ;  /* 0x0004f000011c7983 */ /* 0x000ee80000300a00 */
[----:B------:R-:W3:Y:S04]  /*19bb0*/  LDL.LU.64 R30, [R1+0x4f8] ;  /* 0x0004f800011e7983 */ /* 0x000ee80000300a00 */
[----:B-1----:R-:W3:Y:S04]  /*19bc0*/  LDL.LU.64 R4, [R1+0x220] ;  /* 0x0002200001047983 */ /* 0x002ee80000300a00 */
[----:B------:R-:W3:Y:S04]  /*19bd0*/  LDL.LU.64 R6, [R1+0x228] ;  /* 0x0002280001067983 */ /* 0x000ee80000300a00 */
[----:B------:R-:W-:Y:S04]  /*19be0*/  STL.64 [R1+0x14d0], R60 ;  /* 0x0014d03c01007387 */ /* 0x000fe80000100a00 */
[----:B------:R2:W-:Y:S01]  /*19bf0*/  STL.64 [R1+0x14d8], R62 ;  /* 0x0014d83e01007387 */ /* 0x0005e20000100a00 */
[----:B------:R-:W-:-:S15]  /*19c00*/  HMMA.1688.F32.TF32 R64, R220, R8, R68 ;  /* 0x00000008dc40723c */ /* 0x000fde0000081044 */
[----:B------:R-:W-:-:S08]  /*19c10*/  NOP ;  /* 0x0000000000007918 */ /* 0x000fd00000000000 */
[----:B------:R-:W-:Y:S04]  /*19c20*/  STL.64 [R1+0x14f0], R64 ;  /* 0x0014f04001007387 */ /* 0x000fe80000100a00 */
[----:B------:R-:W-:Y:S01]  /*19c30*/  STL.64 [R1+0x14f8], R66 ;  /* 0x0014f84201007387 */ /* 0x000fe20000100a00 */
[----:B--2---:R-:W-:-:S15]  /*19c40*/  HMMA.1688.F32.TF32 R60, R160, R20, R12 ;  /* 0x00000014a03c723c */ /* 0x004fde000008100c */
[----:B------:R-:W-:-:S09]  /*19c50*/  NOP ;  /* 0x0000000000007918 */ /* 0x000fd20000000000 */
[----:B------:R-:W-:Y:S02]  /*19c60*/  IMAD.MOV.U32 R14, RZ, RZ, R60 ;  /* 0x000000ffff0e7224 */ /* 0x000fe400078e003c */
[----:B------:R-:W-:Y:S02]  /*19c70*/  IMAD.MOV.U32 R15, RZ, RZ, R61 ;  /* 0x000000ffff0f7224 */ /* 0x000fe400078e003d */
[----:B------:R-:W-:Y:S02]  /*19c80*/  IMAD.MOV.U32 R13, RZ, RZ, R62 ;  /* 0x000000ffff0d7224 */ /* 0x000fe400078e003e */
[----:B------:R-:W-:Y:S01]  /*19c90*/  IMAD.MOV.U32 R12, RZ, RZ, R63 ;  /* 0x000000ffff0c7224 */ /* 0x000fe200078e003f */
[----:B------:R-:W-:Y:S04]  /*19ca0*/  STL.64 [R1+0x2720], R14 ;  /* 0x0027200e01007387 */ /* 0x000fe80000100a00 */
[----:B------:R4:W-:Y:S02]  /*19cb0*/  STL.64 [R1+0x2718], R12 ;  /* 0x0027180c01007387 */ /* 0x0009e40000100a00 */
[-C--:B----4-:R-:W-:Y:S06]  /*19cc0*/  HMMA.1688.F32.TF32 R12, R164, R20.reuse, R56 ;  /* 0x00000014a40c723c */ /* 0x090fec0000081038 */
[-C--:B------:R-:W-:Y:S06]  /*19cd0*/  HMMA.1688.F32.TF32 R52, R168, R20.reuse, R52 ;  /* 0x00000014a834723c */ /* 0x080fec0000081034 */
[-C--:B---3--:R-:W-:Y:S11]  /*19ce0*/  HMMA.1688.F32.TF32 R48, R172, R20.reuse, R48 ;  /* 0x00000014ac30723c */ /* 0x088ff60000081030 */
[----:B------:R-:W-:Y:S04]  /*19cf0*/  STL.64 [R1+0x2e0], R12 ;  /* 0x0002e00c01007387 */ /* 0x000fe80000100a00 */
[----:B------:R1:W-:Y:S02]  /*19d00*/  STL.64 [R1+0x2e8], R14 ;  /* 0x0002e80e01007387 */ /* 0x0003e40000100a00 */
[-C--:B-1----:R-:W-:Y:S02]  /*19d10*/  HMMA.1688.F32.TF32 R12, R176, R20.reuse, R44 ;  /* 0x00000014b00c723c */ /* 0x082fe4000008102c */
[----:B------:R-:W-:Y:S04]  /*19d20*/  STL.64 [R1+0x820], R52 ;  /* 0x0008203401007387 */ /* 0x000fe80000100a00 */
[----:B------:R-:W-:Y:S01]  /*19d30*/  STL.64 [R1+0x828], R54 ;  /* 0x0008283601007387 */ /* 0x000fe20000100a00 */
[-C--:B------:R-:W-:Y:S03]  /*19d40*/  HMMA.1688.F32.TF32 R40, R180, R20.reuse, R40 ;  /* 0x00000014b428723c */ /* 0x080fe60000081028 */
[----:B------:R-:W-:Y:S04]  /*19d50*/  STL.64 [R1+0x940], R48 ;  /* 0x0009403001007387 */ /* 0x000fe80000100a00 */
[----:B------:R-:W-:Y:S09]  /*19d60*/  STL.64 [R1+0x948], R50 ;  /* 0x0009483201007387 */ /* 0x000ff20000100a00 */
[----:B------:R-:W-:Y:S04]  /*19d70*/  STL.64 [R1+0xa00], R12 ;  /* 0x000a000c01007387 */ /* 0x000fe80000100a00 */
[----:B------:R1:W-:Y:S01]  /*19d80*/  STL.64 [R1+0xa08], R14 ;  /* 0x000a080e01007387 */ /* 0x0003e20000100a00 */
[-C--:B------:R-:W-:Y:S06]  /*19d90*/  HMMA.1688.F32.TF32 R36, R184, R20.reuse, R36 ;  /* 0x00000014b824723c */ /* 0x080fec0000081024 */
[-C--:B-1----:R-:W-:Y:S01]  /*19da0*/  HMMA.1688.F32.TF32 R12, R188, R20.reuse, R32 ;  /* 0x00000014bc0c723c */ /* 0x082fe20000081020 */
[----:B------:R-:W-:Y:S04]  /*19db0*/  STL.64 [R1+0xb00], R40 ;  /* 0x000b002801007387 */ /* 0x000fe80000100a00 */
[----:B------:R-:W-:Y:S01]  /*19dc0*/  STL.64 [R1+0xb08], R42 ;  /* 0x000b082a01007387 */ /* 0x000fe20000100a00 */
[-C--:B------:R-:W-:Y:S11]  /*19dd0*/  HMMA.1688.F32.TF32 R28, R192, R20.reuse, R28 ;  /* 0x00000014c01c723c */ /* 0x080ff6000008101c */
[----:B------:R-:W-:Y:S04]  /*19de0*/  STL.64 [R1+0xba0], R36 ;  /* 0x000ba02401007387 */ /* 0x000fe80000100a00 */
[----:B------:R-:W-:Y:S04]  /*19df0*/  STL.64 [R1+0xba8], R38 ;  /* 0x000ba82601007387 */ /* 0x000fe80000100a00 */
[----:B------:R1:W-:Y:S04]  /*19e00*/  STL.64 [R1+0xcb0], R12 ;  /* 0x000cb00c01007387 */ /* 0x0003e80000100a00 */
[----:B------:R2:W-:Y:S04]  /*19e10*/  STL.64 [R1+0xcb8], R14 ;  /* 0x000cb80e01007387 */ /* 0x0005e80000100a00 */
[----:B-1----:R-:W3:Y:S04]  /*19e20*/  LDL.LU.64 R12, [R1+0xd80] ;  /* 0x000d8000010c7983 */ /* 0x002ee80000300a00 */
[----:B------:R-:W-:Y:S04]  /*19e30*/  STL.64 [R1+0x1050], R28 ;  /* 0x0010501c01007387 */ /* 0x000fe80000100a00 */
[----:B------:R-:W-:Y:S04]  /*19e40*/  STL.64 [R1+0x1058], R30 ;  /* 0x0010581e01007387 */ /* 0x000fe80000100a00 */
[----:B--2---:R-:W3:Y:S01]  /*19e50*/  LDL.LU.64 R14, [R1+0xd88] ;  /* 0x000d8800010e7983 */ /* 0x004ee20000300a00 */
[----:B------:R-:W-:-:S15]  /*19e60*/  HMMA.1688.F32.TF32 R4, R196, R20, R4 ;  /* 0x00000014c404723c */ /* 0x000fde0000081004 */
[----:B------:R-:W-:-:S08]  /*19e70*/  NOP ;  /* 0x0000000000007918 */ /* 0x000fd00000000000 */
[----:B------:R1:W-:Y:S04]  /*19e80*/  STL.64 [R1+0x1150], R4 ;  /* 0x0011500401007387 */ /* 0x0003e80000100a00 */
[----:B------:R2:W-:Y:S04]  /*19e90*/  STL.64 [R1+0x1158], R6 ;  /* 0x0011580601007387 */ /* 0x0005e80000100a00 */
[----:B-1----:R-:W4:Y:S04]  /*19ea0*/  LDL.LU.64 R4, [R1+0xd70] ;  /* 0x000d700001047983 */ /* 0x002f280000300a00 */
[----:B--2---:R-:W4:Y:S01]  /*19eb0*/  LDL.LU.64 R6, [R1+0xd78] ;  /* 0x000d780001067983 */ /* 0x004f220000300a00 */
[-C--:B------:R-:W-:Y:S03]  /*19ec0*/  HMMA.1688.F32.TF32 R32, R200, R20.reuse, R80 ;  /* 0x00000014c820723c */ /* 0x080fe60000081050 */
[----:B------:R-:W2:Y:S03]  /*19ed0*/  LDL.LU.64 R52, [R1+0xd50] ;  /* 0x000d500001347983 */ /* 0x000ea60000300a00 */
[----:B------:R-:W-:-:S15]  /*19ee0*/  HMMA.1688.F32.TF32 R28, R204, R20, R100 ;  /* 0x00000014cc1c723c */ /* 0x000fde0000081064 */
[----:B------:R-:W-:-:S02]  /*19ef0*/  NOP ;  /* 0x0000000000007918 */ /* 0x000fc40000000000 */
[----:B------:R1:W-:Y:S04]  /*19f00*/  STL.64 [R1+0x1240], R32 ;  /* 0x0012402001007387 */ /* 0x0003e80000100a00 */
[----:B------:R1:W-:Y:S04]  /*19f10*/  STL.64 [R1+0x1248], R34 ;  /* 0x0012482201007387 */ /* 0x0003e80000100a00 */
[----:B------:R-:W2:Y:S04]  /*19f20*/  LDL.LU.64 R54, [R1+0xd58] ;  /* 0x000d580001367983 */ /* 0x000ea80000300a00 */
[----:B------:R-:W-:Y:S04]  /*19f30*/  STL.64 [R1+0x12c0], R28 ;  /* 0x0012c01c01007387 */ /* 0x000fe80000100a00 */
[----:B------:R1:W-:Y:S04]  /*19f40*/  STL.64 [R1+0x12c8], R30 ;  /* 0x0012c81e01007387 */ /* 0x0003e80000100a00 */
[----:B------:R-:W2:Y:S04]  /*19f50*/  LDL.LU.64 R48, [R1+0xb70] ;  /* 0x000b700001307983 */ /* 0x000ea80000300a00 */
[----:B------:R-:W2:Y:S04]  /*19f60*/  LDL.LU.64 R50, [R1+0xb78] ;  /* 0x000b780001327983 */ /* 0x000ea80000300a00 */
[----:B-1----:R-:W2:Y:S04]  /*19f70*/  LDL.LU.64 R32, [R1+0x9e0] ;  /* 0x0009e00001207983 */ /* 0x002ea80000300a00 */
[----:B------:R-:W2:Y:S01]  /*19f80*/  LDL.LU.64 R34, [R1+0x9e8] ;  /* 0x0009e80001227983 */ /* 0x000ea20000300a00 */
[-C--:B------:R-:W-:Y:S03]  /*19f90*/  HMMA.1688.F32.TF32 R28, R208, R20.reuse, R88 ;  /* 0x00000014d01c723c */ /* 0x080fe60000081058 */
[----:B------:R-:W2:Y:S04]  /*19fa0*/  LDL.LU.64 R44, [R1+0x780] ;  /* 0x00078000012c7983 */ /* 0x000ea80000300a00 */
[----:B------:R-:W2:Y:S01]  /*19fb0*/  LDL.LU.64 R46, [R1+0x788] ;  /* 0x00078800012e7983 */ /* 0x000ea20000300a00 */
[-C--:B------:R-:W-:Y:S03]  /*19fc0*/  HMMA.1688.F32.TF32 R60, R212, R20.reuse, R96 ;  /* 0x00000014d43c723c */ /* 0x080fe60000081060 */
[----:B------:R-:W2:Y:S04]  /*19fd0*/  LDL.LU.64 R40, [R1+0x6e0] ;  /* 0x0006e00001287983 */ /* 0x000ea80000300a00 */
[----:B------:R-:W2:Y:S01]  /*19fe0*/  LDL.LU.64 R42, [R1+0x6e8] ;  /* 0x0006e800012a7983 */ /* 0x000ea20000300a00 */
[-C--:B------:R-:W-:Y:S03]  /*19ff0*/  HMMA.1688.F32.TF32 R56, R216, R20.reuse, R112 ;  /* 0x00000014d838723c */ /* 0x080fe60000081070 */
[----:B------:R-:W2:Y:S04]  /*1a000*/  LDL.LU.64 R36, [R1+0x610] ;  /* 0x0006100001247983 */ /* 0x000ea80000300a00 */
[----:B------:R-:W2:Y:S04]  /*1a010*/  LDL.LU.64 R38, [R1+0x618] ;  /* 0x0006180001267983 */ /* 0x000ea80000300a00 */
[----:B------:R-:W-:Y:S04]  /*1a020*/  STL.64 [R1+0x1350], R28 ;  /* 0x0013501c01007387 */ /* 0x000fe80000100a00 */
[----:B------:R1:W-:Y:S02]  /*1a030*/  STL.64 [R1+0x1358], R30 ;  /* 0x0013581e01007387 */ /* 0x0003e40000100a00 */
[----:B-1----:R-:W-:Y:S02]  /*1a040*/  HMMA.1688.F32.TF32 R28, R220, R20, R136 ;  /* 0x00000014dc1c723c */ /* 0x002fe40000081088 */
[----:B------:R-:W-:Y:S04]  /*1a050*/  STL.64 [R1+0x1460], R60 ;  /* 0x0014603c01007387 */ /* 0x000fe80000100a00 */
[----:B------:R-:W-:Y:S04]  /*1a060*/  STL.64 [R1+0x1468], R62 ;  /* 0x0014683e01007387 */ /* 0x000fe80000100a00 */
[----:B------:R-:W-:Y:S04]  /*1a070*/  STL.64 [R1+0x2728], R22 ;  /* 0x0027281601007387 */ /* 0x000fe80000100a00 */
[----:B------:R-:W-:Y:S04]  /*1a080*/  STL.64 [R1+0x14a0], R56 ;  /* 0x0014a03801007387 */ /* 0x000fe80000100a00 */
[----:B------:R-:W-:Y:S05]  /*1a090*/  STL.64 [R1+0x14a8], R58 ;  /* 0x0014a83a01007387 */ /* 0x000fea0000100a00 */
[----:B------:R-:W-:Y:S04]  /*1a0a0*/  STL.64 [R1+0x14c0], R28 ;  /* 0x0014c01c01007387 */ /* 0x000fe80000100a00 */
[----:B------:R-:W-:Y:S04]  /*1a0b0*/  STL.64 [R1+0x14c8], R30 ;  /* 0x0014c81e01007387 */ /* 0x000fe80000100a00 */
[----:B------:R-:W-:Y:S04]  /*1a0c0*/  STL.64 [R1+0x2738], R10 ;  /* 0x0027380a01007387 */ /* 0x000fe80000100a00 */
[----:B------:R-:W1:Y:S01]  /*1a0d0*/  LDSM.16.M88.4 R28, [R252+UR11+0x21000] ;  /* 0x0210000bfc1c783b */ /* 0x000e620008000200 */
[----:B---3--:R-:W-:-:S15]  /*1a0e0*/  HMMA.1688.F32.TF32 R12, R160, R16, R12 ;  /* 0x00000010a00c723c */ /* 0x008fde000008100c */
[----:B------:R-:W-:-:S09]  /*1a0f0*/  NOP ;  /* 0x0000000000007918 */ /* 0x000fd20000000000 */
[----:B------:R-:W-:Y:S02]  /*1a100*/  IMAD.MOV.U32 R9, RZ, RZ, R12 ;  /* 0x000000ffff097224 */ /* 0x000fe400078e000c */
[----:B------:R-:W-:-:S05]  /*1a110*/  IMAD.MOV.U32 R8, RZ, RZ, R13 ;  /* 0x000000ffff087224 */ /* 0x000fca00078e000d */
[----:B------:R3:W-:Y:S04]  /*1a120*/  STL.64 [R1+0x2730], R8 ;  /* 0x0027300801007387 */ /* 0x0007e80000100a00 */
[----:B---3--:R-:W3:Y:S04]  /*1a130*/  LDL.LU.64 R8, [R1+0x510] ;  /* 0x0005100001087983 */ /* 0x008ee80000300a00 */
[----:B------:R-:W3:Y:S01]  /*1a140*/  LDL.LU.64 R10, [R1+0x518] ;  /* 0x00051800010a7983 */ /* 0x000ee20000300a00 */
[----:B----4-:R-:W-:Y:S01]  /*1a150*/  HMMA.1688.F32.TF32 R4, R164, R16, R4 ;  /* 0x00000010a404723c */ /* 0x010fe20000081004 */
[----:B------:R-:W-:-:S02]  /*1a160*/  IMAD.MOV.U32 R3, RZ, RZ, R14 ;  /* 0x000000ffff037224 */ /* 0x000fc400078e000e */
[----:B------:R-:W-:-:S15]  /*1a170*/  IMAD.MOV.U32 R2, RZ, RZ, R15 ;  /* 0x000000ffff027224 */ /* 0x000fde00078e000f */
[----:B------:R-:W-:-:S05]  /*1a180*/  NOP ;  /* 0x0000000000007918 */ /* 0x000fca0000000000 */
[----:B------:R4:W-:Y:S04]  /*1a190*/  STL.64 [R1+0x270], R4 ;  /* 0x0002700401007387 */ /* 0x0009e80000100a00 */
[----:B------:R1:W-:Y:S04]  /*1a1a0*/  STL.64 [R1+0x278], R6 ;  /* 0x0002780601007387 */ /* 0x0003e80000100a00 */
[----:B------:R-:W3:Y:S04]  /*1a1b0*/  LDL.LU.64 R12, [R1+0x240] ;  /* 0x00024000010c7983 */ /* 0x000ee80000300a00 */
[----:B------:R-:W3:Y:S04]  /*1a1c0*/  LDL.LU.64 R14, [R1+0x248] ;  /* 0x00024800010e7983 */ /* 0x000ee80000300a00 */
[----:B----4-:R-:W4:Y:S04]  /*1a1d0*/  LDL.LU.64 R4, [R1+0x10] ;  /* 0x0000100001047983 */ /* 0x010f280000300a00 */
[----:B-1----:R-:W4:Y:S01]  /*1a1e0*/  LDL.LU.64 R6, [R1+0x18] ;  /* 0x0000180001067983 */ /* 0x002f220000300a00 */
[-C--:B--2---:R-:W-:Y:S03]  /*1a1f0*/  HMMA.1688.F32.TF32 R20, R176, R16.reuse, R32 ;  /* 0x00000010b014723c */ /* 0x084fe60000081020 */
[----:B------:R-:W1:Y:S03]  /*1a200*/  LDSM.16.M88.4 R32, [R252+UR11+0x21400] ;  /* 0x0214000bfc20783b */ /* 0x000e660008000200 */
[-C--:B------:R-:W-:Y:S06]  /*1a210*/  HMMA.1688.F32.TF32 R52, R168, R16.reuse, R52 ;  /* 0x00000010a834723c */ /* 0x080fec0000081034 */
[-C--:B------:R-:W-:Y:S01]  /*1a220*/  HMMA.1688.F32.TF32 R48, R172, R16.reuse, R48 ;  /* 0x00000010ac30723c */ /* 0x080fe20000081030 */
[----:B------:R-:W-:Y:S04]  /*1a230*/  STL [R1+0x26ac], R30 ;  /* 0x0026ac1e01007387 */ /* 0x000fe80000100800 */
[----:B------:R-:W-:Y:S01]  /*1a240*/  STL [R1+0x26a8], R31 ;  /* 0x0026a81f01007387 */ /* 0x000fe20000100800 */
[-C--:B------:R-:W-:Y:S11]  /*1a250*/  HMMA.1688.F32.TF32 R40, R184, R16.reuse, R40 ;  /* 0x00000010b828723c */ /* 0x080ff60000081028 */
[----:B------:R-:W-:Y:S04]  /*1a260*/  STL.64 [R1+0x7a0], R52 ;  /* 0x0007a03401007387 */ /* 0x000fe80000100a00 */
[----:B------:R-:W-:Y:S04]  /*1a270*/  STL.64 [R1+0x7a8], R54 ;  /* 0x0007a83601007387 */ /* 0x000fe80000100a00 */
[----:B------:R-:W-:Y:S04]  /*1a280*/  STL.64 [R1+0x8c0], R48 ;  /* 0x0008c03001007387 */ /* 0x000fe80000100a00 */
[----:B------:R-:W-:Y:S04]  /*1a290*/  STL.64 [R1+0x8c8], R50 ;  /* 0x0008c83201007387 */ /* 0x000fe80000100a00 */
[----:B-1----:R-:W-:Y:S04]  /*1a2a0*/  STL [R1+0x26b4], R34 ;  /* 0x0026b42201007387 */ /* 0x002fe80000100800 */
[----:B------:R-:W-:Y:S04]  /*1a2b0*/  STL.64 [R1+0x9a0], R20 ;  /* 0x0009a01401007387 */ /* 0x000fe80000100a00 */
[----:B------:R1:W-:Y:S01]  /*1a2c0*/  STL.64 [R1+0x9a8], R22 ;  /* 0x0009a81601007387 */ /* 0x0003e20000100a00 */
[-C--:B------:R-:W-:Y:S06]  /*1a2d0*/  HMMA.1688.F32.TF32 R36, R188, R16.reuse, R36 ;  /* 0x00000010bc24723c */ /* 0x080fec0000081024 */
[----:B-1----:R-:W-:Y:S01]  /*1a2e0*/  HMMA.1688.F32.TF32 R20, R180, R16, R44 ;  /* 0x00000010b414723c */ /* 0x002fe2000008102c */
[----:B------:R-:W-:-:S15]  /*1a2f0*/  STL [R1+0x26b0], R35 ;  /* 0x0026b02301007387 */ /* 0x000fde0000100800 */
[----:B------:R-:W-:-:S07]  /*1a300*/  NOP ;  /* 0x0000000000007918 */ /* 0x000fce0000000000 */
[----:B------:R-:W-:Y:S04]  /*1a310*/  STL.64 [R1+0xa20], R20 ;  /* 0x000a201401007387 */ /* 0x000fe80000100a00 */
[----:B------:R3:W-:Y:S04]  /*1a320*/  STL.64 [R1+0xa28], R22 ;  /* 0x000a281601007387 */ /* 0x0007e80000100a00 */
[----:B------:R1:W-:Y:S04]  /*1a330*/  STL.64 [R1+0xb10], R40 ;  /* 0x000b102801007387 */ /* 0x0003e80000100a00 */
[----:B------:R2:W-:Y:S01]  /*1a340*/  STL.64 [R1+0xb18], R42 ;  /* 0x000b182a01007387 */ /* 0x0005e20000100a00 */
[-C--:B---3--:R-:W-:Y:S03]  /*1a350*/  HMMA.1688.F32.TF32 R20, R192, R16.reuse, R8 ;  /* 0x00000010c014723c */ /* 0x088fe60000081008 */
[----:B------:R-:W3:Y:S04]  /*1a360*/  LDL.LU.64 R8, [R1+0xef0] ;  /* 0x000ef00001087983 */ /* 0x000ee80000300a00 */
[----:B------:R2:W-:Y:S04]  /*1a370*/  STL.64 [R1+0xbe0], R36 ;  /* 0x000be02401007387 */ /* 0x0005e80000100a00 */
[----:B------:R2:W-:Y:S04]  /*1a380*/  STL.64 [R1+0xbe8], R38 ;  /* 0x000be82601007387 */ /* 0x0005e80000100a00 */
[----:B------:R-:W3:Y:S08]  /*1a390*/  LDL.LU.64 R10, [R1+0xef8] ;  /* 0x000ef800010a7983 */ /* 0x000ef00000300a00 */
[----:B------:R2:W-:Y:S04]  /*1a3a0*/  STL.64 [R1+0xca0], R20 ;  /* 0x000ca01401007387 */ /* 0x0005e80000100a00 */
[----:B------:R2:W-:Y:S04]  /*1a3b0*/  STL.64 [R1+0xca8], R22 ;  /* 0x000ca81601007387 */ /* 0x0005e80000100a00 */
[----:B------:R-:W3:Y:S04]  /*1a3c0*/  LDL.LU.64 R52, [R1+0xe50] ;  /* 0x000e500001347983 */ /* 0x000ee80000300a00 */
[----:B------:R-:W3:Y:S01]  /*1a3d0*/  LDL.LU.64 R54, [R1+0xe58] ;  /* 0x000e580001367983 */ /* 0x000ee20000300a00 */
[-C--:B------:R-:W-:Y:S06]  /*1a3e0*/  HMMA.1688.F32.TF32 R12, R196, R16.reuse, R12 ;  /* 0x00000010c40c723c */ /* 0x080fec000008100c */
[----:B----4-:R-:W-:-:S15]  /*1a3f0*/  HMMA.1688.F32.TF32 R4, R200, R16, R4 ;  /* 0x00000010c804723c */ /* 0x010fde0000081004 */
[----:B------:R-:W-:-:S02]  /*1a400*/  NOP ;  /* 0x0000000000007918 */ /* 0x000fc40000000000 */
[----:B------:R-:W-:Y:S04]  /*1a410*/  STL.64 [R1+0xd70], R12 ;  /* 0x000d700c01007387 */ /* 0x000fe80000100a00 */
[----:B------:R-:W-:Y:S04]  /*1a420*/  STL.64 [R1+0xd78], R14 ;  /* 0x000d780e01007387 */ /* 0x000fe80000100a00 */
[----:B------:R-:W4:Y:S04]  /*1a430*/  LDL.LU.64 R48, [R1+0xdd0] ;  /* 0x000dd00001307983 */ /* 0x000f280000300a00 */
[----:B------:R-:W4:Y:S04]  /*1a440*/  LDL.LU.64 R50, [R1+0xdd8] ;  /* 0x000dd80001327983 */ /* 0x000f280000300a00 */
[----:B------:R2:W-:Y:S04]  /*1a450*/  STL.64 [R1+0x1190], R4 ;  /* 0x0011900401007387 */ /* 0x0005e80000100a00 */
[----:B------:R2:W-:Y:S04]  /*1a460*/  STL.64 [R1+0x1198], R6 ;  /* 0x0011980601007387 */ /* 0x0005e80000100a00 */
[----:B------:R-:W4:Y:S04]  /*1a470*/  LDL.LU.64 R44, [R1+0xc20] ;  /* 0x000c2000012c7983 */ /* 0x000f280000300a00 */
[----:B------:R-:W4:Y:S04]  /*1a480*/  LDL.LU.64 R46, [R1+0xc28] ;  /* 0x000c2800012e7983 */ /* 0x000f280000300a00 */
[----:B-1----:R-:W4:Y:S04]  /*1a490*/  LDL.LU.64 R40, [R1+0xa30] ;  /* 0x000a300001287983 */ /* 0x002f280000300a00 */
[----:B--2---:R-:W2:Y:S04]  /*1a4a0*/  LDL.LU.64 R42, [R1+0xa38] ;  /* 0x000a3800012a7983 */ /* 0x004ea80000300a00 */
[----:B------:R-:W2:Y:S04]  /*1a4b0*/  LDL.LU.64 R36, [R1+0x790] ;  /* 0x0007900001247983 */ /* 0x000ea80000300a00 */
[----:B------:R-:W2:Y:S04]  /*1a4c0*/  LDL.LU.64 R38, [R1+0x798] ;  /* 0x0007980001267983 */ /* 0x000ea80000300a00 */
[----:B------:R-:W2:Y:S04]  /*1a4d0*/  LDL.LU.64 R20, [R1+0x710] ;  /* 0x0007100001147983 */ /* 0x000ea80000300a00 */
[----:B------:R-:W2:Y:S04]  /*1a4e0*/  LDL.LU.64 R22, [R1+0x718] ;  /* 0x0007180001167983 */ /* 0x000ea80000300a00 */
[----:B------:R-:W2:Y:S04]  /*1a4f0*/  LDL.LU.64 R4, [R1+0x630] ;  /* 0x0006300001047983 */ /* 0x000ea80000300a00 */
[----:B------:R-:W2:Y:S01]  /*1a500*/  LDL.LU.64 R6, [R1+0x638] ;  /* 0x0006380001067983 */ /* 0x000ea20000300a00 */
[-C--:B------:R-:W-:Y:S06]  /*1a510*/  HMMA.1688.F32.TF32 R56, R204, R16.reuse, R248 ;  /* 0x00000010cc38723c */ /* 0x080fec00000810f8 */
[-C--:B------:R-:W-:Y:S06]  /*1a520*/  HMMA.1688.F32.TF32 R12, R208, R16.reuse, R240 ;  /* 0x00000010d00c723c */ /* 0x080fec00000810f0 */
[-C--:B------:R-:W-:Y:S11]  /*1a530*/  HMMA.1688.F32.TF32 R60, R212, R16.reuse, R232 ;  /* 0x00000010d43c723c */ /* 0x080ff600000810e8 */
[----:B------:R-:W-:Y:S04]  /*1a540*/  STL.64 [R1+0x1230], R56 ;  /* 0x0012303801007387 */ /* 0x000fe80000100a00 */
[----:B------:R1:W-:Y:S04]  /*1a550*/  STL.64 [R1+0x1238], R58 ;  /* 0x0012383a01007387 */ /* 0x0003e80000100a00 */
[----:B------:R-:W-:Y:S04]  /*1a560*/  STL.64 [R1+0x12b0], R12 ;  /* 0x0012b00c01007387 */ /* 0x000fe80000100a00 */
[----:B------:R1:W-:Y:S02]  /*1a570*/  STL.64 [R1+0x12b8], R14 ;  /* 0x0012b80e01007387 */ /* 0x0003e40000100a00 */
[-C--:B-1----:R-:W-:Y:S06]  /*1a580*/  HMMA.1688.F32.TF32 R56, R216, R16.reuse, R224 ;  /* 0x00000010d838723c */ /* 0x082fec00000810e0 */
[----:B------:R-:W-:Y:S01]  /*1a590*/  HMMA.1688.F32.TF32 R12, R220, R16, R140 ;  /* 0x00000010dc0c723c */ /* 0x000fe2000008108c */
[----:B------:R-:W-:Y:S04]  /*1a5a0*/  STL.64 [R1+0x13a0], R60 ;  /* 0x0013a03c01007387 */ /* 0x000fe80000100a00 */
[----:B------:R-:W-:Y:S04]  /*1a5b0*/  STL.64 [R1+0x13a8], R62 ;  /* 0x0013a83e01007387 */ /* 0x000fe80000100a00 */
[----:B------:R1:W-:Y:S08]  /*1a5c0*/  STL.64 [R1+0x2740], R18 ;  /* 0x0027401201007387 */ /* 0x0003f00000100a00 */
[----:B------:R-:W-:Y:S04]  /*1a5d0*/  STL.64 [R1+0x1440], R56 ;  /* 0x0014403801007387 */ /* 0x000fe80000100a00 */
[----:B------:R-:W-:Y:S04]  /*1a5e0*/  STL.64 [R1+0x1448], R58 ;  /* 0x0014483a01007387 */ /* 0x000fe80000100a00 */
[----:B------:R3:W-:Y:S04]  /*1a5f0*/  STL.64 [R1+0x1490], R12 ;  /* 0x0014900c01007387 */ /* 0x0007e80000100a00 */
[----:B------:R3:W-:Y:S04]  /*1a600*/  STL.64 [R1+0x1498], R14 ;  /* 0x0014980e01007387 */ /* 0x0007e80000100a00 */
[----:B------:R-:W2:Y:S04]  /*1a610*/  LDL.LU.64 R16, [R1+0x530] ;  /* 0x0005300001107983 */ /* 0x000ea80000300a00 */
[----:B-1----:R-:W2:Y:S01]  /*1a620*/  LDL.LU.64 R18, [R1+0x538] ;  /* 0x0005380001127983 */ /* 0x002ea20000300a00 */
[----:B---3--:R-:W-:-:S15]  /*1a630*/  HMMA.1688.F32.TF32 R8, R160, R28, R8 ;  /* 0x0000001ca008723c */ /* 0x008fde0000081008 */
[----:B------:R-:W-:-:S08]  /*1a640*/  NOP ;  /* 0x0000000000007918 */ /* 0x000fd00000000000 */
[----:B------:R1:W-:Y:S04]  /*1a650*/  STL.64 [R1+0x220], R8 ;  /* 0x0002200801007387 */ /* 0x0003e80000100a00 */
[----:B------:R3:W-:Y:S04]  /*1a660*/  STL.64 [R1+0x228], R10 ;  /* 0x0002280a01007387 */ /* 0x0007e80000100a00 */
[----:B------:R-:W2:Y:S04]  /*1a670*/  LDL.LU.64 R12, [R1+0x360] ;  /* 0x00036000010c7983 */ /* 0x000ea80000300a00 */
[----:B------:R-:W2:Y:S04]  /*1a680*/  LDL.LU.64 R14, [R1+0x368] ;  /* 0x00036800010e7983 */ /* 0x000ea80000300a00 */
[----:B-1----:R-:W2:Y:S04]  /*1a690*/  LDL.LU.64 R8, [R1] ;  /* 0x0000000001087983 */ /* 0x002ea80000300a00 */
[----:B---3--:R-:W3:Y:S01]  /*1a6a0*/  LDL.LU.64 R10, [R1+0x8] ;  /* 0x00000800010a7983 */ /* 0x008ee20000300a00 */
[----:B------:R-:W-:-:S15]  /*1a6b0*/  HMMA.1688.F32.TF32 R52, R164, R28, R52 ;  /* 0x0000001ca434723c */ /* 0x000fde0000081034 */
[----:B------:R-:W-:-:S09]  /*1a6c0*/  NOP ;  /* 0x0000000000007918 */ /* 0x000fd20000000000 */
[----:B------:R-:W-:Y:S02]  /*1a6d0*/  IMAD.MOV.U32 R34, RZ, RZ, R52 ;  /* 0x000000ffff227224 */ /* 0x000fe400078e0034 */
[----:B------:R-:W-:Y:S02]  /*1a6e0*/  IMAD.MOV.U32 R35, RZ, RZ, R53 ;  /* 0x000000ffff237224 */ /* 0x000fe400078e0035 */
[----:B------:R-:W-:Y:S02]  /*1a6f0*/  IMAD.MOV.U32 R30, RZ, RZ, R54 ;  /* 0x000000ffff1e7224 */ /* 0x000fe400078e0036 */
[----:B------:R-:W-:Y:S02]  /*1a700*/  IMAD.MOV.U32 R31, RZ, RZ, R55 ;  /* 0x000000ffff1f7224 */ /* 0x000fe400078e0037 */
[-C--:B----4-:R-:W-:Y:S06]  /*1a710*/  HMMA.1688.F32.TF32 R52, R168, R28.reuse, R48 ;  /* 0x0000001ca834723c */ /* 0x090fec0000081030 */
[-C--:B------:R-:W-:Y:S06]  /*1a720*/  HMMA.1688.F32.TF32 R48, R172, R28.reuse, R44 ;  /* 0x0000001cac30723c */ /* 0x080fec000008102c */
[-C--:B--2---:R-:W-:Y:S06]  /*1a730*/  HMMA.1688.F32.TF32 R44, R176, R28.reuse, R40 ;  /* 0x0000001cb02c723c */ /* 0x084fec0000081028 */
[-C--:B------:R-:W-:Y:S01]  /*1a740*/  HMMA.1688.F32.TF32 R40, R180, R28.reuse, R36 ;  /* 0x0000001cb428723c */ /* 0x080fe20000081024 */
[----:B------:R-:W-:Y:S04]  /*1a750*/  STL [R1+0x26cc], R34 ;  /* 0x0026cc2201007387 */ /* 0x000fe80000100800 */
[----:B------:R-:W-:Y:S04]  /*1a760*/  STL [R1+0x26c8], R35 ;  /* 0x0026c82301007387 */ /* 0x000fe80000100800 */
[----:B------:R-:W-:Y:S04]  /*1a770*/  STL [R1+0x26c4], R30 ;  /* 0x0026c41e01007387 */ /* 0x000fe80000100800 */
[----:B------:R-:W-:Y:S04]  /*1a780*/  STL [R1+0x26c0], R31 ;  /* 0x0026c01f01007387 */ /* 0x000fe80000100800 */
[----:B------:R-:W-:Y:S04]  /*1a790*/  STL.64 [R1+0x230], R52 ;  /* 0x0002303401007387 */ /* 0x000fe80000100a00 */
[----:B------:R-:W-:Y:S04]  /*1a7a0*/  STL.64 [R1+0x238], R54 ;  /* 0x0002383601007387 */ /* 0x000fe80000100a00 */
[----:B------:R-:W-:Y:S04]  /*1a7b0*/  STL.64 [R1+0x7f0], R48 ;  /* 0x0007f03001007387 */ /* 0x000fe80000100a00 */
[----:B------:R-:W-:Y:S04]  /*1a7c0*/  STL.64 [R1+0x7f8], R50 ;  /* 0x0007f83201007387 */ /* 0x000fe80000100a00 */
[----:B------:R-:W-:Y:S04]  /*1a7d0*/  STL.64 [R1+0x900], R44 ;  /* 0x0009002c01007387 */ /* 0x000fe80000100a00 */
[----:B------:R-:W-:Y:S04]  /*1a7e0*/  STL.64 [R1+0x908], R46 ;  /* 0x0009082e01007387 */ /* 0x000fe80000100a00 */
[----:B------:R-:W2:Y:S04]  /*1a7f0*/  LDL.LU.64 R36, [R1+0xf40] ;  /* 0x000f400001247983 */ /* 0x000ea80000300a00 */
[----:B------:R-:W-:Y:S04]  /*1a800*/  STL.64 [R1+0x9b0], R40 ;  /* 0x0009b02801007387 */ /* 0x000fe80000100a00 */
[----:B------:R-:W-:Y:S04]  /*1a810*/  STL.64 [R1+0x9b8], R42 ;  /* 0x0009b82a01007387 */ /* 0x000fe80000100a00 */
[----:B------:R-:W2:Y:S01]  /*1a820*/  LDL.LU.64 R38, [R1+0xf48] ;  /* 0x000f480001267983 */ /* 0x000ea20000300a00 */
[----:B------:R-:W-:-:S15]  /*1a830*/  HMMA.1688.F32.TF32 R20, R184, R28, R20 ;  /* 0x0000001cb814723c */ /* 0x000fde0000081014 */
[----:B------:R-:W-:-:S08]  /*1a840*/  NOP ;  /* 0x0000000000007918 */ /* 0x000fd00000000000 */
[----:B------:R-:W-:Y:S04]  /*1a850*/  STL.64 [R1+0xab0], R20 ;  /* 0x000ab01401007387 */ /* 0x000fe80000100a00 */
[----:B------:R1:W-:Y:S02]  /*1a860*/  STL.64 [R1+0xab8], R22 ;  /* 0x000ab81601007387 */ /* 0x0003e40000100a00 */
[-C--:B-1----:R-:W-:Y:S02]  /*1a870*/  HMMA.1688.F32.TF32 R20, R188, R28.reuse, R4 ;  /* 0x0000001cbc14723c */ /* 0x082fe40000081004 */
[----:B------:R-:W4:Y:S04]  /*1a880*/  LDL.LU.64 R4, [R1+0xec0] ;  /* 0x000ec00001047983 */ /* 0x000f280000300a00 */
[----:B------:R-:W4:Y:S01]  /*1a890*/  LDL.LU.64 R6, [R1+0xec8] ;  /* 0x000ec80001067983 */ /* 0x000f220000300a00 */
[----:B------:R-:W-:-:S15]  /*1a8a0*/  HMMA.1688.F32.TF32 R16, R192, R28, R16 ;  /* 0x0000001cc010723c */ /* 0x000fde0000081010 */
[----:B------:R-:W-:-:S01]  /*1a8b0*/  NOP ;  /* 0x0000000000007918 */ /* 0x000fc20000000000 */
[----:B------:R1:W-:Y:S04]  /*1a8c0*/  STL.64 [R1+0xb60], R20 ;  /* 0x000b601401007387 */ /* 0x0003e80000100a00 */
[----:B------:R3:W-:Y:S04]  /*1a8d0*/  STL.64 [R1+0xb68], R22 ;  /* 0x000b681601007387 */ /* 0x0007e80000100a00 */
[----:B------:R3:W-:Y:S04]  /*1a8e0*/  STL.64 [R1+0xbf0], R16 ;  /* 0x000bf01001007387 */ /* 0x0007e80000100a00 */
[----:B------:R3:W-:Y:S04]  /*1a8f0*/  STL.64 [R1+0xbf8], R18 ;  /* 0x000bf81201007387 */ /* 0x0007e80000100a00 */
[----:B-1----:R-:W4:Y:S01]  /*1a900*/  LDL.LU.64 R20, [R1+0xe10] ;  /* 0x000e100001147983 */ /* 0x002f220000300a00 */
[-C--:B------:R-:W-:Y:S06]  /*1a910*/  HMMA.1688.F32.TF32 R44, R212, R28.reuse, R228 ;  /* 0x0000001cd42c723c */ /* 0x080fec00000810e4 */
[-C--:B------:R-:W-:Y:S06]  /*1a920*/  HMMA.1688.F32.TF32 R40, R216, R28.reuse, R72 ;  /* 0x0000001cd828723c */ /* 0x080fec0000081048 */
[-C--:B------:R-:W-:Y:S06]  /*1a930*/  HMMA.1688.F32.TF32 R12, R196, R28.reuse, R12 ;  /* 0x0000001cc40c723c */ /* 0x080fec000008100c */
[----:B---3--:R-:W-:-:S15]  /*1a940*/  HMMA.1688.F32.TF32 R8, R200, R28, R8 ;  /* 0x0000001cc808723c */ /* 0x008fde0000081008 */
[----:B------:R-:W-:-:S02]  /*1a950*/  NOP ;  /* 0x0000000000007918 */ /* 0x000fc40000000000 */
[----:B------:R-:W-:Y:S04]  /*1a960*/  STL.64 [R1+0xcc0], R12 ;  /* 0x000cc00c01007387 */ /* 0x000fe80000100a00 */
[----:B------:R-:W-:Y:S04]  /*1a970*/  STL.64 [R1+0xcc8], R14 ;  /* 0x000cc80e01007387 */ /* 0x000fe80000100a00 */
[----:B------:R-:W3:Y:S04]  /*1a980*/  LDL.LU.64 R22, [R1+0xe18] ;  /* 0x000e180001167983 */ /* 0x000ee80000300a00 */
[----:B------:R-:W-:Y:S04]  /*1a990*/  STL.64 [R1+0xe50], R8 ;  /* 0x000e500801007387 */ /* 0x000fe80000100a00 */
[----:B------:R1:W-:Y:S04]  /*1a9a0*/  STL.64 [R1+0xe58], R10 ;  /* 0x000e580a01007387 */ /* 0x0003e80000100a00 */
[----:B------:R-:W3:Y:S04]  /*1a9b0*/  LDL.LU.64 R16, [R1+0xd20] ;  /* 0x000d200001107983 */ /* 0x000ee80000300a00 */
[----:B------:R-:W3:Y:S01]  /*1a9c0*/  LDL.LU.64 R18, [R1+0xd28] ;  /* 0x000d280001127983 */ /* 0x000ee20000300a00 */
[----:B-1----:R-:W-:-:S15]  /*1a9d0*/  HMMA.1688.F32.TF32 R8, R204, R28, R244 ;  /* 0x0000001ccc08723c */ /* 0x002fde00000810f4 */
[----:B------:R-:W-:-:S08]  /*1a9e0*/  NOP ;  /* 0x0000000000007918 */ /* 0x000fd00000000000 */
[----:B------:R-:W-:Y:S04]  /*1a9f0*/  STL.64 [R1+0xef0], R8 ;  /* 0x000ef00801007387 */ /* 0x000fe80000100a00 */
[----:B------:R1:W-:Y:S04]  /*1aa00*/  STL.64 [R1+0xef8], R10 ;  /* 0x000ef80a01007387 */ /* 0x0003e80000100a00 */
[----:B------:R-:W3:Y:S04]  /*1aa10*/  LDL.LU.64 R12, [R1+0xaf0] ;  /* 0x000af000010c7983 */ /* 0x000ee80000300a00 */
[----:B------:R-:W3:Y:S01]  /*1aa20*/  LDL.LU.64 R14, [R1+0xaf8] ;  /* 0x000af800010e7983 */ /* 0x000ee20000300a00 */
[----:B-1----:R-:W-:-:S15]  /*1aa30*/  HMMA.1688.F32.TF32 R8, R208, R28, R236 ;  /* 0x0000001cd008723c */ /* 0x002fde00000810ec */
[----:B------:R-:W-:-:S08]  /*1aa40*/  NOP ;  /* 0x0000000000007918 */ /* 0x000fd00000000000 */
[----:B------:R-:W-:Y:S04]  /*1aa50*/  STL.64 [R1+0x1250], R8 ;  /* 0x0012500801007387 */ /* 0x000fe80000100a00 */
[----:B------:R1:W-:Y:S02]  /*1aa60*/  STL.64 [R1+0x1258], R10 ;  /* 0x0012580a01007387 */ /* 0x0003e40000100a00 */
[----:B-1----:R-:W-:Y:S02]  /*1aa70*/  HMMA.1688.F32.TF32 R8, R220, R28, R144 ;  /* 0x0000001cdc08723c */ /* 0x002fe40000081090 */
[----:B------:R-:W-:Y:S04]  /*1aa80*/  STL.64 [R1+0x1300], R44 ;  /* 0x0013002c01007387 */ /* 0x000fe80000100a00 */
[----:B------:R-:W-:Y:S04]  /*1aa90*/  STL.64 [R1+0x1308], R46 ;  /* 0x0013082e01007387 */ /* 0x000fe80000100a00 */
[----:B------:R-:W3:Y:S04]  /*1aaa0*/  LDL.LU.64 R56, [R1+0x930] ;  /* 0x0009300001387983 */ /* 0x000ee80000300a00 */
[----:B------:R-:W-:Y:S04]  /*1aab0*/  STL.64 [R1+0x1390], R40 ;  /* 0x0013902801007387 */ /* 0x000fe80000100a00 */
[----:B------:R-:W-:Y:S04]  /*1aac0*/  STL.64 [R1+0x1398], R42 ;  /* 0x0013982a01007387 */ /* 0x000fe80000100a00 */
[----:B------:R-:W3:Y:S04]  /*1aad0*/  LDL.LU.64 R58, [R1+0x938] ;  /* 0x00093800013a7983 */ /* 0x000ee80000300a00 */
[----:B------:R1:W-:Y:S04]  /*1aae0*/  STL.64 [R1+0x1420], R8 ;  /* 0x0014200801007387 */ /* 0x0003e80000100a00 */
[----:B------:R1:W-:Y:S04]  /*1aaf0*/  STL.64 [R1+0x1428], R10 ;  /* 0x0014280a01007387 */ /* 0x0003e80000100a00 */
[----:B------:R-:W3:Y:S04]  /*1ab00*/  LDL.LU.64 R52, [R1+0x720] ;  /* 0x0007200001347983 */ /* 0x000ee80000300a00 */
[----:B------:R-:W3:Y:S04]  /*1ab10*/  LDL.LU.64 R54, [R1+0x728] ;  /* 0x0007280001367983 */ /* 0x000ee80000300a00 */
[----:B------:R-:W3:Y:S04]  /*1ab20*/  LDL.LU.64 R48, [R1+0x640] ;  /* 0x0006400001307983 */ /* 0x000ee80000300a00 */
[----:B------:R-:W3:Y:S01]  /*1ab30*/  LDL.LU.64 R50, [R1+0x648] ;  /* 0x0006480001327983 */ /* 0x000ee20000300a00 */
[-C--:B--2---:R-:W-:Y:S03]  /*1ab40*/  HMMA.1688.F32.TF32 R36, R160, R32.reuse, R36 ;  /* 0x00000020a024723c */ /* 0x084fe60000081024 */
[----:B-1----:R-:W2:Y:S04]  /*1ab50*/  LDL.LU.64 R8, [R1+0x550] ;  /* 0x0005500001087983 */ /* 0x002ea80000300a00 */
[----:B------:R-:W2:Y:S01]  /*1ab60*/  LDL.LU.64 R10, [R1+0x558] ;  /* 0x00055800010a7983 */ /* 0x000ea20000300a00 */
[----:B----4-:R-:W-:Y:S03]  /*1ab70*/  HMMA.1688.F32.TF32 R28, R164, R32, R4 ;  /* 0x00000020a41c723c */ /* 0x010fe60000081004 */
[----:B------:R-:W-:-:S12]  /*1ab80*/  LDSM.16.M88.4 R40, [R252+UR11+0x21c00] ;  /* 0x021c000bfc28783b */ /* 0x000fd80008000200 */
[----:B------:R-:W-:Y:S04]  /*1ab90*/  STL.64 [R1+0x190], R36 ;  /* 0x0001902401007387 */ /* 0x000fe80000100a00 */
[----:B------:R-:W4:Y:S04]  /*1aba0*/  LDL.LU.64 R44, [R1+0x3d0] ;  /* 0x0003d000012c7983 */ /* 0x000f280000300a00 */
[----:B------:R-:W4:Y:S01]  /*1abb0*/  LDL.LU.64 R46, [R1+0x3d8] ;  /* 0x0003d800012e7983 */ /* 0x000f220000300a00 */
[----:B------:R-:W-:Y:S02]  /*1abc0*/  IMAD.MOV.U32 R35, RZ, RZ, R39 ;  /* 0x000000ffff237224 */ /* 0x000fe400078e0027 */
[----:B------:R-:W-:-:S02]  /*1abd0*/  IMAD.MOV.U32 R34, RZ, RZ, R38 ;  /* 0x000000ffff227224 */ /* 0x000fc400078e0026 */
[----:B------:R-:W1:Y:S04]  /*1abe0*/  LDSM.16.M88.4 R36, [R252+UR11+0x21800] ;  /* 0x0218000bfc24783b */ /* 0x000e680008000200 */
[----:B------:R-:W-:Y:S04]  /*1abf0*/  STL [R1+0x26d4], R35 ;  /* 0x0026d42301007387 */ /* 0x000fe80000100800 */
[----:B------:R-:W-:Y:S04]  /*1ac00*/  STL [R1+0x26d0], R34 ;  /* 0x0026d02201007387 */ /* 0x000fe80000100800 */
[----:B------:R-:W4:Y:S04]  /*1ac10*/  LDL.LU.64 R4, [R1+0xb0] ;  /* 0x0000b00001047983 */ /* 0x000f280000300a00 */
[----:B------:R-:W4:Y:S04]  /*1ac20*/  LDL.LU.64 R6, [R1+0xb8] ;  /* 0x0000b80001067983 */ /* 0x000f280000300a00 */
[----:B------:R1:W-:Y:S04]  /*1ac30*/  STL.64 [R1+0x1d0], R28 ;  /* 0x0001d01c01007387 */ /* 0x0003e80000100a00 */
[----:B------:R1:W-:Y:S04]  /*1ac40*/  STL.64 [R1+0x1d8], R30 ;  /* 0x0001d81e01007387 */ /* 0x0003e80000100a00 */
[----:B-1----:R-:W-:Y:S04]  /*1ac50*/  STL [R1+0x26bc], R38 ;  /* 0x0026bc2601007387 */ /* 0x002fe80000100800 */
[----:B------:R-:W-:Y:S04]  /*1ac60*/  STL [R1+0x26b8], R39 ;  /* 0x0026b82701007387 */ /* 0x000fe80000100800 */
[----:B------:R-:W4:Y:S04]  /*1ac70*/  LDL.LU.64 R28, [R1+0x90] ;  /* 0x00009000011c7983 */ /* 0x000f280000300a00 */
[----:B------:R-:W4:Y:S01]  /*1ac80*/  LDL.LU.64 R30, [R1+0x98] ;  /* 0x00009800011e7983 */ /* 0x000f220000300a00 */
[-C--:B---3--:R-:W-:Y:S06]  /*1ac90*/  HMMA.1688.F32.TF32 R20, R168, R32.reuse, R20 ;  /* 0x00000020a814723c */ /* 0x088fec0000081014 */
[----:B------:R-:W-:-:S15]  /*1aca0*/  HMMA.1688.F32.TF32 R16, R172, R32, R16 ;  /* 0x00000020ac10723c */ /* 0x000fde0000081010 */
[----:B------:R-:W-:-:S02]  /*1acb0*/  NOP ;  /* 0x0000000000007918 */ /* 0x000fc40000000000 */
[----:B------:R1:W-:Y:S04]  /*1acc0*/  STL.64 [R1+0x1c0], R20 ;  /* 0x0001c01401007387 */ /* 0x0003e80000100a00 */
[----:B------:R3:W-:Y:S04]  /*1acd0*/  STL.64 [R1+0x1c8], R22 ;  /* 0x0001c81601007387 */ /* 0x0007e80000100a00 */
[----:B-1----:R-:W4:Y:S04]  /*1ace0*/  LDL.LU.64 R20, [R1+0x70] ;  /* 0x0000700001147983 */ /* 0x002f280000300a00 */
[----:B---3--:R-:W3:Y:S01]  /*1acf0*/  LDL.LU.64 R22, [R1+0x78] ;  /* 0x0000780001167983 */ /* 0x008ee20000300a00 */
[-C--:B------:R-:W-:Y:S03]  /*1ad00*/  HMMA.1688.F32.TF32 R12, R176, R32.reuse, R12 ;  /* 0x00000020b00c723c */ /* 0x080fe6000008100c */
[----:B------:R1:W-:Y:S04]  /*1ad10*/  STL.64 [R1+0x770], R16 ;  /* 0x0007701001007387 */ /* 0x0003e80000100a00 */
[----:B------:R1:W-:Y:S04]  /*1ad20*/  STL.64 [R1+0x778], R18 ;  /* 0x0007781201007387 */ /* 0x0003e80000100a00 */
[----:B-1----:R-:W3:Y:S04]  /*1ad30*/  LDL.LU.64 R16, [R1+0x50] ;  /* 0x0000500001107983 */ /* 0x002ee80000300a00 */
[----:B------:R-:W3:Y:S08]  /*1ad40*/  LDL.LU.64 R18, [R1+0x58] ;  /* 0x0000580001127983 */ /* 0x000ef00000300a00 */
[----:B------:R1:W-:Y:S04]  /*1ad50*/  STL.64 [R1+0x8b0], R12 ;  /* 0x0008b00c01007387 */ /* 0x0003e80000100a00 */
[----:B------:R1:W-:Y:S04]  /*1ad60*/  STL.64 [R1+0x8b8], R14 ;  /* 0x0008b80e01007387 */ /* 0x0003e80000100a00 */
[----:B-1----:R-:W3:Y:S04]  /*1ad70*/  LDL.LU.64 R12, [R1+0x30] ;  /* 0x00003000010c7983 */ /* 0x002ee80000300a00 */
[----:B------:R-:W3:Y:S04]  /*1ad80*/  LDL.LU.64 R14, [R1+0x38] ;  /* 0x00003800010e7983 */ /* 0x000ee80000300a00 */
[----:B------:R-:W-:Y:S01]  /*1ad90*/  STL [R1+0x26dc], R42 ;  /* 0x0026dc2a01007387 */ /* 0x000fe20000100800 */
[-C--:B------:R-:W-:Y:S06]  /*1ada0*/  HMMA.1688.F32.TF32 R60, R180, R32.reuse, R56 ;  /* 0x00000020b43c723c */ /* 0x080fec0000081038 */
[-C--:B------:R-:W-:Y:S06]  /*1adb0*/  HMMA.1688.F32.TF32 R56, R184, R32.reuse, R52 ;  /* 0x00000020b838723c */ /* 0x080fec0000081034 */
[-C--:B------:R-:W-:Y:S06]  /*1adc0*/  HMMA.1688.F32.TF32 R52, R188, R32.reuse, R48 ;  /* 0x00000020bc34723c */ /* 0x080fec0000081030 */
[-C--:B--2---:R-:W-:Y:S01]  /*1add0*/  HMMA.1688.F32.TF32 R48, R192, R32.reuse, R8 ;  /* 0x00000020c030723c */ /* 0x084fe20000081008 */
[----:B------:R-:W-:Y:S04]  /*1ade0*/  STL [R1+0x26d8], R43 ;  /* 0x0026d82b01007387 */ /* 0x000fe80000100800 */
[----:B------:R-:W-:Y:S04]  /*1adf0*/  STL.64 [R1+0x950], R60 ;  /* 0x0009503c01007387 */ /* 0x000fe80000100a00 */
[----:B------:R-:W-:Y:S04]  /*1ae00*/  STL.64 [R1+0x958], R62 ;  /* 0x0009583e01007387 */ /* 0x000fe80000100a00 */
[----:B------:R-:W-:Y:S04]  /*1ae10*/  STL.64 [R1+0x9f0], R56 ;  /* 0x0009f03801007387 */ /* 0x000fe80000100a00 */
[----:B------:R-:W-:Y:S04]  /*1ae20*/  STL.64 [R1+0x9f8], R58 ;  /* 0x0009f83a01007387 */ /* 0x000fe80000100a00 */
[----:B------:R-:W2:Y:S04]  /*1ae30*/  LDL.LU.64 R8, [R1+0xfa0] ;  /* 0x000fa00001087983 */ /* 0x000ea80000300a00 */
[----:B------:R-:W-:Y:S04]  /*1ae40*/  STL.64 [R1+0xae0], R52 ;  /* 0x000ae03401007387 */ /* 0x000fe80000100a00 */
[----:B------:R-:W-:Y:S04]  /*1ae50*/  STL.64 [R1+0xae8], R54 ;  /* 0x000ae83601007387 */ /* 0x000fe80000100a00 */
[----:B------:R-:W2:Y:S04]  /*1ae60*/  LDL.LU.64 R10, [R1+0xfa8] ;  /* 0x000fa800010a7983 */ /* 0x000ea80000300a00 */
[----:B------:R-:W-:Y:S04]  /*1ae70*/  STL.64 [R1+0xb70], R48 ;  /* 0x000b703001007387 */ /* 0x000fe80000100a00 */
[----:B------:R4:W-:Y:S02]  /*1ae80*/  STL.64 [R1+0xb78], R50 ;  /* 0x000b783201007387 */ /* 0x0009e40000100a00 */
[-C--:B----4-:R-:W-:Y:S06]  /*1ae90*/  HMMA.1688.F32.TF32 R48, R196, R32.reuse, R44 ;  /* 0x00000020c430723c */ /* 0x090fec000008102c */
[----:B------:R-:W-:Y:S01]  /*1aea0*/  HMMA.1688.F32.TF32 R44, R200, R32, R4 ;  /* 0x00000020c82c723c */ /* 0x000fe20000081004 */
[----:B------:R-:W4:-:S15]  /*1aeb0*/  LDL.LU.64 R4, [R1+0xf10] ;  /* 0x000f100001047983 */ /* 0x000f1e0000300a00 */
[----:B------:R-:W-:-:S01]  /*1aec0*/  NOP ;  /* 0x0000000000007918 */ /* 0x000fc20000000000 */
[----:B------:R-:W-:Y:S04]  /*1aed0*/  STL.64 [R1+0xc50], R48 ;  /* 0x000c503001007387 */ /* 0x000fe80000100a00 */
[----:B------:R-:W-:Y:S04]  /*1aee0*/  STL.64 [R1+0xc58], R50 ;  /* 0x000c583201007387 */ /* 0x000fe80000100a00 */
[----:B------:R-:W4:Y:S01]  /*1aef0*/  LDL.LU.64 R6, [R1+0xf18] ;  /* 0x000f180001067983 */ /* 0x000f220000300a00 */
[----:B------:R-:W-:Y:S03]  /*1af00*/  HMMA.1688.F32.TF32 R28, R204, R32, R28 ;  /* 0x00000020cc1c723c */ /* 0x000fe6000008101c */
[----:B------:R-:W-:Y:S04]  /*1af10*/  STL.64 [R1+0xcf0], R44 ;  /* 0x000cf02c01007387 */ /* 0x000fe80000100a00 */
[----:B------:R-:W-:-:S15]  /*1af20*/  STL.64 [R1+0xcf8], R46 ;  /* 0x000cf82e01007387 */ /* 0x000fde0000100a00 */
[----:B------:R-:W-:-:S01]  /*1af30*/  NOP ;  /* 0x0000000000007918 */ /* 0x000fc20000000000 */
[----:B------:R-:W-:Y:S04]  /*1af40*/  STL.64 [R1+0xd80], R28 ;  /* 0x000d801c01007387 */ /* 0x000fe80000100a00 */
[----:B------:R-:W-:Y:S01]  /*1af50*/  STL.64 [R1+0xd88], R30 ;  /* 0x000d881e01007387 */ /* 0x000fe20000100a00 */
[-C--:B---3--:R-:W-:Y:S06]  /*1af60*/  HMMA.1688.F32.TF32 R20, R208, R32.reuse, R20 ;  /* 0x00000020d014723c */ /* 0x088fec0000081014 */
[----:B------:R-:W-:-:S15]  /*1af70*/  HMMA.1688.F32.TF32 R16, R212, R32, R16 ;  /* 0x00000020d410723c */ /* 0x000fde0000081010 */
[----:B------:R-:W-:-:S02]  /*1af80*/  NOP ;  /* 0x0000000000007918 */ /* 0x000fc40000000000 */
[----:B------:R-:W-:Y:S01]  /*1af90*/  STL.64 [R1+0xf40], R20 ;  /* 0x000f401401007387 */ /* 0x000fe20000100a00 */
[-C--:B------:R-:W-:Y:S03]  /*1afa0*/  HMMA.1688.F32.TF32 R12, R216, R32.reuse, R12 ;  /* 0x00000020d80c723c */ /* 0x080fe6000008100c */
[----:B------:R-:W-:Y:S04]  /*1afb0*/  STL.64 [R1+0xf48], R22 ;  /* 0x000f481601007387 */ /* 0x000fe80000100a00 */
[----:B------:R-:W3:Y:S04]  /*1afc0*/  LDL.LU.64 R72, [R1+0xe40] ;  /* 0x000e400001487983 */ /* 0x000ee80000300a00 */
[----:B------:R-:W-:Y:S04]  /*1afd0*/  STL.64 [R1+0x1270], R16 ;  /* 0x0012701001007387 */ /* 0x000fe80000100a00 */
[----:B------:R-:W-:Y:S04]  /*1afe0*/  STL.64 [R1+0x1278], R18 ;  /* 0x0012781201007387 */ /* 0x000fe80000100a00 */
[----:B------:R-:W3:Y:S04]  /*1aff0*/  LDL.LU.64 R74, [R1+0xe48] ;  /* 0x000e4800014a7983 */ /* 0x000ee80000300a00 */
[----:B------:R-:W-:Y:S04]  /*1b000*/  STL.64 [R1+0x12f0], R12 ;  /* 0x0012f00c01007387 */ /* 0x000fe80000100a00 */
[----:B------:R1:W-:Y:S04]  /*1b010*/  STL.64 [R1+0x12f8], R14 ;  /* 0x0012f80e01007387 */ /* 0x0003e80000100a00 */
[----:B------:R-:W3:Y:S04]  /*1b020*/  LDL.LU.64 R68, [R1+0xde0] ;  /* 0x000de00001447983 */ /* 0x000ee80000300a00 */
[----:B------:R-:W3:Y:S04]  /*1b030*/  LDL.LU.64 R70, [R1+0xde8] ;  /* 0x000de80001467983 */ /* 0x000ee80000300a00 */
[----:B------:R-:W3:Y:S04]  /*1b040*/  LDL.LU.64 R64, [R1+0xbb0] ;  /* 0x000bb00001407983 */ /* 0x000ee80000300a00 */
[----:B------:R-:W3:Y:S01]  /*1b050*/  LDL.LU.64 R66, [R1+0xbb8] ;  /* 0x000bb80001427983 */ /* 0x000ee20000300a00 */
[----:B-1----:R-:W-:Y:S03]  /*1b060*/  HMMA.1688.F32.TF32 R12, R220, R32, R148 ;  /* 0x00000020dc0c723c */ /* 0x002fe60000081094 */
[----:B------:R-:W3:Y:S04]  /*1b070*/  LDL.LU.64 R60, [R1+0x990] ;  /* 0x00099000013c7983 */ /* 0x000ee80000300a00 */
        /* <DEDUP_REMOVED lines=8> */
[----:B------:R-:W3:Y:S01]  /*1b100*/  LDL.LU.64 R46, [R1+0x3e8] ;  /* 0x0003e800012e7983 */ /* 0x000ee20000300a00 */
[----:B--2---:R-:W-:Y:S03]  /*1b110*/  HMMA.1688.F32.TF32 R8, R160, R36, R8 ;  /* 0x00000024a008723c */ /* 0x004fe60000081008 */
[----:B------:R-:W-:Y:S04]  /*1b120*/  STL.64 [R1+0x1380], R12 ;  /* 0x0013800c01007387 */ /* 0x000fe80000100a00 */
[----:B------:R-:W-:-:S15]  /*1b130*/  STL.64 [R1+0x1388], R14 ;  /* 0x0013880e01007387 */ /* 0x000fde0000100a00 */
[----:B------:R-:W-:-:S02]  /*1b140*/  NOP ;  /* 0x0000000000007918 */ /* 0x000fc40000000000 */
[----:B------:R-:W-:Y:S02]  /*1b150*/  IMAD.MOV.U32 R39, RZ, RZ, R11 ;  /* 0x000000ffff277224 */ /* 0x000fe400078e000b */
[----:B------:R-:W-:Y:S02]  /*1b160*/  IMAD.MOV.U32 R38, RZ, RZ, R10 ;  /* 0x000000ffff267224 */ /* 0x000fe400078e000a */
[----:B------:R-:W-:Y:S02]  /*1b170*/  IMAD.MOV.U32 R31, RZ, RZ, R9 ;  /* 0x000000ffff1f7224 */ /* 0x000fe400078e0009 */
[----:B------:R-:W-:Y:S01]  /*1b180*/  IMAD.MOV.U32 R30, RZ, RZ, R8 ;  /* 0x000000ffff1e7224 */ /* 0x000fe200078e0008 */
[----:B------:R-:W-:Y:S04]  /*1b190*/  STL [R1+0x26ec], R39 ;  /* 0x0026ec2701007387 */ /* 0x000fe80000100800 */
[----:B------:R-:W-:Y:S04]  /*1b1a0*/  STL [R1+0x26e8], R38 ;  /* 0x0026e82601007387 */ /* 0x000fe80000100800 */
[----:B------:R-:W-:Y:S04]  /*1b1b0*/  STL [R1+0x26e4], R31 ;  /* 0x0026e41f01007387 */ /* 0x000fe80000100800 */
[----:B------:R1:W-:Y:S04]  /*1b1c0*/  STL [R1+0x26e0], R30 ;  /* 0x0026e01e01007387 */ /* 0x0003e80000100800 */
[----:B------:R-:W2:Y:S01]  /*1b1d0*/  LDL.LU.64 R8, [R1+0xa0] ;  /* 0x0000a00001087983 */ /* 0x000ea20000300a00 */
[----:B----4-:R-:W-:Y:S03]  /*1b1e0*/  HMMA.1688.F32.TF32 R4, R164, R36, R4 ;  /* 0x00000024a404723c */ /* 0x010fe60000081004 */
[----:B------:R-:W2:-:S15]  /*1b1f0*/  LDL.LU.64 R10, [R1+0xa8] ;  /* 0x0000a800010a7983 */ /* 0x000e9e0000300a00 */
[----:B------:R-:W-:-:S05]  /*1b200*/  NOP ;  /* 0x0000000000007918 */ /* 0x000fca0000000000 */
[----:B------:R4:W-:Y:S04]  /*1b210*/  STL.64 [R1+0x120], R4 ;  /* 0x0001200401007387 */ /* 0x0009e80000100a00 */
[----:B------:R4:W-:Y:S04]  /*1b220*/  STL.64 [R1+0x128], R6 ;  /* 0x0001280601007387 */ /* 0x0009e80000100a00 */
[----:B------:R-:W2:Y:S04]  /*1b230*/  LDL.LU.64 R28, [R1+0x80] ;  /* 0x00008000011c7983 */ /* 0x000ea80000300a00 */
[----:B-1----:R-:W2:Y:S04]  /*1b240*/  LDL.LU.64 R30, [R1+0x88] ;  /* 0x00008800011e7983 */ /* 0x002ea80000300a00 */
[----:B------:R-:W2:Y:S04]  /*1b250*/  LDL.LU.64 R20, [R1+0x60] ;  /* 0x0000600001147983 */ /* 0x000ea80000300a00 */
[----:B------:R-:W2:Y:S04]  /*1b260*/  LDL.LU.64 R22, [R1+0x68] ;  /* 0x0000680001167983 */ /* 0x000ea80000300a00 */
[----:B------:R-:W2:Y:S04]  /*1b270*/  LDL.LU.64 R16, [R1+0x40] ;  /* 0x0000400001107983 */ /* 0x000ea80000300a00 */
[----:B------:R-:W2:Y:S04]  /*1b280*/  LDL.LU.64 R18, [R1+0x48] ;  /* 0x0000480001127983 */ /* 0x000ea80000300a00 */
[----:B------:R-:W2:Y:S04]  /*1b290*/  LDL.LU.64 R12, [R1+0x20] ;  /* 0x00002000010c7983 */ /* 0x000ea80000300a00 */
[----:B------:R-:W2:Y:S04]  /*1b2a0*/  LDL.LU.64 R14, [R1+0x28] ;  /* 0x00002800010e7983 */ /* 0x000ea80000300a00 */
[----:B----4-:R-:W4:Y:S04]  /*1b2b0*/  LDL.LU.64 R4, [R1+0x1030] ;  /* 0x0010300001047983 */ /* 0x010f280000300a00 */
[----:B------:R-:W4:Y:S01]  /*1b2c0*/  LDL.LU.64 R6, [R1+0x1038] ;  /* 0x0010380001067983 */ /* 0x000f220000300a00 */
[-C--:B---3--:R-:W-:Y:S06]  /*1b2d0*/  HMMA.1688.F32.TF32 R72, R168, R36.reuse, R72 ;  /* 0x00000024a848723c */ /* 0x088fec0000081048 */
[-C--:B------:R-:W-:Y:S06]  /*1b2e0*/  HMMA.1688.F32.TF32 R68, R172, R36.reuse, R68 ;  /* 0x00000024ac44723c */ /* 0x080fec0000081044 */
[-C--:B------:R-:W-:Y:S11]  /*1b2f0*/  HMMA.1688.F32.TF32 R32, R176, R36.reuse, R64 ;  /* 0x00000024b020723c */ /* 0x080ff60000081040 */
[----:B------:R-:W-:Y:S04]  /*1b300*/  STL.64 [R1+0x110], R72 ;  /* 0x0001104801007387 */ /* 0x000fe80000100a00 */
[----:B------:R-:W-:Y:S01]  /*1b310*/  STL.64 [R1+0x118], R74 ;  /* 0x0001184a01007387 */ /* 0x000fe20000100a00 */
[-C--:B------:R-:W-:Y:S03]  /*1b320*/  HMMA.1688.F32.TF32 R60, R180, R36.reuse, R60 ;  /* 0x00000024b43c723c */ /* 0x080fe6000008103c */
[----:B------:R-:W-:Y:S03]  /*1b330*/  STL.64 [R1+0xb0], R68 ;  /* 0x0000b04401007387 */ /* 0x000fe60000100a00 */
[-C--:B------:R-:W-:Y:S01]  /*1b340*/  HMMA.1688.F32.TF32 R56, R184, R36.reuse, R56 ;  /* 0x00000024b838723c */ /* 0x080fe20000081038 */
[----:B------:R-:W-:Y:S04]  /*1b350*/  STL.64 [R1+0xb8], R70 ;  /* 0x0000b84601007387 */ /* 0x000fe80000100a00 */
[----:B------:R-:W-:Y:S04]  /*1b360*/  STL.64 [R1+0x7e0], R32 ;  /* 0x0007e02001007387 */ /* 0x000fe80000100a00 */
[----:B------:R1:W-:Y:S02]  /*1b370*/  STL.64 [R1+0x7e8], R34 ;  /* 0x0007e82201007387 */ /* 0x0003e40000100a00 */
[-C--:B-1----:R-:W-:Y:S06]  /*1b380*/  HMMA.1688.F32.TF32 R32, R188, R36.reuse, R52 ;  /* 0x00000024bc20723c */ /* 0x082fec0000081034 */
[----:B------:R-:W-:Y:S04]  /*1b390*/  STL.64 [R1+0x8f0], R60 ;  /* 0x0008f03c01007387 */ /* 0x000fe80000100a00 */
[----:B------:R-:W-:Y:S01]  /*1b3a0*/  STL.64 [R1+0x8f8], R62 ;  /* 0x0008f83e01007387 */ /* 0x000fe20000100a00 */
[-C--:B------:R-:W-:Y:S03]  /*1b3b0*/  HMMA.1688.F32.TF32 R48, R192, R36.reuse, R48 ;  /* 0x00000024c030723c */ /* 0x080fe60000081030 */
[----:B------:R-:W-:Y:S03]  /*1b3c0*/  STL.64 [R1+0x990], R56 ;  /* 0x0009903801007387 */ /* 0x000fe60000100a00 */
[-C--:B------:R-:W-:Y:S01]  /*1b3d0*/  HMMA.1688.F32.TF32 R44, R196, R36.reuse, R44 ;  /* 0x00000024c42c723c */ /* 0x080fe2000008102c */
[----:B------:R-:W-:Y:S05]  /*1b3e0*/  STL.64 [R1+0x998], R58 ;  /* 0x0009983a01007387 */ /* 0x000fea0000100a00 */
[----:B------:R-:W-:Y:S04]  /*1b3f0*/  STL.64 [R1+0xa30], R32 ;  /* 0x000a302001007387 */ /* 0x000fe80000100a00 */
[----:B------:R2:W-:Y:S07]  /*1b400*/  STL.64 [R1+0xa38], R34 ;  /* 0x000a382201007387 */ /* 0x0005ee0000100a00 */
[----:B------:R-:W-:Y:S04]  /*1b410*/  STL.64 [R1+0xaf0], R48 ;  /* 0x000af03001007387 */ /* 0x000fe80000100a00 */
[----:B------:R-:W-:Y:S01]  /*1b420*/  STL.64 [R1+0xaf8], R50 ;  /* 0x000af83201007387 */ /* 0x000fe20000100a00 */
[-C--:B--2---:R-:W-:Y:S03]  /*1b430*/  HMMA.1688.F32.TF32 R32, R200, R36.reuse, R8 ;  /* 0x00000024c820723c */ /* 0x084fe60000081008 */
[----:B------:R-:W2:Y:S04]  /*1b440*/  LDL.LU.64 R8, [R1+0xf90] ;  /* 0x000f900001087983 */ /* 0x000ea80000300a00 */
[----:B------:R-:W-:Y:S04]  /*1b450*/  STL.64 [R1+0xb90], R44 ;  /* 0x000b902c01007387 */ /* 0x000fe80000100a00 */
[----:B------:R-:W-:Y:S04]  /*1b460*/  STL.64 [R1+0xb98], R46 ;  /* 0x000b982e01007387 */ /* 0x000fe80000100a00 */
[----:B------:R-:W2:Y:S08]  /*1b470*/  LDL.LU.64 R10, [R1+0xf98] ;  /* 0x000f9800010a7983 */ /* 0x000eb00000300a00 */
[----:B------:R-:W-:Y:S04]  /*1b480*/  STL.64 [R1+0xc60], R32 ;  /* 0x000c602001007387 */ /* 0x000fe80000100a00 */
[----:B------:R1:W-:Y:S02]  /*1b490*/  STL.64 [R1+0xc68], R34 ;  /* 0x000c682201007387 */ /* 0x0003e40000100a00 */
[-C--:B-1----:R-:W-:Y:S06]  /*1b4a0*/  HMMA.1688.F32.TF32 R32, R204, R36.reuse, R28 ;  /* 0x00000024cc20723c */ /* 0x082fec000008101c */
[-C--:B------:R-:W-:Y:S06]  /*1b4b0*/  HMMA.1688.F32.TF32 R28, R208, R36.reuse, R20 ;  /* 0x00000024d01c723c */ /* 0x080fec0000081014 */
[-C--:B------:R-:W-:Y:S06]  /*1b4c0*/  HMMA.1688.F32.TF32 R20, R212, R36.reuse, R16 ;  /* 0x00000024d414723c */ /* 0x080fec0000081010 */
[-C--:B------:R-:W-:Y:S06]  /*1b4d0*/  HMMA.1688.F32.TF32 R16, R216, R36.reuse, R12 ;  /* 0x00000024d810723c */ /* 0x080fec000008100c */
[----:B------:R-:W-:Y:S06]  /*1b4e0*/  HMMA.1688.F32.TF32 R12, R220, R36, R24 ;  /* 0x00000024dc0c723c */ /* 0x000fec0000081018 */
[----:B----4-:R-:W-:Y:S01]  /*1b4f0*/  HMMA.1688.F32.TF32 R4, R160, R40, R4 ;  /* 0x00000028a004723c */ /* 0x010fe20000081004 */
[----:B------:R-:W-:Y:S04]  /*1b500*/  STL.64 [R1+0xce0], R32 ;  /* 0x000ce02001007387 */ /* 0x000fe80000100a00 */
[----:B------:R1:W-:Y:S04]  /*1b510*/  STL.64 [R1+0xce8], R34 ;  /* 0x000ce82201007387 */ /* 0x0003e80000100a00 */
[----:B------:R-:W-:Y:S04]  /*1b520*/  STL.64 [R1+0xde0], R28 ;  /* 0x000de01c01007387 */ /* 0x000fe80000100a00 */
[----:B------:R-:W-:Y:S04]  /*1b530*/  STL.64 [R1+0xde8], R30 ;  /* 0x000de81e01007387 */ /* 0x000fe80000100a00 */
[----:B------:R3:W-:Y:S04]  /*1b540*/  STL.64 [R1+0xfa0], R20 ;  /* 0x000fa01401007387 */ /* 0x0007e80000100a00 */
[----:B------:R4:W-:Y:S04]  /*1b550*/  STL.64 [R1+0xfa8], R22 ;  /* 0x000fa81601007387 */ /* 0x0009e80000100a00 */
[----:B------:R2:W-:Y:S01]  /*1b560*/  STL.64 [R1+0x1260], R16 ;  /* 0x0012601001007387 */ /* 0x0005e20000100a00 */
[----:B------:R-:W-:-:S03]  /*1b570*/  IMAD.MOV.U32 R42, RZ, RZ, R4 ;  /* 0x000000ffff2a7224 */ /* 0x000fc600078e0004 */
[----:B------:R2:W-:Y:S01]  /*1b580*/  STL.64 [R1+0x1268], R18 ;  /* 0x0012681201007387 */ /* 0x0005e20000100a00 */
[----:B------:R-:W-:-:S03]  /*1b590*/  IMAD.MOV.U32 R43, RZ, RZ, R5 ;  /* 0x000000ffff2b7224 */ /* 0x000fc600078e0005 */
[----:B------:R-:W-:Y:S01]  /*1b5a0*/  STL.64 [R1+0x12e0], R12 ;  /* 0x0012e00c01007387 */ /* 0x000fe20000100a00 */
[----:B-1----:R-:W-:Y:S02]  /*1b5b0*/  IMAD.MOV.U32 R35, RZ, RZ, R6 ;  /* 0x000000ffff237224 */ /* 0x002fe400078e0006 */
[----:B------:R-:W-:Y:S01]  /*1b5c0*/  IMAD.MOV.U32 R34, RZ, RZ, R7 ;  /* 0x000000ffff227224 */ /* 0x000fe200078e0007 */
[----:B------:R-:W-:Y:S04]  /*1b5d0*/  STL.64 [R1+0x12e8], R14 ;  /* 0x0012e80e01007387 */ /* 0x000fe80000100a00 */
        /* <DEDUP_REMOVED lines=10> */
[----:B---3--:R-:W3:Y:S04]  /*1b680*/  LDL.LU.64 R20, [R1+0x6a0] ;  /* 0x0006a00001147983 */ /* 0x008ee80000300a00 */
[----:B----4-:R-:W3:Y:S04]  /*1b690*/  LDL.LU.64 R22, [R1+0x6a8] ;  /* 0x0006a80001167983 */ /* 0x010ee80000300a00 */
[----:B------:R-:W1:Y:S04]  /*1b6a0*/  LDSM.16.M88.4 R24, [R252+UR11+0x22000] ;  /* 0x0220000bfc18783b */ /* 0x000e680008000200 */
[----:B------:R-:W4:Y:S04]  /*1b6b0*/  LDL.LU.64 R48, [R1+0x5e0] ;  /* 0x0005e00001307983 */ /* 0x000f280000300a00 */
[----:B------:R-:W4:Y:S04]  /*1b6c0*/  LDL.LU.64 R50, [R1+0x5e8] ;  /* 0x0005e80001327983 */ /* 0x000f280000300a00 */
[----:B------:R-:W4:Y:S04]  /*1b6d0*/  LDL.LU.64 R36, [R1+0x4d0] ;  /* 0x0004d00001247983 */ /* 0x000f280000300a00 */
[----:B------:R-:W4:Y:S04]  /*1b6e0*/  LDL.LU.64 R38, [R1+0x4d8] ;  /* 0x0004d80001267983 */ /* 0x000f280000300a00 */
[----:B------:R-:W-:Y:S04]  /*1b6f0*/  STL [R1+0x26fc], R34 ;  /* 0x0026fc2201007387 */ /* 0x000fe80000100800 */
[----:B------:R-:W-:Y:S04]  /*1b700*/  STL [R1+0x26f8], R35 ;  /* 0x0026f82301007387 */ /* 0x000fe80000100800 */
[----:B------:R-:W-:Y:S04]  /*1b710*/  STL [R1+0x26f4], R43 ;  /* 0x0026f42b01007387 */ /* 0x000fe80000100800 */
[----:B------:R-:W-:Y:S04]  /*1b720*/  STL [R1+0x26f0], R42 ;  /* 0x0026f02a01007387 */ /* 0x000fe80000100800 */
[----:B------:R-:W4:Y:S04]  /*1b730*/  LDL.LU.64 R28, [R1+0x2f0] ;  /* 0x0002f000011c7983 */ /* 0x000f280000300a00 */
[----:B------:R-:W4:Y:S01]  /*1b740*/  LDL.LU.64 R30, [R1+0x2f8] ;  /* 0x0002f800011e7983 */ /* 0x000f220000300a00 */
[----:B--2---:R-:W-:-:S15]  /*1b750*/  HMMA.1688.F32.TF32 R8, R164, R40, R8 ;  /* 0x00000028a408723c */ /* 0x004fde0000081008 */
[----:B------:R-:W-:-:S08]  /*1b760*/  NOP ;  /* 0x0000000000007918 */ /* 0x000fd00000000000 */
[----:B------:R2:W-:Y:S04]  /*1b770*/  STL.64 [R1+0x80], R8 ;  /* 0x0000800801007387 */ /* 0x0005e80000100a00 */
[----:B------:R2:W-:Y:S04]  /*1b780*/  STL.64 [R1+0x88], R10 ;  /* 0x0000880a01007387 */ /* 0x0005e80000100a00 */
[----:B------:R-:W4:Y:S04]  /*1b790*/  LDL.LU.64 R16, [R1+0xf0] ;  /* 0x0000f00001107983 */ /* 0x000f280000300a00 */
[----:B------:R-:W4:Y:S04]  /*1b7a0*/  LDL.LU.64 R18, [R1+0xf8] ;  /* 0x0000f80001127983 */ /* 0x000f280000300a00 */
[----:B-1----:R-:W-:Y:S04]  /*1b7b0*/  STL [R1+0x2704], R26 ;  /* 0x0027041a01007387 */ /* 0x002fe80000100800 */
[----:B------:R-:W-:Y:S04]  /*1b7c0*/  STL [R1+0x2700], R27 ;  /* 0x0027001b01007387 */ /* 0x000fe80000100800 */
[----:B------:R-:W4:Y:S04]  /*1b7d0*/  LDL.LU.64 R12, [R1+0xe0] ;  /* 0x0000e000010c7983 */ /* 0x000f280000300a00 */
[----:B------:R-:W4:Y:S01]  /*1b7e0*/  LDL.LU.64 R14, [R1+0xe8] ;  /* 0x0000e800010e7983 */ /* 0x000f220000300a00 */
[----:B------:R-:W-:-:S15]  /*1b7f0*/  HMMA.1688.F32.TF32 R4, R168, R40, R4 ;  /* 0x00000028a804723c */ /* 0x000fde0000081004 */
[----:B------:R-:W-:-:S08]  /*1b800*/  NOP ;  /* 0x0000000000007918 */ /* 0x000fd00000000000 */
[----:B------:R1:W-:Y:S04]  /*1b810*/  STL.64 [R1+0x70], R4 ;  /* 0x0000700401007387 */ /* 0x0003e80000100a00 */
[----:B------:R3:W-:Y:S04]  /*1b820*/  STL.64 [R1+0x78], R6 ;  /* 0x0000780601007387 */ /* 0x0007e80000100a00 */
[----:B--2---:R-:W2:Y:S04]  /*1b830*/  LDL.LU.64 R8, [R1+0xd0] ;  /* 0x0000d00001087983 */ /* 0x004ea80000300a00 */
[----:B------:R-:W2:Y:S04]  /*1b840*/  LDL.LU.64 R10, [R1+0xd8] ;  /* 0x0000d800010a7983 */ /* 0x000ea80000300a00 */
[----:B-1----:R-:W2:Y:S04]  /*1b850*/  LDL.LU.64 R4, [R1+0xc0] ;  /* 0x0000c00001047983 */ /* 0x002ea80000300a00 */
[----:B---3--:R-:W3:Y:S01]  /*1b860*/  LDL.LU.64 R6, [R1+0xc8] ;  /* 0x0000c80001067983 */ /* 0x008ee20000300a00 */
[-C--:B------:R-:W-:Y:S06]  /*1b870*/  HMMA.1688.F32.TF32 R60, R172, R40.reuse, R60 ;  /* 0x00000028ac3c723c */ /* 0x080fec000008103c */
[-C--:B------:R-:W-:Y:S01]  /*1b880*/  HMMA.1688.F32.TF32 R32, R176, R40.reuse, R44 ;  /* 0x00000028b020723c */ /* 0x080fe2000008102c */
[----:B------:R-:W1:Y:S05]  /*1b890*/  LDSM.16.M88.4 R44, [R252+UR11+0x22400] ;  /* 0x0224000bfc2c783b */ /* 0x000e6a0008000200 */
[-C--:B------:R-:W-:Y:S06]  /*1b8a0*/  HMMA.1688.F32.TF32 R56, R180, R40.reuse, R56 ;  /* 0x00000028b438723c */ /* 0x080fec0000081038 */
[-C--:B------:R-:W-:Y:S05]  /*1b8b0*/  HMMA.1688.F32.TF32 R52, R184, R40.reuse, R52 ;  /* 0x00000028b834723c */ /* 0x080fea0000081034 */
[----:B------:R-:W-:Y:S04]  /*1b8c0*/  STL.64 [R1+0x50], R60 ;  /* 0x0000503c01007387 */ /* 0x000fe80000100a00 */
[----:B------:R-:W-:Y:S04]  /*1b8d0*/  STL.64 [R1+0x58], R62 ;  /* 0x0000583e01007387 */ /* 0x000fe80000100a00 */
[----:B------:R-:W-:Y:S04]  /*1b8e0*/  STL.64 [R1+0x790], R32 ;  /* 0x0007902001007387 */ /* 0x000fe80000100a00 */
[----:B------:R1:W-:Y:S02]  /*1b8f0*/  STL.64 [R1+0x798], R34 ;  /* 0x0007982201007387 */ /* 0x0003e40000100a00 */
[-C--:B-1----:R-:W-:Y:S02]  /*1b900*/  HMMA.1688.F32.TF32 R32, R188, R40.reuse, R20 ;  /* 0x00000028bc20723c */ /* 0x082fe40000081014 */
[----:B------:R-:W-:Y:S04]  /*1b910*/  STL.64 [R1+0x850], R56 ;  /* 0x0008503801007387 */ /* 0x000fe80000100a00 */
[----:B------:R-:W-:Y:S01]  /*1b920*/  STL.64 [R1+0x858], R58 ;  /* 0x0008583a01007387 */ /* 0x000fe20000100a00 */
[-C--:B----4-:R-:W-:Y:S03]  /*1b930*/  HMMA.1688.F32.TF32 R48, R192, R40.reuse, R48 ;  /* 0x00000028c030723c */ /* 0x090fe60000081030 */
[----:B------:R-:W4:Y:S04]  /*1b940*/  LDL.LU.64 R20, [R1+0x10e0] ;  /* 0x0010e00001147983 */ /* 0x000f280000300a00 */
[----:B------:R-:W-:Y:S01]  /*1b950*/  STL.64 [R1+0x930], R52 ;  /* 0x0009303401007387 */ /* 0x000fe20000100a00 */
[-C--:B------:R-:W-:Y:S03]  /*1b960*/  HMMA.1688.F32.TF32 R36, R196, R40.reuse, R36 ;  /* 0x00000028c424723c */ /* 0x080fe60000081024 */
[----:B------:R-:W-:Y:S04]  /*1b970*/  STL.64 [R1+0x938], R54 ;  /* 0x0009383601007387 */ /* 0x000fe80000100a00 */
[----:B------:R-:W4:Y:S04]  /*1b980*/  LDL.LU.64 R22, [R1+0x10e8] ;  /* 0x0010e80001167983 */ /* 0x000f280000300a00 */
[----:B------:R-:W-:Y:S04]  /*1b990*/  STL.64 [R1+0x9e0], R32 ;  /* 0x0009e02001007387 */ /* 0x000fe80000100a00 */
[----:B------:R1:W-:Y:S02]  /*1b9a0*/  STL.64 [R1+0x9e8], R34 ;  /* 0x0009e82201007387 */ /* 0x0003e40000100a00 */
[-C--:B-1----:R-:W-:Y:S02]  /*1b9b0*/  HMMA.1688.F32.TF32 R32, R200, R40.reuse, R28 ;  /* 0x00000028c820723c */ /* 0x082fe4000008101c */
[----:B------:R-:W-:Y:S04]  /*1b9c0*/  STL.64 [R1+0xaa0], R48 ;  /* 0x000aa03001007387 */ /* 0x000fe80000100a00 */
[----:B------:R-:W-:Y:S04]  /*1b9d0*/  STL.64 [R1+0xaa8], R50 ;  /* 0x000aa83201007387 */ /* 0x000fe80000100a00 */
[----:B------:R-:W-:Y:S04]  /*1b9e0*/  STL.64 [R1+0xb20], R36 ;  /* 0x000b202401007387 */ /* 0x000fe80000100a00 */
[----:B------:R-:W-:Y:S01]  /*1b9f0*/  STL.64 [R1+0xb28], R38 ;  /* 0x000b282601007387 */ /* 0x000fe20000100a00 */
[-C--:B------:R-:W-:Y:S03]  /*1ba00*/  HMMA.1688.F32.TF32 R28, R204, R40.reuse, R16 ;  /* 0x00000028cc1c723c */ /* 0x080fe60000081010 */
[----:B------:R-:W4:Y:S05]  /*1ba10*/  LDL.LU.64 R16, [R1+0x1020] ;  /* 0x0010200001107983 */ /* 0x000f2a0000300a00 */
[----:B------:R-:W-:Y:S04]  /*1ba20*/  STL.64 [R1+0xbb0], R32 ;  /* 0x000bb02001007387 */ /* 0x000fe80000100a00 */
[----:B------:R-:W-:Y:S04]  /*1ba30*/  STL.64 [R1+0xbb8], R34 ;  /* 0x000bb82201007387 */ /* 0x000fe80000100a00 */
[----:B------:R-:W4:Y:S07]  /*1ba40*/  LDL.LU.64 R18, [R1+0x1028] ;  /* 0x0010280001127983 */ /* 0x000f2e0000300a00 */
[----:B------:R-:W-:Y:S04]  /*1ba50*/  STL.64 [R1+0xc70], R28 ;  /* 0x000c701c01007387 */ /* 0x000fe80000100a00 */
[----:B------:R1:W-:Y:S02]  /*1ba60*/  STL.64 [R1+0xc78], R30 ;  /* 0x000c781e01007387 */ /* 0x0003e40000100a00 */
[----:B-1----:R-:W-:-:S15]  /*1ba70*/  HMMA.1688.F32.TF32 R28, R208, R40, R12 ;  /* 0x00000028d01c723c */ /* 0x002fde000008100c */
[----:B------:R-:W-:-:S08]  /*1ba80*/  NOP ;  /* 0x0000000000007918 */ /* 0x000fd00000000000 */
[----:B------:R-:W-:Y:S04]  /*1ba90*/  STL.64 [R1+0xd00], R28 ;  /* 0x000d001c01007387 */ /* 0x000fe80000100a00 */
[----:B------:R-:W-:Y:S01]  /*1baa0*/  STL.64 [R1+0xd08], R30 ;  /* 0x000d081e01007387 */ /* 0x000fe20000100a00 */
[-C--:B--2---:R-:W-:Y:S06]  /*1bab0*/  HMMA.1688.F32.TF32 R12, R212, R40.reuse, R8 ;  /* 0x00000028d40c723c */ /* 0x084fec0000081008 */
[-C--:B---3--:R-:W-:Y:S06]  /*1bac0*/  HMMA.1688.F32.TF32 R8, R216, R40.reuse, R4 ;  /* 0x00000028d808723c */ /* 0x088fec0000081004 */
[----:B------:R-:W-:Y:S11]  /*1bad0*/  HMMA.1688.F32.TF32 R4, R220, R40, R152 ;  /* 0x00000028dc04723c */ /* 0x000ff60000081098 */
[----:B------:R1:W-:Y:S04]  /*1bae0*/  STL.64 [R1+0xf10], R12 ;  /* 0x000f100c01007387 */ /* 0x0003e80000100a00 */
[----:B------:R2:W-:Y:S04]  /*1baf0*/  STL.64 [R1+0xf18], R14 ;  /* 0x000f180e01007387 */ /* 0x0005e80000100a00 */
[----:B-1----:R-:W3:Y:S04]  /*1bb00*/  LDL.LU.64 R12, [R1+0xf50] ;  /* 0x000f5000010c7983 */ /* 0x002ee80000300a00 */
[----:B------:R1:W-:Y:S04]  /*1bb10*/  STL.64 [R1+0x11a0], R8 ;  /* 0x0011a00801007387 */ /* 0x0003e80000100a00 */
[----:B------:R1:W-:Y:S04]  /*1bb20*/  STL.64 [R1+0x11a8], R10 ;  /* 0x0011a80a01007387 */ /* 0x0003e80000100a00 */
[----:B--2---:R-:W3:Y:S04]  /*1bb30*/  LDL.LU.64 R14, [R1+0xf58] ;  /* 0x000f5800010e7983 */ /* 0x004ee80000300a00 */
[----:B------:R2:W-:Y:S04]  /*1bb40*/  STL.64 [R1+0x1290], R4 ;  /* 0x0012900401007387 */ /* 0x0005e80000100a00 */
[----:B------:R2:W-:Y:S04]  /*1bb50*/  STL.64 [R1+0x1298], R6 ;  /* 0x0012980601007387 */ /* 0x0005e80000100a00 */
[----:B-1----:R-:W3:Y:S04]  /*1bb60*/  LDL.LU.64 R8, [R1+0xeb0] ;  /* 0x000eb00001087983 */ /* 0x002ee80000300a00 */
[----:B------:R-:W3:Y:S04]  /*1bb70*/  LDL.LU.64 R10, [R1+0xeb8] ;  /* 0x000eb800010a7983 */ /* 0x000ee80000300a00 */
[----:B------:R-:W3:Y:S04]  /*1bb80*/  LDL.LU.64 R64, [R1+0xdf0] ;  /* 0x000df00001407983 */ /* 0x000ee80000300a00 */
[----:B------:R-:W3:Y:S04]  /*1bb90*/  LDL.LU.64 R66, [R1+0xdf8] ;  /* 0x000df80001427983 */ /* 0x000ee80000300a00 */
[----:B--2---:R-:W2:Y:S04]  /*1bba0*/  LDL.LU.64 R4, [R1+0xc00] ;  /* 0x000c000001047983 */ /* 0x004ea80000300a00 */
[----:B------:R-:W2:Y:S04]  /*1bbb0*/  LDL.LU.64 R6, [R1+0xc08] ;  /* 0x000c080001067983 */ /* 0x000ea80000300a00 */
[----:B------:R-:W2:Y:S04]  /*1bbc0*/  LDL.LU.64 R60, [R1+0x920] ;  /* 0x00092000013c7983 */ /* 0x000ea80000300a00 */
[----:B------:R-:W2:Y:S04]  /*1bbd0*/  LDL.LU.64 R62, [R1+0x928] ;  /* 0x00092800013e7983 */ /* 0x000ea80000300a00 */
[----:B------:R-:W2:Y:S04]  /*1bbe0*/  LDL.LU.64 R56, [R1+0x6f0] ;  /* 0x0006f00001387983 */ /* 0x000ea80000300a00 */
[----:B------:R-:W2:Y:S04]  /*1bbf0*/  LDL.LU.64 R58, [R1+0x6f8] ;  /* 0x0006f800013a7983 */ /* 0x000ea80000300a00 */
[----:B------:R-:W2:Y:S04]  /*1bc00*/  LDL.LU.64 R52, [R1+0x620] ;  /* 0x0006200001347983 */ /* 0x000ea80000300a00 */
[----:B------:R-:W2:Y:S01]  /*1bc10*/  LDL.LU.64 R54, [R1+0x628] ;  /* 0x0006280001367983 */ /* 0x000ea20000300a00 */
[----:B----4-:R-:W-:Y:S03]  /*1bc20*/  HMMA.1688.F32.TF32 R20, R160, R24, R20 ;  /* 0x00000018a014723c */ /* 0x010fe60000081014 */
[----:B------:R-:W4:Y:S04]  /*1bc30*/  LDL.LU.64 R48, [R1+0x520] ;  /* 0x0005200001307983 */ /* 0x000f280000300a00 */
[----:B------:R-:W4:Y:S04]  /*1bc40*/  LDL.LU.64 R50, [R1+0x528] ;  /* 0x0005280001327983 */ /* 0x000f280000300a00 */
[----:B------:R-:W4:Y:S04]  /*1bc50*/  LDL.LU.64 R36, [R1+0x330] ;  /* 0x0003300001247983 */ /* 0x000f280000300a00 */
[----:B------:R-:W4:Y:S09]  /*1bc60*/  LDL.LU.64 R38, [R1+0x338] ;  /* 0x0003380001267983 */ /* 0x000f320000300a00 */
[----:B------:R-:W-:-:S02]  /*1bc70*/  IMAD.MOV.U32 R31, RZ, RZ, R20 ;  /* 0x000000ffff1f7224 */ /* 0x000fc400078e0014 */
[----:B------:R-:W-:Y:S02]  /*1bc80*/  IMAD.MOV.U32 R30, RZ, RZ, R21 ;  /* 0x000000ffff1e7224 */ /* 0x000fe400078e0015 */
[----:B------:R-:W-:Y:S01]  /*1bc90*/  IMAD.MOV.U32 R41, RZ, RZ, R22 ;  /* 0x000000ffff297224 */ /* 0x000fe200078e0016 */
[----:B------:R-:W4:Y:S01]  /*1bca0*/  LDL.LU.64 R20, [R1+0x170] ;  /* 0x0001700001147983 */ /* 0x000f220000300a00 */
[----:B------:R-:W-:-:S03]  /*1bcb0*/  IMAD.MOV.U32 R40, RZ, RZ, R23 ;  /* 0x000000ffff287224 */ /* 0x000fc600078e0017 */
[----:B------:R-:W4:Y:S04]  /*1bcc0*/  LDL.LU.64 R22, [R1+0x178] ;  /* 0x0001780001167983 */ /* 0x000f280000300a00 */
[----:B------:R-:W-:Y:S01]  /*1bcd0*/  STL.64 [R1+0x2748], R30 ;  /* 0x0027481e01007387 */ /* 0x000fe20000100a00 */
[----:B------:R-:W-:-:S15]  /*1bce0*/  HMMA.1688.F32.TF32 R16, R164, R24, R16 ;  /* 0x00000018a410723c */ /* 0x000fde0000081010 */
[----:B------:R-:W-:-:S09]  /*1bcf0*/  NOP ;  /* 0x0000000000007918 */ /* 0x000fd20000000000 */
[----:B------:R-:W-:Y:S02]  /*1bd00*/  IMAD.MOV.U32 R34, RZ, RZ, R18 ;  /* 0x000000ffff227224 */ /* 0x000fe400078e0012 */
[----:B------:R-:W-:Y:S02]  /*1bd10*/  IMAD.MOV.U32 R35, RZ, RZ, R19 ;  /* 0x000000ffff237224 */ /* 0x000fe400078e0013 */
[----:B------:R-:W-:Y:S02]  /*1bd20*/  IMAD.MOV.U32 R26, RZ, RZ, R16 ;  /* 0x000000ffff1a7224 */ /* 0x000fe400078e0010 */
[----:B------:R-:W-:Y:S01]  /*1bd30*/  IMAD.MOV.U32 R27, RZ, RZ, R17 ;  /* 0x000000ffff1b7224 */ /* 0x000fe200078e0011 */
[----:B------:R1:W-:Y:S01]  /*1bd40*/  STL.64 [R1+0x2750], R34 ;  /* 0x0027502201007387 */ /* 0x0003e20000100a00 */
[-C--:B---3--:R-:W-:Y:S03]  /*1bd50*/  HMMA.1688.F32.TF32 R16, R168, R24.reuse, R12 ;  /* 0x00000018a810723c */ /* 0x088fe6000008100c */
[----:B------:R-:W3:Y:S04]  /*1bd60*/  LDL.LU.64 R12, [R1+0x160] ;  /* 0x00016000010c7983 */ /* 0x000ee80000300a00 */
[----:B------:R-:W3:Y:S01]  /*1bd70*/  LDL.LU.64 R14, [R1+0x168] ;  /* 0x00016800010e7983 */ /* 0x000ee20000300a00 */
[----:B------:R-:W-:-:S15]  /*1bd80*/  HMMA.1688.F32.TF32 R8, R172, R24, R8 ;  /* 0x00000018ac08723c */ /* 0x000fde0000081008 */
[----:B------:R1:W-:Y:S04]  /*1bd90*/  STL.64 [R1+0x20], R16 ;  /* 0x0000201001007387 */ /* 0x0003e80000100a00 */
[----:B------:R1:W-:Y:S02]  /*1bda0*/  STL.64 [R1+0x28], R18 ;  /* 0x0000281201007387 */ /* 0x0003e40000100a00 */
[-C--:B-1----:R-:W-:Y:S02]  /*1bdb0*/  HMMA.1688.F32.TF32 R32, R176, R24.reuse, R64 ;  /* 0x00000018b020723c */ /* 0x082fe40000081040 */
[----:B------:R-:W3:Y:S04]  /*1bdc0*/  LDL.LU.64 R16, [R1+0x150] ;  /* 0x0001500001107983 */ /* 0x000ee80000300a00 */
[----:B------:R-:W3:Y:S04]  /*1bdd0*/  LDL.LU.64 R18, [R1+0x158] ;  /* 0x0001580001127983 */ /* 0x000ee80000300a00 */
[----:B------:R1:W-:Y:S04]  /*1bde0*/  STL.64 [R1+0x10], R8 ;  /* 0x0000100801007387 */ /* 0x0003e80000100a00 */
[----:B------:R2:W-:Y:S04]  /*1bdf0*/  STL.64 [R1+0x18], R10 ;  /* 0x0000180a01007387 */ /* 0x0005e80000100a00 */
[----:B-1----:R-:W3:Y:S04]  /*1be00*/  LDL.LU.64 R8, [R1+0x140] ;  /* 0x0001400001087983 */ /* 0x002ee80000300a00 */
[----:B--2---:R-:W2:Y:S01]  /*1be10*/  LDL.LU.64 R10, [R1+0x148] ;  /* 0x00014800010a7983 */ /* 0x004ea20000300a00 */
[-C--:B------:R-:W-:Y:S03]  /*1be20*/  HMMA.1688.F32.TF32 R28, R180, R24.reuse, R4 ;  /* 0x00000018b41c723c */ /* 0x080fe60000081004 */
[----:B------:R-:W2:Y:S04]  /*1be30*/  LDL.LU.64 R4, [R1+0x1140] ;  /* 0x0011400001047983 */ /* 0x000ea80000300a00 */
[----:B------:R-:W-:Y:S04]  /*1be40*/  STL.64 [R1+0x490], R32 ;  /* 0x0004902001007387 */ /* 0x000fe80000100a00 */
[----:B------:R1:W-:Y:S04]  /*1be50*/  STL.64 [R1+0x498], R34 ;  /* 0x0004982201007387 */ /* 0x0003e80000100a00 */
[----:B------:R-:W2:Y:S01]  /*1be60*/  LDL.LU.64 R6, [R1+0x1148] ;  /* 0x0011480001067983 */ /* 0x000ea20000300a00 */
[-C--:B-1----:R-:W-:Y:S07]  /*1be70*/  HMMA.1688.F32.TF32 R32, R184, R24.reuse, R60 ;  /* 0x00000018b820723c */ /* 0x082fee000008103c */
[----:B------:R-:W-:Y:S04]  /*1be80*/  STL.64 [R1+0x7d0], R28 ;  /* 0x0007d01c01007387 */ /* 0x000fe80000100a00 */
[----:B------:R1:W-:Y:S02]  /*1be90*/  STL.64 [R1+0x7d8], R30 ;  /* 0x0007d81e01007387 */ /* 0x0003e40000100a00 */
[-C--:B-1----:R-:W-:Y:S06]  /*1bea0*/  HMMA.1688.F32.TF32 R28, R188, R24.reuse, R56 ;  /* 0x00000018bc1c723c */ /* 0x082fec0000081038 */
[-C--:B------:R-:W-:Y:S04]  /*1beb0*/  HMMA.1688.F32.TF32 R52, R192, R24.reuse, R52 ;  /* 0x00000018c034723c */ /* 0x080fe80000081034 */
[----:B------:R-:W-:Y:S04]  /*1bec0*/  STL.64 [R1+0x8e0], R32 ;  /* 0x0008e02001007387 */ /* 0x000fe80000100a00 */
[----:B------:R4:W-:Y:S02]  /*1bed0*/  STL.64 [R1+0x8e8], R34 ;  /* 0x0008e82201007387 */ /* 0x0009e40000100a00 */
[-C--:B----4-:R-:W-:Y:S07]  /*1bee0*/  HMMA.1688.F32.TF32 R32, R196, R24.reuse, R48 ;  /* 0x00000018c420723c */ /* 0x090fee0000081030 */
[----:B------:R-:W-:Y:S04]  /*1bef0*/  STL.64 [R1+0x920], R28 ;  /* 0x0009201c01007387 */ /* 0x000fe80000100a00 */
[----:B------:R1:W-:Y:S02]  /*1bf00*/  STL.64 [R1+0x928], R30 ;  /* 0x0009281e01007387 */ /* 0x0003e40000100a00 */
[-C--:B-1----:R-:W-:Y:S02]  /*1bf10*/  HMMA.1688.F32.TF32 R28, R200, R24.reuse, R36 ;  /* 0x00000018c81c723c */ /* 0x082fe40000081024 */
[----:B------:R-:W-:Y:S04]  /*1bf20*/  STL.64 [R1+0xa10], R52 ;  /* 0x000a103401007387 */ /* 0x000fe80000100a00 */
[----:B------:R-:W-:Y:S04]  /*1bf30*/  STL.64 [R1+0xa18], R54 ;  /* 0x000a183601007387 */ /* 0x000fe80000100a00 */
[----:B------:R-:W4:Y:S04]  /*1bf40*/  LDL.LU.64 R48, [R1+0x10a0] ;  /* 0x0010a00001307983 */ /* 0x000f280000300a00 */
[----:B------:R-:W-:Y:S04]  /*1bf50*/  STL.64 [R1+0xad0], R32 ;  /* 0x000ad02001007387 */ /* 0x000fe80000100a00 */
[----:B------:R-:W-:Y:S04]  /*1bf60*/  STL.64 [R1+0xad8], R34 ;  /* 0x000ad82201007387 */ /* 0x000fe80000100a00 */
[----:B------:R-:W4:Y:S04]  /*1bf70*/  LDL.LU.64 R50, [R1+0x10a8] ;  /* 0x0010a80001327983 */ /* 0x000f280000300a00 */
[----:B------:R-:W-:Y:S04]  /*1bf80*/  STL.64 [R1+0xb80], R28 ;  /* 0x000b801c01007387 */ /* 0x000fe80000100a00 */
[----:B------:R1:W-:Y:S04]  /*1bf90*/  STL.64 [R1+0xb88], R30 ;  /* 0x000b881e01007387 */ /* 0x0003e80000100a00 */
[----:B------:R-:W-:Y:S01]  /*1bfa0*/  LDSM.16.M88.4 R52, [R252+UR11+0x22c00] ;  /* 0x022c000bfc34783b */ /* 0x000fe20008000200 */
[-C--:B-1----:R-:W-:Y:S06]  /*1bfb0*/  HMMA.1688.F32.TF32 R28, R204, R24.reuse, R20 ;  /* 0x00000018cc1c723c */ /* 0x082fec0000081014 */
[----:B---3--:R-:W-:Y:S01]  /*1bfc0*/  HMMA.1688.F32.TF32 R20, R208, R24, R12 ;  /* 0x00000018d014723c */ /* 0x008fe2000008100c */
[----:B------:R-:W3:-:S15]  /*1bfd0*/  LDL.LU.64 R12, [R1+0xfd0] ;  /* 0x000fd000010c7983 */ /* 0x000ede0000300a00 */
[----:B------:R-:W-:-:S01]  /*1bfe0*/  NOP ;  /* 0x0000000000007918 */ /* 0x000fc20000000000 */
[----:B------:R-:W-:Y:S04]  /*1bff0*/  STL.64 [R1+0xc10], R28 ;  /* 0x000c101c01007387 */ /* 0x000fe80000100a00 */
[----:B------:R1:W-:Y:S04]  /*1c000*/  STL.64 [R1+0xc18], R30 ;  /* 0x000c181e01007387 */ /* 0x0003e80000100a00 */
[----:B------:R-:W3:Y:S04]  /*1c010*/  LDL.LU.64 R14, [R1+0xfd8] ;  /* 0x000fd800010e7983 */ /* 0x000ee80000300a00 */
[----:B------:R-:W-:Y:S04]  /*1c020*/  STL.64 [R1+0xd10], R20 ;  /* 0x000d101401007387 */ /* 0x000fe80000100a00 */
[----:B------:R2:W-:Y:S01]  /*1c030*/  STL.64 [R1+0xd18], R22 ;  /* 0x000d181601007387 */ /* 0x0005e20000100a00 */
[-C--:B-1----:R-:W-:Y:S06]  /*1c040*/  HMMA.1688.F32.TF32 R28, R212, R24.reuse, R16 ;  /* 0x00000018d41c723c */ /* 0x082fec0000081010 */
[----:B--2---:R-:W-:-:S15]  /*1c050*/  HMMA.1688.F32.TF32 R20, R216, R24, R8 ;  /* 0x00000018d814723c */ /* 0x004fde0000081008 */
[----:B------:R-:W-:-:S02]  /*1c060*/  NOP ;  /* 0x0000000000007918 */ /* 0x000fc40000000000 */
[----:B------:R-:W-:Y:S04]  /*1c070*/  STL.64 [R1+0xeb0], R28 ;  /* 0x000eb01c01007387 */ /* 0x000fe80000100a00 */
[----:B------:R-:W-:Y:S01]  /*1c080*/  STL.64 [R1+0xeb8], R30 ;  /* 0x000eb81e01007387 */ /* 0x000fe20000100a00 */
[----:B------:R-:W-:Y:S03]  /*1c090*/  HMMA.1688.F32.TF32 R16, R220, R24, R156 ;  /* 0x00000018dc10723c */ /* 0x000fe6000008109c */
[----:B------:R-:W2:Y:S03]  /*1c0a0*/  LDL.LU.64 R8, [R1+0xf20] ;  /* 0x000f200001087983 */ /* 0x000ea60000300a00 */
[----:B------:R-:W-:Y:S01]  /*1c0b0*/  HMMA.1688.F32.TF32 R4, R160, R44, R4 ;  /* 0x0000002ca004723c */ /* 0x000fe20000081004 */
[----:B------:R1:W-:Y:S04]  /*1c0c0*/  STL.64 [R1+0xee0], R20 ;  /* 0x000ee01401007387 */ /* 0x0003e80000100a00 */
[----:B------:R1:W-:Y:S04]  /*1c0d0*/  STL.64 [R1+0xee8], R22 ;  /* 0x000ee81601007387 */ /* 0x0003e80000100a00 */
[----:B------:R-:W2:Y:S08]  /*1c0e0*/  LDL.LU.64 R10, [R1+0xf28] ;  /* 0x000f2800010a7983 */ /* 0x000eb00000300a00 */
[----:B------:R1:W-:Y:S04]  /*1c0f0*/  STL.64 [R1+0x1030], R16 ;  /* 0x0010301001007387 */ /* 0x0003e80000100a00 */
[----:B------:R1:W-:Y:S03]  /*1c100*/  STL.64 [R1+0x1038], R18 ;  /* 0x0010381201007387 */ /* 0x0003e60000100a00 */
[----:B------:R-:W-:-:S02]  /*1c110*/  IMAD.MOV.U32 R43, RZ, RZ, R4 ;  /* 0x000000ffff2b7224 */ /* 0x000fc400078e0004 */
[----:B------:R-:W-:Y:S01]  /*1c120*/  IMAD.MOV.U32 R42, RZ, RZ, R5 ;  /* 0x000000ffff2a7224 */ /* 0x000fe200078e0005 */
[----:B------:R-:W-:Y:S01]  /*1c130*/  STL.64 [R1+0x2758], R26 ;  /* 0x0027581a01007387 */ /* 0x000fe20000100a00 */
[----:B------:R-:W-:Y:S02]  /*1c140*/  IMAD.MOV.U32 R39, RZ, RZ, R6 ;  /* 0x000000ffff277224 */ /* 0x000fe400078e0006 */
[----:B------:R-:W-:Y:S01]  /*1c150*/  IMAD.MOV.U32 R38, RZ, RZ, R7 ;  /* 0x000000ffff267224 */ /* 0x000fe200078e0007 */
[----:B------:R-:W2:Y:S04]  /*1c160*/  LDL.LU.64 R4, [R1+0xe60] ;  /* 0x000e600001047983 */ /* 0x000ea80000300a00 */
        /* <DEDUP_REMOVED lines=10> */
[----:B------:R-:W2:Y:S01]  /*1c210*/  LDL.LU.64 R30, [R1+0x568] ;  /* 0x00056800011e7983 */ /* 0x000ea20000300a00 */
[-C--:B----4-:R-:W-:Y:S03]  /*1c220*/  HMMA.1688.F32.TF32 R80, R164, R44.reuse, R48 ;  /* 0x0000002ca450723c */ /* 0x090fe60000081030 */
[----:B------:R1:W-:Y:S04]  /*1c230*/  STL.64 [R1+0x2770], R38 ;  /* 0x0027702601007387 */ /* 0x0003e80000100a00 */
[----:B------:R-:W-:Y:S04]  /*1c240*/  STL.64 [R1+0x2768], R42 ;  /* 0x0027682a01007387 */ /* 0x000fe80000100a00 */
[----:B------:R-:W-:Y:S04]  /*1c250*/  STL.64 [R1+0x2760], R40 ;  /* 0x0027602801007387 */ /* 0x000fe80000100a00 */
[----:B------:R-:W4:Y:S08]  /*1c260*/  LDSM.16.M88.4 R48, [R252+UR11+0x22800] ;  /* 0x0228000bfc30783b */ /* 0x000f300008000200 */
[----:B------:R-:W-:Y:S04]  /*1c270*/  STL.64 [R1+0x2660], R82 ;  /* 0x0026605201007387 */ /* 0x000fe80000100a00 */
[----:B------:R-:W-:Y:S01]  /*1c280*/  STL.64 [R1+0x2658], R80 ;  /* 0x0026585001007387 */ /* 0x000fe20000100a00 */
[----:B---3--:R-:W-:Y:S03]  /*1c290*/  HMMA.1688.F32.TF32 R88, R168, R44, R12 ;  /* 0x0000002ca858723c */ /* 0x008fe6000008100c */
[----:B------:R-:W3:Y:S04]  /*1c2a0*/  LDL.LU.64 R12, [R1+0x380] ;  /* 0x00038000010c7983 */ /* 0x000ee80000300a00 */
[----:B------:R-:W3:-:S15]  /*1c2b0*/  LDL.LU.64 R14, [R1+0x388] ;  /* 0x00038800010e7983 */ /* 0x000ede0000300a00 */
[----:B------:R-:W-:-:S01]  /*1c2c0*/  NOP ;  /* 0x0000000000007918 */ /* 0x000fc20000000000 */
[----:B------:R-:W-:Y:S04]  /*1c2d0*/  STL.64 [R1+0x2670], R90 ;  /* 0x0026705a01007387 */ /* 0x000fe80000100a00 */
[----:B------:R-:W-:Y:S01]  /*1c2e0*/  STL.64 [R1+0x2668], R88 ;  /* 0x0026685801007387 */ /* 0x000fe20000100a00 */
[-C--:B--2---:R-:W-:Y:S03]  /*1c2f0*/  HMMA.1688.F32.TF32 R104, R172, R44.reuse, R8 ;  /* 0x0000002cac68723c */ /* 0x084fe60000081008 */
[----:B------:R-:W2:Y:S04]  /*1c300*/  LDL.LU.64 R8, [R1+0x1f0] ;  /* 0x0001f00001087983 */ /* 0x000ea80000300a00 */
[----:B------:R-:W2:Y:S01]  /*1c310*/  LDL.LU.64 R10, [R1+0x1f8] ;  /* 0x0001f800010a7983 */ /* 0x000ea20000300a00 */
[----:B------:R-:W-:-:S15]  /*1c320*/  HMMA.1688.F32.TF32 R116, R176, R44, R4 ;  /* 0x0000002cb074723c */ /* 0x000fde0000081004 */
[----:B------:R-:W-:Y:S04]  /*1c330*/  STL.64 [R1+0x2680], R106 ;  /* 0x0026806a01007387 */ /* 0x000fe80000100a00 */
[----:B------:R-:W-:Y:S04]  /*1c340*/  STL.64 [R1+0x2678], R104 ;  /* 0x0026786801007387 */ /* 0x000fe80000100a00 */
[----:B------:R-:W4:Y:S04]  /*1c350*/  LDL.LU.64 R4, [R1+0x1e0] ;  /* 0x0001e00001047983 */ /* 0x000f280000300a00 */
[----:B------:R-:W4:Y:S01]  /*1c360*/  LDL.LU.64 R6, [R1+0x1e8] ;  /* 0x0001e80001067983 */ /* 0x000f220000300a00 */
[-C--:B-1----:R-:W-:Y:S03]  /*1c370*/  HMMA.1688.F32.TF32 R36, R180, R44.reuse, R20 ;  /* 0x0000002cb424723c */ /* 0x082fe60000081014 */
[----:B------:R-:W4:Y:S04]  /*1c380*/  LDL.LU.64 R24, [R1+0x1b0] ;  /* 0x0001b00001187983 */ /* 0x000f280000300a00 */
[----:B------:R-:W4:Y:S04]  /*1c390*/  LDL.LU.64 R26, [R1+0x1b8] ;  /* 0x0001b800011a7983 */ /* 0x000f280000300a00 */
[----:B------:R-:W-:Y:S04]  /*1c3a0*/  STL.64 [R1+0x2690], R118 ;  /* 0x0026907601007387 */ /* 0x000fe80000100a00 */
[----:B------:R-:W-:Y:S04]  /*1c3b0*/  STL.64 [R1+0x2688], R116 ;  /* 0x0026887401007387 */ /* 0x000fe80000100a00 */
[----:B------:R-:W4:Y:S04]  /*1c3c0*/  LDL.LU.64 R20, [R1+0x1a0] ;  /* 0x0001a00001147983 */ /* 0x000f280000300a00 */
[----:B------:R-:W4:Y:S04]  /*1c3d0*/  LDL.LU.64 R22, [R1+0x1a8] ;  /* 0x0001a80001167983 */ /* 0x000f280000300a00 */
[----:B------:R-:W-:Y:S04]  /*1c3e0*/  STL.64 [R1+0x780], R36 ;  /* 0x0007802401007387 */ /* 0x000fe80000100a00 */
[----:B------:R1:W-:Y:S02]  /*1c3f0*/  STL.64 [R1+0x788], R38 ;  /* 0x0007882601007387 */ /* 0x0003e40000100a00 */
[-C--:B-1----:R-:W-:Y:S02]  /*1c400*/  HMMA.1688.F32.TF32 R36, R184, R44.reuse, R16 ;  /* 0x0000002cb824723c */ /* 0x082fe40000081010 */
[----:B------:R-:W4:Y:S04]  /*1c410*/  LDL.LU.64 R16, [R1+0x100] ;  /* 0x0001000001107983 */ /* 0x000f280000300a00 */
[----:B------:R-:W4:Y:S01]  /*1c420*/  LDL.LU.64 R18, [R1+0x108] ;  /* 0x0001080001127983 */ /* 0x000f220000300a00 */
[-C--:B------:R-:W-:Y:S06]  /*1c430*/  HMMA.1688.F32.TF32 R32, R192, R44.reuse, R32 ;  /* 0x0000002cc020723c */ /* 0x080fec0000081020 */
[-C--:B------:R-:W-:Y:S10]  /*1c440*/  HMMA.1688.F32.TF32 R28, R196, R44.reuse, R28 ;  /* 0x0000002cc41c723c */ /* 0x080ff4000008101c */
[----:B------:R-:W-:Y:S04]  /*1c450*/  STL.64 [R1+0x830], R36 ;  /* 0x0008302401007387 */ /* 0x000fe80000100a00 */
[----:B------:R1:W-:Y:S02]  /*1c460*/  STL.64 [R1+0x838], R38 ;  /* 0x0008382601007387 */ /* 0x0003e40000100a00 */
[----:B-1----:R-:W-:-:S15]  /*1c470*/  HMMA.1688.F32.TF32 R36, R188, R44, R56 ;  /* 0x0000002cbc24723c */ /* 0x002fde0000081038 */
[----:B------:R-:W-:-:S08]  /*1c480*/  NOP ;  /* 0x0000000000007918 */ /* 0x000fd00000000000 */
[----:B------:R1:W-:Y:S04]  /*1c490*/  STL.64 [R1+0x910], R36 ;  /* 0x0009102401007387 */ /* 0x0003e80000100a00 */
[----:B------:R1:W-:Y:S04]  /*1c4a0*/  STL.64 [R1+0x918], R38 ;  /* 0x0009182601007387 */ /* 0x0003e80000100a00 */
[----:B------:R-:W4:Y:S04]  /*1c4b0*/  LDL.LU.64 R64, [R1+0x1200] ;  /* 0x0012000001407983 */ /* 0x000f280000300a00 */
[----:B------:R-:W-:Y:S04]  /*1c4c0*/  STL.64 [R1+0x9d0], R32 ;  /* 0x0009d02001007387 */ /* 0x000fe80000100a00 */
[----:B------:R-:W-:Y:S04]  /*1c4d0*/  STL.64 [R1+0x9d8], R34 ;  /* 0x0009d82201007387 */ /* 0x000fe80000100a00 */
[----:B------:R-:W4:Y:S04]  /*1c4e0*/  LDL.LU.64 R66, [R1+0x1208] ;  /* 0x0012080001427983 */ /* 0x000f280000300a00 */
[----:B------:R-:W-:Y:S04]  /*1c4f0*/  STL.64 [R1+0xa80], R28 ;  /* 0x000a801c01007387 */ /* 0x000fe80000100a00 */
[----:B------:R-:W-:Y:S04]  /*1c500*/  STL.64 [R1+0xa88], R30 ;  /* 0x000a881e01007387 */ /* 0x000fe80000100a00 */
[----:B------:R-:W4:Y:S04]  /*1c510*/  LDL.LU.64 R60, [R1+0x1170] ;  /* 0x00117000013c7983 */ /* 0x000f280000300a00 */
[----:B------:R-:W4:Y:S04]  /*1c520*/  LDL.LU.64 R62, [R1+0x1178] ;  /* 0x00117800013e7983 */ /* 0x000f280000300a00 */
[----:B------:R-:W4:Y:S04]  /*1c530*/  LDL.LU.64 R56, [R1+0x1090] ;  /* 0x0010900001387983 */ /* 0x000f280000300a00 */
[----:B------:R-:W4:Y:S04]  /*1c540*/  LDL.LU.64 R58, [R1+0x1098] ;  /* 0x00109800013a7983 */ /* 0x000f280000300a00 */
[----:B------:R-:W4:Y:S04]  /*1c550*/  LDL.LU.64 R40, [R1+0xfc0] ;  /* 0x000fc00001287983 */ /* 0x000f280000300a00 */
[----:B------:R-:W4:Y:S04]  /*1c560*/  LDL.LU.64 R42, [R1+0xfc8] ;  /* 0x000fc800012a7983 */ /* 0x000f280000300a00 */
[----:B-1----:R-:W4:Y:S04]  /*1c570*/  LDL.LU.64 R36, [R1+0xf00] ;  /* 0x000f000001247983 */ /* 0x002f280000300a00 */
[----:B------:R-:W4:Y:S01]  /*1c580*/  LDL.LU.64 R38, [R1+0xf08] ;  /* 0x000f080001267983 */ /* 0x000f220000300a00 */
[----:B---3--:R-:W-:-:S15]  /*1c590*/  HMMA.1688.F32.TF32 R12, R200, R44, R12 ;  /* 0x0000002cc80c723c */ /* 0x008fde000008100c */
[----:B------:R-:W-:-:S08]  /*1c5a0*/  NOP ;  /* 0x0000000000007918 */ /* 0x000fd00000000000 */
[----:B------:R1:W-:Y:S04]  /*1c5b0*/  STL.64 [R1+0xb30], R12 ;  /* 0x000b300c01007387 */ /* 0x0003e80000100a00 */
[----:B------:R3:W-:Y:S04]  /*1c5c0*/  STL.64 [R1+0xb38], R14 ;  /* 0x000b380e01007387 */ /* 0x0007e80000100a00 */
[----:B-1----:R-:W4:Y:S04]  /*1c5d0*/  LDL.LU.64 R12, [R1+0xe30] ;  /* 0x000e3000010c7983 */ /* 0x002f280000300a00 */
[----:B---3--:R-:W3:Y:S01]  /*1c5e0*/  LDL.LU.64 R14, [R1+0xe38] ;  /* 0x000e3800010e7983 */ /* 0x008ee20000300a00 */
[----:B--2---:R-:W-:Y:S03]  /*1c5f0*/  HMMA.1688.F32.TF32 R28, R204, R44, R8 ;  /* 0x0000002ccc1c723c */ /* 0x004fe60000081008 */
[----:B------:R-:W2:Y:S04]  /*1c600*/  LDL.LU.64 R8, [R1+0xcd0] ;  /* 0x000cd00001087983 */ /* 0x000ea80000300a00 */
[----:B------:R-:W2:-:S15]  /*1c610*/  LDL.LU.64 R10, [R1+0xcd8] ;  /* 0x000cd800010a7983 */ /* 0x000e9e0000300a00 */
[----:B------:R-:W-:-:S01]  /*1c620*/  NOP ;  /* 0x0000000000007918 */ /* 0x000fc20000000000 */
[----:B------:R-:W-:Y:S04]  /*1c630*/  STL.64 [R1+0xc20], R28 ;  /* 0x000c201c01007387 */ /* 0x000fe80000100a00 */
[----:B------:R4:W-:Y:S02]  /*1c640*/  STL.64 [R1+0xc28], R30 ;  /* 0x000c281e01007387 */ /* 0x0009e40000100a00 */
[-C--:B----4-:R-:W-:Y:S02]  /*1c650*/  HMMA.1688.F32.TF32 R28, R208, R44.reuse, R4 ;  /* 0x0000002cd01c723c */ /* 0x090fe40000081004 */
[----:B------:R-:W4:Y:S04]  /*1c660*/  LDL.LU.64 R4, [R1+0x8a0] ;  /* 0x0008a00001047983 */ /* 0x000f280000300a00 */
[----:B------:R-:W4:Y:S01]  /*1c670*/  LDL.LU.64 R6, [R1+0x8a8] ;  /* 0x0008a80001067983 */ /* 0x000f220000300a00 */
[-C--:B------:R-:W-:Y:S06]  /*1c680*/  HMMA.1688.F32.TF32 R24, R212, R44.reuse, R24 ;  /* 0x0000002cd418723c */ /* 0x080fec0000081018 */
[-C--:B------:R-:W-:Y:S10]  /*1c690*/  HMMA.1688.F32.TF32 R20, R216, R44.reuse, R20 ;  /* 0x0000002cd814723c */ /* 0x080ff40000081014 */
[----:B------:R1:W-:Y:S04]  /*1c6a0*/  STL.64 [R1+0xd30], R28 ;  /* 0x000d301c01007387 */ /* 0x0003e80000100a00 */
[----:B------:R1:W-:Y:S04]  /*1c6b0*/  STL.64 [R1+0xd38], R30 ;  /* 0x000d381e01007387 */ /* 0x0003e80000100a00 */
[----:B------:R-:W4:Y:S04]  /*1c6c0*/  LDL.LU.64 R32, [R1+0x680] ;  /* 0x0006800001207983 */ /* 0x000f280000300a00 */
[----:B------:R-:W4:Y:S01]  /*1c6d0*/  LDL.LU.64 R34, [R1+0x688] ;  /* 0x0006880001227983 */ /* 0x000f220000300a00 */
[----:B------:R-:W-:Y:S03]  /*1c6e0*/  HMMA.1688.F32.TF32 R16, R220, R44, R16 ;  /* 0x0000002cdc10723c */ /* 0x000fe60000081010 */
[----:B------:R1:W-:Y:S04]  /*1c6f0*/  STL.64 [R1+0xe60], R24 ;  /* 0x000e601801007387 */ /* 0x0003e80000100a00 */
[----:B------:R1:W-:Y:S04]  /*1c700*/  STL.64 [R1+0xe68], R26 ;  /* 0x000e681a01007387 */ /* 0x0003e80000100a00 */
[----:B-1----:R-:W4:Y:S04]  /*1c710*/  LDL.LU.64 R28, [R1+0x5b0] ;  /* 0x0005b000011c7983 */ /* 0x002f280000300a00 */
[----:B------:R-:W4:Y:S04]  /*1c720*/  LDL.LU.64 R30, [R1+0x5b8] ;  /* 0x0005b800011e7983 */ /* 0x000f280000300a00 */
[----:B------:R1:W-:Y:S04]  /*1c730*/  STL.64 [R1+0xec0], R20 ;  /* 0x000ec01401007387 */ /* 0x0003e80000100a00 */
[----:B------:R1:W-:Y:S04]  /*1c740*/  STL.64 [R1+0xec8], R22 ;  /* 0x000ec81601007387 */ /* 0x0003e80000100a00 */
[----:B------:R-:W4:Y:S04]  /*1c750*/  LDL.LU.64 R24, [R1+0x3f0] ;  /* 0x0003f00001187983 */ /* 0x000f280000300a00 */
[----:B------:R-:W4:Y:S04]  /*1c760*/  LDL.LU.64 R26, [R1+0x3f8] ;  /* 0x0003f800011a7983 */ /* 0x000f280000300a00 */
[----:B------:R1:W-:Y:S04]  /*1c770*/  STL.64 [R1+0x1020], R16 ;  /* 0x0010201001007387 */ /* 0x0003e80000100a00 */
[----:B------:R1:W-:Y:S04]  /*1c780*/  STL.64 [R1+0x1028], R18 ;  /* 0x0010281201007387 */ /* 0x0003e80000100a00 */
[----:B-1----:R-:W4:Y:S04]  /*1c790*/  LDL.LU.64 R20, [R1+0x280] ;  /* 0x0002800001147983 */ /* 0x002f280000300a00 */
[----:B------:R-:W4:Y:S04]  /*1c7a0*/  LDL.LU.64 R22, [R1+0x288] ;  /* 0x0002880001167983 */ /* 0x000f280000300a00 */
[----:B------:R-:W4:Y:S04]  /*1c7b0*/  LDL.LU.64 R16, [R1+0x260] ;  /* 0x0002600001107983 */ /* 0x000f280000300a00 */
[----:B------:R-:W4:Y:S01]  /*1c7c0*/  LDL.LU.64 R18, [R1+0x268] ;  /* 0x0002680001127983 */ /* 0x000f220000300a00 */
[-C--:B------:R-:W-:Y:S06]  /*1c7d0*/  HMMA.1688.F32.TF32 R248, R160, R48.reuse, R64 ;  /* 0x00000030a0f8723c */ /* 0x080fec0000081040 */
[----:B------:R-:W-:-:S15]  /*1c7e0*/  HMMA.1688.F32.TF32 R120, R176, R48, R36 ;  /* 0x00000030b078723c */ /* 0x000fde0000081024 */
[----:B------:R-:W-:-:S02]  /*1c7f0*/  NOP ;  /* 0x0000000000007918 */ /* 0x000fc40000000000 */
[----:B------:R-:W-:Y:S04]  /*1c800*/  STL.64 [R1+0x26a0], R250 ;  /* 0x0026a0fa01007387 */ /* 0x000fe80000100a00 */
[----:B------:R-:W-:Y:S01]  /*1c810*/  STL.64 [R1+0x2698], R248 ;  /* 0x002698f801007387 */ /* 0x000fe20000100a00 */
[----:B---3--:R-:W-:Y:S03]  /*1c820*/  HMMA.1688.F32.TF32 R36, R180, R48, R12 ;  /* 0x00000030b424723c */ /* 0x008fe6000008100c */
[----:B------:R-:W3:Y:S04]  /*1c830*/  LDL.LU.64 R12, [R1+0x210] ;  /* 0x00021000010c7983 */ /* 0x000ee80000300a00 */
[----:B------:R-:W3:-:S15]  /*1c840*/  LDL.LU.64 R14, [R1+0x218] ;  /* 0x00021800010e7983 */ /* 0x000ede0000300a00 */
[----:B------:R-:W-:-:S01]  /*1c850*/  NOP ;  /* 0x0000000000007918 */ /* 0x000fc20000000000 */
[----:B------:R-:W-:Y:S04]  /*1c860*/  STL.64 [R1+0x5f0], R36 ;  /* 0x0005f02401007387 */ /* 0x000fe80000100a00 */
[----:B------:R2:W-:Y:S02]  /*1c870*/  STL.64 [R1+0x5f8], R38 ;  /* 0x0005f82601007387 */ /* 0x0005e40000100a00 */
[----:B--2---:R-:W-:Y:S02]  /*1c880*/  HMMA.1688.F32.TF32 R36, R184, R48, R8 ;  /* 0x00000030b824723c */ /* 0x004fe40000081008 */
[----:B------:R-:W2:Y:S04]  /*1c890*/  LDL.LU.64 R8, [R1+0x200] ;  /* 0x0002000001087983 */ /* 0x000ea80000300a00 */
[----:B------:R-:W2:-:S15]  /*1c8a0*/  LDL.LU.64 R10, [R1+0x208] ;  /* 0x00020800010a7983 */ /* 0x000e9e0000300a00 */
[----:B------:R-:W-:-:S02]  /*1c8b0*/  NOP ;  /* 0x0000000000007918 */ /* 0x000fc40000000000 */
[----:B------:R-:W-:Y:S04]  /*1c8c0*/  STL.64 [R1+0x800], R36 ;  /* 0x0008002401007387 */ /* 0x000fe80000100a00 */
[----:B------:R4:W-:Y:S02]  /*1c8d0*/  STL.64 [R1+0x808], R38 ;  /* 0x0008082601007387 */ /* 0x0009e40000100a00 */
[-C--:B----4-:R-:W-:Y:S02]  /*1c8e0*/  HMMA.1688.F32.TF32 R36, R188, R48.reuse, R4 ;  /* 0x00000030bc24723c */ /* 0x090fe40000081004 */
[----:B------:R-:W4:Y:S04]  /*1c8f0*/  LDL.LU.64 R4, [R1+0x130] ;  /* 0x0001300001047983 */ /* 0x000f280000300a00 */
[----:B------:R-:W4:Y:S01]  /*1c900*/  LDL.LU.64 R6, [R1+0x138] ;  /* 0x0001380001067983 */ /* 0x000f220000300a00 */
[-C--:B------:R-:W-:Y:S06]  /*1c910*/  HMMA.1688.F32.TF32 R32, R192, R48.reuse, R32 ;  /* 0x00000030c020723c */ /* 0x080fec0000081020 */
[-C--:B------:R-:W-:Y:S06]  /*1c920*/  HMMA.1688.F32.TF32 R28, R196, R48.reuse, R28 ;  /* 0x00000030c41c723c */ /* 0x080fec000008101c */
[-C--:B------:R-:W-:Y:S04]  /*1c930*/  HMMA.1688.F32.TF32 R24, R200, R48.reuse, R24 ;  /* 0x00000030c818723c */ /* 0x080fe80000081018 */
[----:B------:R1:W-:Y:S02]  /*1c940*/  STL.64 [R1+0x8a0], R36 ;  /* 0x0008a02401007387 */ /* 0x0003e40000100a00 */
[-C--:B------:R-:W-:Y:S06]  /*1c950*/  HMMA.1688.F32.TF32 R20, R204, R48.reuse, R20 ;  /* 0x00000030cc14723c */ /* 0x080fec0000081014 */
[-C--:B------:R-:W-:Y:S01]  /*1c960*/  HMMA.1688.F32.TF32 R16, R208, R48.reuse, R16 ;  /* 0x00000030d010723c */ /* 0x080fe20000081010 */
[----:B------:R1:W-:Y:S04]  /*1c970*/  STL.64 [R1+0x8a8], R38 ;  /* 0x0008a82601007387 */ /* 0x0003e80000100a00 */
[----:B------:R-:W-:Y:S04]  /*1c980*/  STL.64 [R1+0x970], R32 ;  /* 0x0009702001007387 */ /* 0x000fe80000100a00 */
[----:B------:R-:W-:Y:S04]  /*1c990*/  STL.64 [R1+0x978], R34 ;  /* 0x0009782201007387 */ /* 0x000fe80000100a00 */
[----:B------:R-:W-:Y:S04]  /*1c9a0*/  STL.64 [R1+0xa60], R28 ;  /* 0x000a601c01007387 */ /* 0x000fe80000100a00 */
[----:B------:R-:W-:Y:S04]  /*1c9b0*/  STL.64 [R1+0xa68], R30 ;  /* 0x000a681e01007387 */ /* 0x000fe80000100a00 */
[----:B------:R4:W-:Y:S04]  /*1c9c0*/  STL.64 [R1+0xb40], R24 ;  /* 0x000b401801007387 */ /* 0x0009e80000100a00 */
[----:B------:R4:W-:Y:S04]  /*1c9d0*/  STL.64 [R1+0xb48], R26 ;  /* 0x000b481a01007387 */ /* 0x0009e80000100a00 */
[----:B------:R-:W4:Y:S04]  /*1c9e0*/  LDL.LU.64 R76, [R1+0x1280] ;  /* 0x00128000014c7983 */ /* 0x000f280000300a00 */
[----:B------:R4:W-:Y:S04]  /*1c9f0*/  STL.64 [R1+0xc40], R20 ;  /* 0x000c401401007387 */ /* 0x0009e80000100a00 */
[----:B------:R4:W-:Y:S04]  /*1ca00*/  STL.64 [R1+0xc48], R22 ;  /* 0x000c481601007387 */ /* 0x0009e80000100a00 */
[----:B------:R-:W4:Y:S04]  /*1ca10*/  LDL.LU.64 R78, [R1+0x1288] ;  /* 0x00128800014e7983 */ /* 0x000f280000300a00 */
[----:B------:R4:W-:Y:S04]  /*1ca20*/  STL.64 [R1+0xd50], R16 ;  /* 0x000d501001007387 */ /* 0x0009e80000100a00 */
[----:B------:R4:W-:Y:S04]  /*1ca30*/  STL.64 [R1+0xd58], R18 ;  /* 0x000d581201007387 */ /* 0x0009e80000100a00 */
[----:B------:R-:W4:Y:S04]  /*1ca40*/  LDL.LU.64 R72, [R1+0x11f0] ;  /* 0x0011f00001487983 */ /* 0x000f280000300a00 */
[----:B------:R-:W4:Y:S01]  /*1ca50*/  LDL.LU.64 R74, [R1+0x11f8] ;  /* 0x0011f800014a7983 */ /* 0x000f220000300a00 */
[-C--:B------:R-:W-:Y:S03]  /*1ca60*/  HMMA.1688.F32.TF32 R84, R164, R48.reuse, R60 ;  /* 0x00000030a454723c */ /* 0x080fe6000008103c */
[----:B------:R-:W4:Y:S04]  /*1ca70*/  LDL.LU.64 R68, [R1+0x1130] ;  /* 0x0011300001447983 */ /* 0x000f280000300a00 */
[----:B------:R-:W4:Y:S01]  /*1ca80*/  LDL.LU.64 R70, [R1+0x1138] ;  /* 0x0011380001467983 */ /* 0x000f220000300a00 */
[-C--:B------:R-:W-:Y:S03]  /*1ca90*/  HMMA.1688.F32.TF32 R92, R168, R48.reuse, R56 ;  /* 0x00000030a85c723c */ /* 0x080fe60000081038 */
[----:B------:R-:W4:Y:S04]  /*1caa0*/  LDL.LU.64 R64, [R1+0x1070] ;  /* 0x0010700001407983 */ /* 0x000f280000300a00 */
[----:B------:R-:W4:Y:S01]  /*1cab0*/  LDL.LU.64 R66, [R1+0x1078] ;  /* 0x0010780001427983 */ /* 0x000f220000300a00 */
[-C--:B------:R-:W-:Y:S03]  /*1cac0*/  HMMA.1688.F32.TF32 R100, R172, R48.reuse, R40 ;  /* 0x00000030ac64723c */ /* 0x080fe60000081028 */
[----:B------:R-:W4:Y:S04]  /*1cad0*/  LDL.LU.64 R60, [R1+0xfb0] ;  /* 0x000fb000013c7983 */ /* 0x000f280000300a00 */
[----:B------:R-:W4:Y:S04]  /*1cae0*/  LDL.LU.64 R62, [R1+0xfb8] ;  /* 0x000fb800013e7983 */ /* 0x000f280000300a00 */
[----:B------:R-:W4:Y:S04]  /*1caf0*/  LDL.LU.64 R56, [R1+0xed0] ;  /* 0x000ed00001387983 */ /* 0x000f280000300a00 */
[----:B------:R-:W4:Y:S04]  /*1cb00*/  LDL.LU.64 R58, [R1+0xed8] ;  /* 0x000ed800013a7983 */ /* 0x000f280000300a00 */
[----:B------:R-:W4:Y:S04]  /*1cb10*/  LDL.LU.64 R40, [R1+0xe00] ;  /* 0x000e000001287983 */ /* 0x000f280000300a00 */
[----:B------:R-:W4:Y:S01]  /*1cb20*/  LDL.LU.64 R42, [R1+0xe08] ;  /* 0x000e0800012a7983 */ /* 0x000f220000300a00 */
[-C--:B---3--:R-:W-:Y:S06]  /*1cb30*/  HMMA.1688.F32.TF32 R12, R212, R48.reuse, R12 ;  /* 0x00000030d40c723c */ /* 0x088fec000008100c */
[----:B--2---:R-:W-:-:S15]  /*1cb40*/  HMMA.1688.F32.TF32 R8, R216, R48, R8 ;  /* 0x00000030d808723c */ /* 0x004fde0000081008 */
[----:B------:R-:W-:-:S02]  /*1cb50*/  NOP ;  /* 0x0000000000007918 */ /* 0x000fc40000000000 */
[----:B------:R2:W-:Y:S04]  /*1cb60*/  STL.64 [R1+0xe10], R12 ;  /* 0x000e100c01007387 */ /* 0x0005e80000100a00 */
[----:B------:R3:W-:Y:S04]  /*1cb70*/  STL.64 [R1+0xe18], R14 ;  /* 0x000e180e01007387 */ /* 0x0007e80000100a00 */
[----:B-1----:R-:W3:Y:S04]  /*1cb80*/  LDL.LU.64 R36, [R1+0xa50] ;  /* 0x000a500001247983 */ /* 0x002ee80000300a00 */
[----:B------:R-:W3:Y:S01]  /*1cb90*/  LDL.LU.64 R38, [R1+0xa58] ;  /* 0x000a580001267983 */ /* 0x000ee20000300a00 */
[----:B----4-:R-:W-:Y:S03]  /*1cba0*/  HMMA.1688.F32.TF32 R4, R220, R48, R4 ;  /* 0x00000030dc04723c */ /* 0x010fe60000081004 */
[----:B------:R-:W-:Y:S04]  /*1cbb0*/  STL.64 [R1+0xe40], R8 ;  /* 0x000e400801007387 */ /* 0x000fe80000100a00 */
[----:B------:R-:W-:Y:S04]  /*1cbc0*/  STL.64 [R1+0xe48], R10 ;  /* 0x000e480a01007387 */ /* 0x000fe80000100a00 */
[----:B------:R-:W4:Y:S04]  /*1cbd0*/  LDL.LU.64 R24, [R1+0x6d0] ;  /* 0x0006d00001187983 */ /* 0x000f280000300a00 */
[----:B------:R-:W4:Y:S04]  /*1cbe0*/  LDL.LU.64 R26, [R1+0x6d8] ;  /* 0x0006d800011a7983 */ /* 0x000f280000300a00 */
[----:B------:R-:W4:Y:S04]  /*1cbf0*/  LDL.LU.64 R20, [R1+0x600] ;  /* 0x0006000001147983 */ /* 0x000f280000300a00 */
[----:B------:R-:W4:Y:S04]  /*1cc00*/  LDL.LU.64 R22, [R1+0x608] ;  /* 0x0006080001167983 */ /* 0x000f280000300a00 */
[----:B------:R1:W-:Y:S04]  /*1cc10*/  STL.64 [R1+0xe30], R4 ;  /* 0x000e300401007387 */ /* 0x0003e80000100a00 */
[----:B------:R1:W-:Y:S04]  /*1cc20*/  STL.64 [R1+0xe38], R6 ;  /* 0x000e380601007387 */ /* 0x0003e80000100a00 */
[----:B------:R-:W4:Y:S04]  /*1cc30*/  LDL.LU.64 R32, [R1+0x4a0] ;  /* 0x0004a00001207983 */ /* 0x000f280000300a00 */
[----:B------:R-:W4:Y:S04]  /*1cc40*/  LDL.LU.64 R34, [R1+0x4a8] ;  /* 0x0004a80001227983 */ /* 0x000f280000300a00 */
[----:B------:R-:W4:Y:S04]  /*1cc50*/  LDL.LU.64 R28, [R1+0x2d0] ;  /* 0x0002d000011c7983 */ /* 0x000f280000300a00 */
[----:B------:R-:W4:Y:S04]  /*1cc60*/  LDL.LU.64 R30, [R1+0x2d8] ;  /* 0x0002d800011e7983 */ /* 0x000f280000300a00 */
[----:B------:R-:W4:Y:S04]  /*1cc70*/  LDL.LU.64 R16, [R1+0x2b0] ;  /* 0x0002b00001107983 */ /* 0x000f280000300a00 */
[----:B------:R-:W4:Y:S04]  /*1cc80*/  LDL.LU.64 R18, [R1+0x2b8] ;  /* 0x0002b80001127983 */ /* 0x000f280000300a00 */
[----:B--2---:R-:W2:Y:S04]  /*1cc90*/  LDL.LU.64 R12, [R1+0x2a0] ;  /* 0x0002a000010c7983 */ /* 0x004ea80000300a00 */
[----:B---3--:R-:W2:Y:S04]  /*1cca0*/  LDL.LU.64 R14, [R1+0x2a8] ;  /* 0x0002a800010e7983 */ /* 0x008ea80000300a00 */
[----:B-1----:R-:W3:Y:S04]  /*1ccb0*/  LDL.LU.64 R4, [R1+0x290] ;  /* 0x0002900001047983 */ /* 0x002ee80000300a00 */
[----:B------:R-:W3:Y:S04]  /*1ccc0*/  LDL.LU.64 R6, [R1+0x298] ;  /* 0x0002980001067983 */ /* 0x000ee80000300a00 */
[----:B------:R-:W3:Y:S04]  /*1ccd0*/  LDL.LU.64 R8, [R1+0x180] ;  /* 0x0001800001087983 */ /* 0x000ee80000300a00 */
[----:B------:R-:W3:Y:S01]  /*1cce0*/  LDL.LU.64 R10, [R1+0x188] ;  /* 0x00018800010a7983 */ /* 0x000ee20000300a00 */
[-C--:B------:R-:W-:Y:S06]  /*1ccf0*/  HMMA.1688.F32.TF32 R112, R176, R52.reuse, R60 ;  /* 0x00000034b070723c */ /* 0x080fec000008103c */
[-C--:B------:R-:W-:Y:S06]  /*1cd00*/  HMMA.1688.F32.TF32 R60, R180, R52.reuse, R56 ;  /* 0x00000034b43c723c */ /* 0x080fec0000081038 */
[----:B------:R-:W-:-:S15]  /*1cd10*/  HMMA.1688.F32.TF32 R56, R184, R52, R40 ;  /* 0x00000034b838723c */ /* 0x000fde0000081028 */
[----:B------:R-:W-:-:S02]  /*1cd20*/  NOP ;  /* 0x0000000000007918 */ /* 0x000fc40000000000 */
[----:B------:R-:W-:Y:S04]  /*1cd30*/  STL.64 [R1+0x4b0], R60 ;  /* 0x0004b03c01007387 */ /* 0x000fe80000100a00 */
[----:B------:R-:W-:Y:S04]  /*1cd40*/  STL.64 [R1+0x4b8], R62 ;  /* 0x0004b83e01007387 */ /* 0x000fe80000100a00 */
[----:B------:R-:W-:Y:S04]  /*1cd50*/  STL.64 [R1+0x7c0], R56 ;  /* 0x0007c03801007387 */ /* 0x000fe80000100a00 */
[----:B------:R-:W-:Y:S01]  /*1cd60*/  STL.64 [R1+0x7c8], R58 ;  /* 0x0007c83a01007387 */ /* 0x000fe20000100a00 */
[-C--:B------:R-:W-:Y:S03]  /*1cd70*/  HMMA.1688.F32.TF32 R244, R160, R52.reuse, R76 ;  /* 0x00000034a0f4723c */ /* 0x080fe6000008104c */
[----:B------:R-:W1:Y:S03]  /*1cd80*/  LDSM.16.M88.4 R56, [R252+UR11+0x23000] ;  /* 0x0230000bfc38783b */ /* 0x000e660008000200 */
[-C--:B------:R-:W-:Y:S01]  /*1cd90*/  HMMA.1688.F32.TF32 R76, R164, R52.reuse, R72 ;  /* 0x00000034a44c723c */ /* 0x080fe20000081048 */
[----:B------:R-:W1:Y:S05]  /*1cda0*/  LDSM.16.M88.4 R60, [R252+UR11+0x23400] ;  /* 0x0234000bfc3c783b */ /* 0x000e6a0008000200 */
[-C--:B------:R-:W-:Y:S01]  /*1cdb0*/  HMMA.1688.F32.TF32 R96, R168, R52.reuse, R68 ;  /* 0x00000034a860723c */ /* 0x080fe20000081044 */
[----:B------:R-:W-:Y:S05]  /*1cdc0*/  LDSM.16.M88.4 R68, [R252+UR11+0x23c00] ;  /* 0x023c000bfc44783b */ /* 0x000fea0008000200 */
[-C--:B------:R-:W-:Y:S01]  /*1cdd0*/  HMMA.1688.F32.TF32 R108, R172, R52.reuse, R64 ;  /* 0x00000034ac6c723c */ /* 0x080fe20000081040 */
[----:B------:R-:W1:Y:S05]  /*1cde0*/  LDSM.16.M88.4 R64, [R252+UR11+0x23800] ;  /* 0x0238000bfc40783b */ /* 0x000e6a0008000200 */
[-C--:B------:R-:W-:Y:S06]  /*1cdf0*/  HMMA.1688.F32.TF32 R40, R188, R52.reuse, R36 ;  /* 0x00000034bc28723c */ /* 0x080fec0000081024 */
[-C--:B----4-:R-:W-:Y:S06]  /*1ce00*/  HMMA.1688.F32.TF32 R36, R192, R52.reuse, R24 ;  /* 0x00000034c024723c */ /* 0x090fec0000081018 */
[-C--:B------:R-:W-:Y:S11]  /*1ce10*/  HMMA.1688.F32.TF32 R20, R196, R52.reuse, R20 ;  /* 0x00000034c414723c */ /* 0x080ff60000081014 */
[----:B------:R-:W-:Y:S01]  /*1ce20*/  STL.64 [R1+0x890], R40 ;  /* 0x0008902801007387 */ /* 0x000fe20000100a00 */
[-C--:B------:R-:W-:Y:S06]  /*1ce30*/  HMMA.1688.F32.TF32 R32, R200, R52.reuse, R32 ;  /* 0x00000034c820723c */ /* 0x080fec0000081020 */
[-C--:B------:R-:W-:Y:S06]  /*1ce40*/  HMMA.1688.F32.TF32 R28, R204, R52.reuse, R28 ;  /* 0x00000034cc1c723c */ /* 0x080fec000008101c */
[-C--:B------:R-:W-:Y:S01]  /*1ce50*/  HMMA.1688.F32.TF32 R16, R208, R52.reuse, R16 ;  /* 0x00000034d010723c */ /* 0x080fe20000081010 */
[----:B------:R-:W-:Y:S04]  /*1ce60*/  STL.64 [R1+0x898], R42 ;  /* 0x0008982a01007387 */ /* 0x000fe80000100a00 */
[----:B------:R-:W1:Y:S01]  /*1ce70*/  LDL.LU.64 R24, [R1+0x1470] ;  /* 0x0014700001187983 */ /* 0x000e620000300a00 */
[-C--:B--2---:R-:W-:Y:S06]  /*1ce80*/  HMMA.1688.F32.TF32 R12, R212, R52.reuse, R12 ;  /* 0x00000034d40c723c */ /* 0x084fec000008100c */
[-C--:B---3--:R-:W-:Y:S01]  /*1ce90*/  HMMA.1688.F32.TF32 R4, R216, R52.reuse, R4 ;  /* 0x00000034d804723c */ /* 0x088fe20000081004 */
[----:B------:R-:W-:Y:S05]  /*1cea0*/  STL.64 [R1+0x960], R36 ;  /* 0x0009602401007387 */ /* 0x000fea0000100a00 */
[----:B------:R-:W-:Y:S01]  /*1ceb0*/  HMMA.1688.F32.TF32 R8, R220, R52, R8 ;  /* 0x00000034dc08723c */ /* 0x000fe20000081008 */
[----:B------:R-:W-:Y:S04]  /*1cec0*/  STL.64 [R1+0x968], R38 ;  /* 0x0009682601007387 */ /* 0x000fe80000100a00 */
[----:B------:R-:W1:Y:S04]  /*1ced0*/  LDL.LU.64 R26, [R1+0x1478] ;  /* 0x00147800011a7983 */ /* 0x000e680000300a00 */
[----:B------:R2:W-:Y:S04]  /*1cee0*/  STL.64 [R1+0xa40], R20 ;  /* 0x000a401401007387 */ /* 0x0005e80000100a00 */
[----:B------:R3:W-:Y:S04]  /*1cef0*/  STL.64 [R1+0xa48], R22 ;  /* 0x000a481601007387 */ /* 0x0007e80000100a00 */
[----:B--2---:R-:W2:Y:S04]  /*1cf00*/  LDL.LU.64 R20, [R1+0x1450] ;  /* 0x0014500001147983 */ /* 0x004ea80000300a00 */
[----:B---3--:R-:W2:Y:S04]  /*1cf10*/  LDL.LU.64 R22, [R1+0x1458] ;  /* 0x0014580001167983 */ /* 0x008ea80000300a00 */
[----:B------:R-:W-:Y:S04]  /*1cf20*/  STL.64 [R1+0xb50], R32 ;  /* 0x000b502001007387 */ /* 0x000fe80000100a00 */
[----:B------:R-:W-:Y:S04]  /*1cf30*/  STL.64 [R1+0xb58], R34 ;  /* 0x000b582201007387 */ /* 0x000fe80000100a00 */
[----:B------:R-:W-:Y:S04]  /*1cf40*/  STL.64 [R1+0xc30], R28 ;  /* 0x000c301c01007387 */ /* 0x000fe80000100a00 */
[----:B------:R-:W-:Y:S04]  /*1cf50*/  STL.64 [R1+0xc38], R30 ;  /* 0x000c381e01007387 */ /* 0x000fe80000100a00 */
[----:B------:R3:W-:Y:S04]  /*1cf60*/  STL.64 [R1+0xd20], R16 ;  /* 0x000d201001007387 */ /* 0x0007e80000100a00 */
[----:B------:R4:W-:Y:S04]  /*1cf70*/  STL.64 [R1+0xd28], R18 ;  /* 0x000d281201007387 */ /* 0x0009e80000100a00 */
[----:B------:R-:W-:Y:S04]  /*1cf80*/  STL.64 [R1+0x2610], R6 ;  /* 0x0026100601007387 */ /* 0x000fe80000100a00 */
[----:B------:R4:W-:Y:S04]  /*1cf90*/  STL.64 [R1+0xdf0], R12 ;  /* 0x000df00c01007387 */ /* 0x0009e80000100a00 */
[----:B------:R4:W-:Y:S04]  /*1cfa0*/  STL.64 [R1+0xdf8], R14 ;  /* 0x000df80e01007387 */ /* 0x0009e80000100a00 */
[----:B------:R-:W-:Y:S04]  /*1cfb0*/  STL.64 [R1+0x2608], R4 ;  /* 0x0026080401007387 */ /* 0x000fe80000100a00 */
[----:B------:R4:W-:Y:S04]  /*1cfc0*/  STL.64 [R1+0xd40], R8 ;  /* 0x000d400801007387 */ /* 0x0009e80000100a00 */
[----:B---3--:R-:W3:Y:S04]  /*1cfd0*/  LDL.LU.64 R16, [R1+0x1430] ;  /* 0x0014300001107983 */ /* 0x008ee80000300a00 */
[----:B----4-:R-:W3:Y:S01]  /*1cfe0*/  LDL.LU.64 R18, [R1+0x1438] ;  /* 0x0014380001127983 */ /* 0x010ee20000300a00 */
[----:B------:R-:W-:-:S03]  /*1cff0*/  IMAD.MOV.U32 R53, RZ, RZ, R10 ;  /* 0x000000ffff357224 */ /* 0x000fc600078e000a */
[----:B------:R-:W4:Y:S01]  /*1d000*/  LDL.LU.64 R12, [R1+0x1410] ;  /* 0x00141000010c7983 */ /* 0x000f220000300a00 */
[----:B------:R-:W-:-:S03]  /*1d010*/  IMAD.MOV.U32 R52, RZ, RZ, R11 ;  /* 0x000000ffff347224 */ /* 0x000fc600078e000b */
[----:B------:R-:W4:Y:S04]  /*1d020*/  LDL.LU.64 R14, [R1+0x1418] ;  /* 0x00141800010e7983 */ /* 0x000f280000300a00 */
[----:B------:R-:W4:Y:S04]  /*1d030*/  LDL.LU.64 R8, [R1+0x13e0] ;  /* 0x0013e00001087983 */ /* 0x000f280000300a00 */
[----:B------:R-:W4:Y:S04]  /*1d040*/  LDL.LU.64 R10, [R1+0x13e8] ;  /* 0x0013e800010a7983 */ /* 0x000f280000300a00 */
[----:B------:R-:W4:Y:S04]  /*1d050*/  LDL.LU.64 R4, [R1+0x13d0] ;  /* 0x0013d00001047983 */ /* 0x000f280000300a00 */
[----:B------:R-:W4:Y:S04]  /*1d060*/  LDL.LU.64 R6, [R1+0x13d8] ;  /* 0x0013d80001067983 */ /* 0x000f280000300a00 */
[----:B------:R-:W-:Y:S04]  /*1d070*/  STL [R1+0x25ec], R52 ;  /* 0x0025ec3401007387 */ /* 0x000fe80000100800 */
[----:B------:R-:W-:Y:S04]  /*1d080*/  STL [R1+0x25e8], R53 ;  /* 0x0025e83501007387 */ /* 0x000fe80000100800 */
[----:B------:R-:W-:Y:S04]  /*1d090*/  STL [R1+0x1fe0], R252 ;  /* 0x001fe0fc01007387 */ /* 0x000fe80000100800 */
        /* <DEDUP_REMOVED lines=22> */
[C---:B-1----:R-:W-:Y:S03]  /*1d200*/  HMMA.1688.F32.TF32 R240, R160.reuse, R56, R24 ;  /* 0x00000038a0f0723c */ /* 0x042fe60000081018 */
[----:B------:R-:W4:Y:S04]  /*1d210*/  LDL.LU.64 R24, [R1+0x1110] ;  /* 0x0011100001187983 */ /* 0x000f280000300a00 */
[----:B------:R-:W4:Y:S01]  /*1d220*/  LDL.LU.64 R26, [R1+0x1118] ;  /* 0x00111800011a7983 */ /* 0x000f220000300a00 */
[C---:B--2---:R-:W-:Y:S03]  /*1d230*/  HMMA.1688.F32.TF32 R236, R160.reuse, R60, R20 ;  /* 0x0000003ca0ec723c */ /* 0x044fe60000081014 */
[----:B------:R-:W2:Y:S04]  /*1d240*/  LDL.LU.64 R20, [R1+0x1100] ;  /* 0x0011000001147983 */ /* 0x000ea80000300a00 */
[----:B------:R-:W2:Y:S01]  /*1d250*/  LDL.LU.64 R22, [R1+0x1108] ;  /* 0x0011080001167983 */ /* 0x000ea20000300a00 */
[C---:B---3--:R-:W-:Y:S03]  /*1d260*/  HMMA.1688.F32.TF32 R72, R160.reuse, R64, R16 ;  /* 0x00000040a048723c */ /* 0x048fe60000081010 */
[----:B------:R-:W3:Y:S04]  /*1d270*/  LDL.LU.64 R16, [R1+0x10f0] ;  /* 0x0010f00001107983 */ /* 0x000ee80000300a00 */
[----:B------:R-:W3:Y:S01]  /*1d280*/  LDL.LU.64 R18, [R1+0x10f8] ;  /* 0x0010f80001127983 */ /* 0x000ee20000300a00 */
[----:B----4-:R-:W-:Y:S03]  /*1d290*/  HMMA.1688.F32.TF32 R160, R160, R68, R12 ;  /* 0x00000044a0a0723c */ /* 0x010fe6000008100c */
[----:B------:R-:W4:Y:S04]  /*1d2a0*/  LDL.LU.64 R12, [R1+0x10d0] ;  /* 0x0010d000010c7983 */ /* 0x000f280000300a00 */
[----:B------:R-:W4:Y:S01]  /*1d2b0*/  LDL.LU.64 R14, [R1+0x10d8] ;  /* 0x0010d800010e7983 */ /* 0x000f220000300a00 */
[C---:B------:R-:W-:Y:S03]  /*1d2c0*/  HMMA.1688.F32.TF32 R124, R164.reuse, R56, R8 ;  /* 0x00000038a47c723c */ /* 0x040fe60000081008 */
[----:B------:R-:W2:Y:S04]  /*1d2d0*/  LDL.LU.64 R8, [R1+0x10c0] ;  /* 0x0010c00001087983 */ /* 0x000ea80000300a00 */
[----:B------:R-:W2:Y:S01]  /*1d2e0*/  LDL.LU.64 R10, [R1+0x10c8] ;  /* 0x0010c800010a7983 */ /* 0x000ea20000300a00 */
[----:B------:R-:W-:Y:S03]  /*1d2f0*/  HMMA.1688.F32.TF32 R128, R164, R60, R4 ;  /* 0x0000003ca480723c */ /* 0x000fe60000081004 */
[----:B------:R-:W3:Y:S04]  /*1d300*/  LDL.LU.64 R4, [R1+0x10b0] ;  /* 0x0010b00001047983 */ /* 0x000ee80000300a00 */
[----:B------:R-:W3:Y:S01]  /*1d310*/  LDL.LU.64 R6, [R1+0x10b8] ;  /* 0x0010b80001067983 */ /* 0x000ee20000300a00 */
[C---:B------:R-:W-:Y:S06]  /*1d320*/  HMMA.1688.F32.TF32 R148, R172.reuse, R56, R80 ;  /* 0x00000038ac94723c */ /* 0x040fec0000081050 */
[C---:B------:R-:W-:Y:S06]  /*1d330*/  HMMA.1688.F32.TF32 R152, R172.reuse, R60, R40 ;  /* 0x0000003cac98723c */ /* 0x040fec0000081028 */
[C---:B------:R-:W-:Y:S06]  /*1d340*/  HMMA.1688.F32.TF32 R156, R172.reuse, R64, R36 ;  /* 0x00000040ac9c723c */ /* 0x040fec0000081024 */
[----:B------:R-:W-:Y:S06]  /*1d350*/  HMMA.1688.F32.TF32 R172, R172, R68, R32 ;  /* 0x00000044acac723c */ /* 0x000fec0000081020 */
[C---:B------:R-:W-:Y:S06]  /*1d360*/  HMMA.1688.F32.TF32 R224, R176.reuse, R56, R28 ;  /* 0x00000038b0e0723c */ /* 0x040fec000008101c */
[----:B------:R-:W-:Y:S06]  /*1d370*/  HMMA.1688.F32.TF32 R228, R176, R60, R24 ;  /* 0x0000003cb0e4723c */ /* 0x000fec0000081018 */
[C---:B----4-:R-:W-:Y:S06]  /*1d380*/  HMMA.1688.F32.TF32 R12, R180.reuse, R56, R12 ;  /* 0x00000038b40c723c */ /* 0x050fec000008100c */
[C---:B--2---:R-:W-:Y:S06]  /*1d390*/  HMMA.1688.F32.TF32 R8, R180.reuse, R60, R8 ;  /* 0x0000003cb408723c */ /* 0x044fec0000081008 */
[-C--:B---3--:R-:W-:Y:S11]  /*1d3a0*/  HMMA.1688.F32.TF32 R4, R180, R64.reuse, R4 ;  /* 0x00000040b404723c */ /* 0x088ff60000081004 */
[----:B------:R-:W-:Y:S04]  /*1d3b0*/  STL.64 [R1+0xe0], R12 ;  /* 0x0000e00c01007387 */ /* 0x000fe80000100a00 */
[----:B------:R-:W-:Y:S04]  /*1d3c0*/  STL.64 [R1+0xe8], R14 ;  /* 0x0000e80e01007387 */ /* 0x000fe80000100a00 */
[----:B------:R-:W2:Y:S04]  /*1d3d0*/  LDL.LU.64 R36, [R1+0x1080] ;  /* 0x0010800001247983 */ /* 0x000ea80000300a00 */
[----:B------:R1:W-:Y:S04]  /*1d3e0*/  STL.64 [R1+0x1a0], R8 ;  /* 0x0001a00801007387 */ /* 0x0003e80000100a00 */
[----:B------:R3:W-:Y:S04]  /*1d3f0*/  STL.64 [R1+0x1a8], R10 ;  /* 0x0001a80a01007387 */ /* 0x0007e80000100a00 */
[----:B------:R-:W2:Y:S04]  /*1d400*/  LDL.LU.64 R38, [R1+0x1088] ;  /* 0x0010880001267983 */ /* 0x000ea80000300a00 */
        /* <DEDUP_REMOVED lines=10> */
[C---:B------:R-:W-:Y:S06]  /*1d4b0*/  HMMA.1688.F32.TF32 R232, R176.reuse, R64, R20 ;  /* 0x00000040b0e8723c */ /* 0x040fec0000081014 */
[----:B------:R-:W-:Y:S01]  /*1d4c0*/  HMMA.1688.F32.TF32 R176, R176, R68, R16 ;  /* 0x00000044b0b0723c */ /* 0x000fe20000081010 */
[----:B------:R-:W2:Y:S04]  /*1d4d0*/  LDL.LU.64 R16, [R1+0xf80] ;  /* 0x000f800001107983 */ /* 0x000ea80000300a00 */
[----:B------:R-:W2:Y:S01]  /*1d4e0*/  LDL.LU.64 R18, [R1+0xf88] ;  /* 0x000f880001127983 */ /* 0x000ea20000300a00 */
[C---:B------:R-:W-:Y:S03]  /*1d4f0*/  HMMA.1688.F32.TF32 R132, R164.reuse, R64, R132 ;  /* 0x00000040a484723c */ /* 0x040fe60000081084 */
[----:B-1----:R-:W2:Y:S03]  /*1d500*/  LDL.LU.64 R8, [R1+0xf70] ;  /* 0x000f700001087983 */ /* 0x002ea60000300a00 */
[----:B------:R-:W-:Y:S01]  /*1d510*/  HMMA.1688.F32.TF32 R164, R164, R68, R140 ;  /* 0x00000044a4a4723c */ /* 0x000fe2000008108c */
[----:B---3--:R-:W3:Y:S04]  /*1d520*/  LDL.LU.64 R10, [R1+0xf78] ;  /* 0x000f7800010a7983 */ /* 0x008ee80000300a00 */
[----:B------:R-:W3:Y:S01]  /*1d530*/  LDL.LU.64 R248, [R1+0xea0] ;  /* 0x000ea00001f87983 */ /* 0x000ee20000300a00 */
[C---:B------:R-:W-:Y:S03]  /*1d540*/  HMMA.1688.F32.TF32 R140, R168.reuse, R60, R116 ;  /* 0x0000003ca88c723c */ /* 0x040fe60000081074 */
[----:B------:R-:W3:Y:S03]  /*1d550*/  LDL.LU.64 R250, [R1+0xea8] ;  /* 0x000ea80001fa7983 */ /* 0x000ee60000300a00 */
[C---:B------:R-:W-:Y:S01]  /*1d560*/  HMMA.1688.F32.TF32 R144, R168.reuse, R64, R104 ;  /* 0x00000040a890723c */ /* 0x040fe20000081068 */
[----:B------:R-:W3:Y:S04]  /*1d570*/  LDL.LU.64 R116, [R1+0xe90] ;  /* 0x000e900001747983 */ /* 0x000ee80000300a00 */
[----:B------:R-:W3:Y:S01]  /*1d580*/  LDL.LU.64 R118, [R1+0xe98] ;  /* 0x000e980001767983 */ /* 0x000ee20000300a00 */
[C---:B------:R-:W-:Y:S03]  /*1d590*/  HMMA.1688.F32.TF32 R136, R168.reuse, R56, R136 ;  /* 0x00000038a888723c */ /* 0x040fe60000081088 */
[----:B------:R-:W3:Y:S03]  /*1d5a0*/  LDL.LU.64 R104, [R1+0xe80] ;  /* 0x000e800001687983 */ /* 0x000ee60000300a00 */
[-C--:B------:R-:W-:Y:S01]  /*1d5b0*/  HMMA.1688.F32.TF32 R168, R168, R68.reuse, R88 ;  /* 0x00000044a8a8723c */ /* 0x080fe20000081058 */
        /* <DEDUP_REMOVED lines=9> */
[----:B----4-:R-:W4:Y:S04]  /*1d650*/  LDL.LU.64 R4, [R1+0xd60] ;  /* 0x000d600001047983 */ /* 0x010f280000300a00 */
[----:B------:R-:W4:Y:S01]  /*1d660*/  LDL.LU.64 R6, [R1+0xd68] ;  /* 0x000d680001067983 */ /* 0x000f220000300a00 */
[----:B--2---:R-:W-:Y:S03]  /*1d670*/  HMMA.1688.F32.TF32 R180, R180, R68, R36 ;  /* 0x00000044b4b4723c */ /* 0x004fe60000081024 */
[----:B------:R-:W2:Y:S03]  /*1d680*/  LDL.LU.64 R38, [R1+0x2770] ;  /* 0x0027700001267983 */ /* 0x000ea60000300a00 */
[C---:B------:R-:W-:Y:S06]  /*1d690*/  HMMA.1688.F32.TF32 R40, R184.reuse, R56, R40 ;  /* 0x00000038b828723c */ /* 0x040fec0000081028 */
[C---:B------:R-:W-:Y:S06]  /*1d6a0*/  HMMA.1688.F32.TF32 R24, R184.reuse, R60, R24 ;  /* 0x0000003cb818723c */ /* 0x040fec0000081018 */
[C---:B------:R-:W-:Y:S06]  /*1d6b0*/  HMMA.1688.F32.TF32 R32, R184.reuse, R64, R32 ;  /* 0x00000040b820723c */ /* 0x040fec0000081020 */
[----:B------:R-:W-:Y:S01]  /*1d6c0*/  HMMA.1688.F32.TF32 R184, R184, R68, R28 ;  /* 0x00000044b8b8723c */ /* 0x000fe2000008101c */
[----:B------:R1:W-:Y:S04]  /*1d6d0*/  STL.64 [R1+0x1e0], R180 ;  /* 0x0001e0b401007387 */ /* 0x0003e80000100a00 */
[----:B------:R1:W-:Y:S04]  /*1d6e0*/  STL.64 [R1+0x1e8], R182 ;  /* 0x0001e8b601007387 */ /* 0x0003e80000100a00 */
[----:B-1----:R-:W2:Y:S04]  /*1d6f0*/  LDL.LU.64 R180, [R1+0xf30] ;  /* 0x000f300001b47983 */ /* 0x002ea80000300a00 */
[----:B------:R-:W2:Y:S04]  /*1d700*/  LDL.LU.64 R182, [R1+0xf38] ;  /* 0x000f380001b67983 */ /* 0x000ea80000300a00 */
[----:B------:R-:W-:Y:S04]  /*1d710*/  STL.64 [R1+0x5e0], R40 ;  /* 0x0005e02801007387 */ /* 0x000fe80000100a00 */
[----:B------:R1:W-:Y:S04]  /*1d720*/  STL.64 [R1+0x5e8], R42 ;  /* 0x0005e82a01007387 */ /* 0x0003e80000100a00 */
[----:B-1----:R-:W2:Y:S04]  /*1d730*/  LDL.LU.64 R42, [R1+0x2768] ;  /* 0x00276800012a7983 */ /* 0x002ea80000300a00 */
[----:B------:R-:W2:Y:S04]  /*1d740*/  LDL.LU.64 R40, [R1+0x2760] ;  /* 0x0027600001287983 */ /* 0x000ea80000300a00 */
[----:B------:R-:W-:Y:S04]  /*1d750*/  STL.64 [R1+0x610], R24 ;  /* 0x0006101801007387 */ /* 0x000fe80000100a00 */
[----:B------:R1:W-:Y:S04]  /*1d760*/  STL.64 [R1+0x618], R26 ;  /* 0x0006181a01007387 */ /* 0x0003e80000100a00 */
[----:B-1----:R-:W2:Y:S04]  /*1d770*/  LDL.LU.64 R26, [R1+0x2758] ;  /* 0x00275800011a7983 */ /* 0x002ea80000300a00 */
[----:B------:R-:W-:Y:S04]  /*1d780*/  STL.64 [R1+0x640], R32 ;  /* 0x0006402001007387 */ /* 0x000fe80000100a00 */
[----:B------:R1:W-:Y:S04]  /*1d790*/  STL.64 [R1+0x648], R34 ;  /* 0x0006482201007387 */ /* 0x0003e80000100a00 */
[----:B-1----:R-:W2:Y:S04]  /*1d7a0*/  LDL.LU.64 R34, [R1+0x2750] ;  /* 0x0027500001227983 */ /* 0x002ea80000300a00 */
[----:B------:R-:W2:Y:S04]  /*1d7b0*/  LDL.LU.64 R30, [R1+0x2748] ;  /* 0x00274800011e7983 */ /* 0x000ea80000300a00 */
[----:B------:R1:W-:Y:S04]  /*1d7c0*/  STL.64 [R1+0x630], R184 ;  /* 0x000630b801007387 */ /* 0x0003e80000100a00 */
[----:B------:R3:W-:Y:S04]  /*1d7d0*/  STL.64 [R1+0x638], R186 ;  /* 0x000638ba01007387 */ /* 0x0007e80000100a00 */
[----:B-1----:R-:W2:Y:S04]  /*1d7e0*/  LDL.LU.64 R184, [R1+0xf60] ;  /* 0x000f600001b87983 */ /* 0x002ea80000300a00 */
[----:B---3--:R-:W2:Y:S01]  /*1d7f0*/  LDL.LU.64 R186, [R1+0xf68] ;  /* 0x000f680001ba7983 */ /* 0x008ea20000300a00 */
[C---:B------:R-:W-:Y:S06]  /*1d800*/  HMMA.1688.F32.TF32 R16, R188.reuse, R56, R16 ;  /* 0x00000038bc10723c */ /* 0x040fec0000081010 */
[----:B------:R-:W-:-:S15]  /*1d810*/  HMMA.1688.F32.TF32 R8, R188, R60, R8 ;  /* 0x0000003cbc08723c */ /* 0x000fde0000081008 */
[----:B------:R-:W-:-:S02]  /*1d820*/  NOP ;  /* 0x0000000000007918 */ /* 0x000fc40000000000 */
[----:B------:R-:W-:Y:S04]  /*1d830*/  STL.64 [R1+0x760], R16 ;  /* 0x0007601001007387 */ /* 0x000fe80000100a00 */
[----:B------:R1:W-:Y:S01]  /*1d840*/  STL.64 [R1+0x768], R18 ;  /* 0x0007681201007387 */ /* 0x0003e20000100a00 */
[C---:B------:R-:W-:Y:S03]  /*1d850*/  HMMA.1688.F32.TF32 R116, R192.reuse, R60, R116 ;  /* 0x0000003cc074723c */ /* 0x040fe60000081074 */
[----:B-1----:R-:W3:Y:S04]  /*1d860*/  LDL.LU.64 R18, [R1+0x2740] ;  /* 0x0027400001127983 */ /* 0x002ee80000300a00 */
[----:B------:R-:W-:Y:S04]  /*1d870*/  STL.64 [R1+0x750], R8 ;  /* 0x0007500801007387 */ /* 0x000fe80000100a00 */
[----:B------:R1:W-:Y:S01]  /*1d880*/  STL.64 [R1+0x758], R10 ;  /* 0x0007580a01007387 */ /* 0x0003e20000100a00 */
[C---:B------:R-:W-:Y:S03]  /*1d890*/  HMMA.1688.F32.TF32 R104, R192.reuse, R64, R104 ;  /* 0x00000040c068723c */ /* 0x040fe60000081068 */
[----:B-1----:R-:W3:Y:S04]  /*1d8a0*/  LDL.LU.64 R10, [R1+0x2738] ;  /* 0x00273800010a7983 */ /* 0x002ee80000300a00 */
[----:B------:R-:W3:Y:S01]  /*1d8b0*/  LDL.LU.64 R8, [R1+0x2730] ;  /* 0x0027300001087983 */ /* 0x000ee20000300a00 */
[----:B------:R-:W-:Y:S06]  /*1d8c0*/  HMMA.1688.F32.TF32 R88, R192, R68, R88 ;  /* 0x00000044c058723c */ /* 0x000fec0000081058 */
[C---:B------:R-:W-:Y:S06]  /*1d8d0*/  HMMA.1688.F32.TF32 R80, R196.reuse, R56, R80 ;  /* 0x00000038c450723c */ /* 0x040fec0000081050 */
[C---:B------:R-:W-:Y:S06]  /*1d8e0*/  HMMA.1688.F32.TF32 R20, R196.reuse, R60, R20 ;  /* 0x0000003cc414723c */ /* 0x040fec0000081014 */
[C---:B------:R-:W-:Y:S06]  /*1d8f0*/  HMMA.1688.F32.TF32 R12, R196.reuse, R64, R12 ;  /* 0x00000040c40c723c */ /* 0x040fec000008100c */
[----:B----4-:R-:W-:Y:S06]  /*1d900*/  HMMA.1688.F32.TF32 R4, R196, R68, R4 ;  /* 0x00000044c404723c */ /* 0x010fec0000081004 */
[----:B--2---:R-:W-:-:S15]  /*1d910*/  HMMA.1688.F32.TF32 R184, R188, R64, R184 ;  /* 0x00000040bcb8723c */ /* 0x004fde00000810b8 */
[----:B------:R-:W-:-:S08]  /*1d920*/  NOP ;  /* 0x0000000000007918 */ /* 0x000fd00000000000 */
[----:B------:R-:W-:Y:S04]  /*1d930*/  STL.64 [R1+0x740], R184 ;  /* 0x000740b801007387 */ /* 0x000fe80000100a00 */
[----:B------:R1:W-:Y:S02]  /*1d940*/  STL.64 [R1+0x748], R186 ;  /* 0x000748ba01007387 */ /* 0x0003e40000100a00 */
[----:B-1----:R-:W-:Y:S06]  /*1d950*/  HMMA.1688.F32.TF32 R184, R188, R68, R180 ;  /* 0x00000044bcb8723c */ /* 0x002fec00000810b4 */
[----:B------:R-:W-:-:S15]  /*1d960*/  HMMA.1688.F32.TF32 R180, R192, R56, R248 ;  /* 0x00000038c0b4723c */ /* 0x000fde00000810f8 */
[----:B------:R-:W-:-:S02]  /*1d970*/  NOP ;  /* 0x0000000000007918 */ /* 0x000fc40000000000 */
[----:B------:R-:W-:Y:S04]  /*1d980*/  STL.64 [R1+0x6d0], R184 ;  /* 0x0006d0b801007387 */ /* 0x000fe80000100a00 */
        /* <DEDUP_REMOVED lines=11> */
[----:B------:R1:W-:Y:S04]  /*1da40*/  STL.64 [R1+0x720], R20 ;  /* 0x0007201401007387 */ /* 0x0003e80000100a00 */
[----:B------:R2:W-:Y:S01]  /*1da50*/  STL.64 [R1+0x728], R22 ;  /* 0x0007281601007387 */ /* 0x0005e20000100a00 */
[----:B------:R-:W-:-:S03]  /*1da60*/  LOP3.LUT R17, R0, 0x20, RZ, 0x3c, !PT ;  /* 0x0000002000117812 */ /* 0x000fc600078e3cff */
[----:B------:R-:W-:Y:S04]  /*1da70*/  LDS R180, [R0+UR10+0x4000] ;  /* 0x0040000a00b47984 */ /* 0x000fe80008000800 */
[----:B-1----:R-:W4:Y:S04]  /*1da80*/  LDL.LU.64 R20, [R1+0x880] ;  /* 0x0008800001147983 */ /* 0x002f280000300a00 */
[----:B------:R1:W-:Y:S04]  /*1da90*/  STL.64 [R1+0x710], R12 ;  /* 0x0007100c01007387 */ /* 0x0003e80000100a00 */
[----:B------:R3:W-:Y:S04]  /*1daa0*/  STL.64 [R1+0x718], R14 ;  /* 0x0007180e01007387 */ /* 0x0007e80000100a00 */
[----:B--2---:R-:W4:Y:S04]  /*1dab0*/  LDL.LU.64 R22, [R1+0x888] ;  /* 0x0008880001167983 */ /* 0x004f280000300a00 */
[----:B------:R2:W-:Y:S04]  /*1dac0*/  STL.64 [R1+0x690], R4 ;  /* 0x0006900401007387 */ /* 0x0005e80000100a00 */
[----:B------:R2:W-:Y:S04]  /*1dad0*/  STL.64 [R1+0x698], R6 ;  /* 0x0006980601007387 */ /* 0x0005e80000100a00 */
[----:B-1----:R-:W4:Y:S04]  /*1dae0*/  LDL.LU.64 R12, [R1+0x870] ;  /* 0x00087000010c7983 */ /* 0x002f280000300a00 */
[----:B---3--:R-:W3:Y:S04]  /*1daf0*/  LDL.LU.64 R14, [R1+0x878] ;  /* 0x00087800010e7983 */ /* 0x008ee80000300a00 */
        /* <DEDUP_REMOVED lines=20> */
[----:B------:R-:W-:Y:S04]  /*1dc40*/  LDS R182, [R0+UR10+0x6000] ;  /* 0x0060000a00b67984 */ /* 0x000fe80008000800 */
[----:B------:R-:W-:Y:S04]  /*1dc50*/  LDS R181, [R17+UR10+0x4000] ;  /* 0x0040000a11b57984 */ /* 0x000fe80008000800 */
[----:B------:R-:W1:Y:S01]  /*1dc60*/  LDS R183, [R17+UR10+0x6000] ;  /* 0x0060000a11b77984 */ /* 0x000e620008000800 */
[C---:B----4-:R-:W-:Y:S06]  /*1dc70*/  HMMA.1688.F32.TF32 R20, R200.reuse, R56, R20 ;  /* 0x00000038c814723c */ /* 0x050fec0000081014 */
[C---:B---3--:R-:W-:Y:S06]  /*1dc80*/  HMMA.1688.F32.TF32 R12, R200.reuse, R60, R12 ;  /* 0x0000003cc80c723c */ /* 0x048fec000008100c */
[C---:B------:R-:W-:Y:S11]  /*1dc90*/  HMMA.1688.F32.TF32 R196, R200.reuse, R64, R196 ;  /* 0x00000040c8c4723c */ /* 0x040ff600000810c4 */
[----:B------:R-:W-:Y:S04]  /*1dca0*/  STL.64 [R1+0x700], R20 ;  /* 0x0007001401007387 */ /* 0x000fe80000100a00 */
[----:B------:R3:W-:Y:S04]  /*1dcb0*/  STL.64 [R1+0x708], R22 ;  /* 0x0007081601007387 */ /* 0x0007e80000100a00 */
[----:B---3--:R-:W3:Y:S04]  /*1dcc0*/  LDL.LU.64 R22, [R1+0x2728] ;  /* 0x0027280001167983 */ /* 0x008ee80000300a00 */
[----:B------:R-:W-:Y:S04]  /*1dcd0*/  STL.64 [R1+0x6f0], R12 ;  /* 0x0006f00c01007387 */ /* 0x000fe80000100a00 */
[----:B------:R4:W-:Y:S04]  /*1dce0*/  STL.64 [R1+0x6f8], R14 ;  /* 0x0006f80e01007387 */ /* 0x0009e80000100a00 */
[----:B----4-:R-:W4:Y:S04]  /*1dcf0*/  LDL.LU.64 R14, [R1+0x2720] ;  /* 0x00272000010e7983 */ /* 0x010f280000300a00 */
[----:B------:R-:W3:Y:S04]  /*1dd00*/  LDL.LU.64 R12, [R1+0x2718] ;  /* 0x00271800010c7983 */ /* 0x000ee80000300a00 */
[----:B------:R-:W-:Y:S04]  /*1dd10*/  STL.64 [R1+0x6e0], R196 ;  /* 0x0006e0c401007387 */ /* 0x000fe80000100a00 */
[----:B------:R2:W-:Y:S02]  /*1dd20*/  STL.64 [R1+0x6e8], R198 ;  /* 0x0006e8c601007387 */ /* 0x0005e40000100a00 */
[----:B--2---:R-:W-:Y:S02]  /*1dd30*/  HMMA.1688.F32.TF32 R196, R200, R68, R4 ;  /* 0x00000044c8c4723c */ /* 0x004fe40000081004 */
[----:B------:R-:W2:Y:S04]  /*1dd40*/  LDL.LU.64 R4, [R1+0x440] ;  /* 0x0004400001047983 */ /* 0x000ea80000300a00 */
[----:B------:R-:W2:Y:S01]  /*1dd50*/  LDL.LU.64 R6, [R1+0x448] ;  /* 0x0004480001067983 */ /* 0x000ea20000300a00 */
[C---:B------:R-:W-:Y:S06]  /*1dd60*/  HMMA.1688.F32.TF32 R192, R204.reuse, R60, R192 ;  /* 0x0000003cccc0723c */ /* 0x040fec00000810c0 */
[C---:B------:R-:W-:Y:S10]  /*1dd70*/  HMMA.1688.F32.TF32 R188, R204.reuse, R64, R188 ;  /* 0x00000040ccbc723c */ /* 0x040ff400000810bc */
[----:B------:R-:W-:Y:S04]  /*1dd80*/  STL.64 [R1+0x680], R196 ;  /* 0x000680c401007387 */ /* 0x000fe80000100a00 */
[----:B------:R1:W-:Y:S01]  /*1dd90*/  STL.64 [R1+0x688], R198 ;  /* 0x000688c601007387 */ /* 0x0003e20000100a00 */
[C---:B------:R-:W-:Y:S06]  /*1dda0*/  HMMA.1688.F32.TF32 R184, R204.reuse, R68, R184 ;  /* 0x00000044ccb8723c */ /* 0x040fec00000810b8 */
[-C--:B-1----:R-:W-:Y:S06]  /*1ddb0*/  HMMA.1688.F32.TF32 R196, R204, R56.reuse, R248 ;  /* 0x00000038ccc4723c */ /* 0x082fec00000810f8 */
[C---:B------:R-:W-:Y:S06]  /*1ddc0*/  HMMA.1688.F32.TF32 R116, R208.reuse, R56, R116 ;  /* 0x00000038d074723c */ /* 0x040fec0000081074 */
[C---:B------:R-:W-:Y:S06]  /*1ddd0*/  HMMA.1688.F32.TF32 R104, R208.reuse, R60, R104 ;  /* 0x0000003cd068723c */ /* 0x040fec0000081068 */
[C---:B------:R-:W-:Y:S05]  /*1dde0*/  HMMA.1688.F32.TF32 R88, R208.reuse, R64, R88 ;  /* 0x00000040d058723c */ /* 0x040fea0000081058 */
[----:B------:R-:W-:Y:S04]  /*1ddf0*/  STL.64 [R1+0x660], R196 ;  /* 0x000660c401007387 */ /* 0x000fe80000100a00 */
[----:B------:R-:W-:Y:S04]  /*1de00*/  STL.64 [R1+0x668], R198 ;  /* 0x000668c601007387 */ /* 0x000fe80000100a00 */
[----:B------:R-:W-:Y:S04]  /*1de10*/  STL.64 [R1+0x650], R192 ;  /* 0x000650c001007387 */ /* 0x000fe80000100a00 */
[----:B------:R-:W-:Y:S04]  /*1de20*/  STL.64 [R1+0x658], R194 ;  /* 0x000658c201007387 */ /* 0x000fe80000100a00 */
[----:B------:R1:W-:Y:S04]  /*1de30*/  STL.64 [R1+0x620], R188 ;  /* 0x000620bc01007387 */ /* 0x0003e80000100a00 */
[----:B------:R1:W-:Y:S04]  /*1de40*/  STL.64 [R1+0x628], R190 ;  /* 0x000628be01007387 */ /* 0x0003e80000100a00 */
[----:B------:R-:W-:Y:S01]  /*1de50*/  STL.64 [R1+0x5d0], R184 ;  /* 0x0005d0b801007387 */ /* 0x000fe20000100a00 */
[----:B------:R-:W-:Y:S03]  /*1de60*/  HMMA.1688.F32.TF32 R80, R208, R68, R80 ;  /* 0x00000044d050723c */ /* 0x000fe60000081050 */
[----:B------:R-:W-:Y:S04]  /*1de70*/  STL.64 [R1+0x5d8], R186 ;  /* 0x0005d8ba01007387 */ /* 0x000fe80000100a00 */
[----:B------:R-:W-:Y:S04]  /*1de80*/  STL.64 [R1+0x600], R116 ;  /* 0x0006007401007387 */ /* 0x000fe80000100a00 */
[----:B------:R-:W-:Y:S04]  /*1de90*/  STL.64 [R1+0x608], R118 ;  /* 0x0006087601007387 */ /* 0x000fe80000100a00 */
[----:B------:R-:W-:Y:S04]  /*1dea0*/  STL.64 [R1+0x5c0], R104 ;  /* 0x0005c06801007387 */ /* 0x000fe80000100a00 */
[----:B------:R-:W-:Y:S04]  /*1deb0*/  STL.64 [R1+0x5c8], R106 ;  /* 0x0005c86a01007387 */ /* 0x000fe80000100a00 */
[----:B-1----:R-:W4:Y:S04]  /*1dec0*/  LDL.LU.64 R188, [R1+0x430] ;  /* 0x0004300001bc7983 */ /* 0x002f280000300a00 */
[----:B------:R1:W-:Y:S04]  /*1ded0*/  STL.64 [R1+0x5a0], R88 ;  /* 0x0005a05801007387 */ /* 0x0003e80000100a00 */
[----:B------:R1:W-:Y:S04]  /*1dee0*/  STL.64 [R1+0x5a8], R90 ;  /* 0x0005a85a01007387 */ /* 0x0003e80000100a00 */
[----:B------:R-:W4:Y:S04]  /*1def0*/  LDL.LU.64 R190, [R1+0x438] ;  /* 0x0004380001be7983 */ /* 0x000f280000300a00 */
[----:B------:R-:W-:Y:S04]  /*1df00*/  STL.64 [R1+0x570], R80 ;  /* 0x0005705001007387 */ /* 0x000fe80000100a00 */
[----:B------:R2:W-:Y:S04]  /*1df10*/  STL.64 [R1+0x578], R82 ;  /* 0x0005785201007387 */ /* 0x0005e80000100a00 */
[----:B-1----:R-:W3:Y:S04]  /*1df20*/  LDL.LU.64 R88, [R1+0x420] ;  /* 0x0004200001587983 */ /* 0x002ee80000300a00 */
[----:B------:R-:W3:Y:S04]  /*1df30*/  LDL.LU.64 R90, [R1+0x428] ;  /* 0x00042800015a7983 */ /* 0x000ee80000300a00 */
[----:B------:R-:W3:Y:S04]  /*1df40*/  LDL.LU.64 R184, [R1+0x400] ;  /* 0x0004000001b87983 */ /* 0x000ee80000300a00 */
[----:B------:R-:W3:Y:S04]  /*1df50*/  LDL.LU.64 R186, [R1+0x408] ;  /* 0x0004080001ba7983 */ /* 0x000ee80000300a00 */
[----:B------:R-:W3:Y:S04]  /*1df60*/  LDL.LU.64 R116, [R1+0x3c0] ;  /* 0x0003c00001747983 */ /* 0x000ee80000300a00 */
[----:B------:R-:W3:Y:S01]  /*1df70*/  LDL.LU.64 R118, [R1+0x3c8] ;  /* 0x0003c80001767983 */ /* 0x000ee20000300a00 */
[----:B--2---:R-:W-:-:S15]  /*1df80*/  HMMA.1688.F32.TF32 R80, R212, R56, R4 ;  /* 0x00000038d450723c */ /* 0x004fde0000081004 */
[----:B------:R-:W-:-:S09]  /*1df90*/  NOP ;  /* 0x0000000000007918 */ /* 0x000fd20000000000 */
[----:B------:R-:W-:Y:S02]  /*1dfa0*/  IMAD.MOV.U32 R7, RZ, RZ, R80 ;  /* 0x000000ffff077224 */ /* 0x000fe400078e0050 */
[----:B------:R-:W-:Y:S02]  /*1dfb0*/  IMAD.MOV.U32 R6, RZ, RZ, R81 ;  /* 0x000000ffff067224 */ /* 0x000fe400078e0051 */
[----:B------:R-:W-:Y:S01]  /*1dfc0*/  IMAD.MOV.U32 R5, RZ, RZ, R82 ;  /* 0x000000ffff057224 */ /* 0x000fe200078e0052 */
[----:B------:R-:W2:Y:S01]  /*1dfd0*/  LDL.LU.64 R80, [R1+0x3b0] ;  /* 0x0003b00001507983 */ /* 0x000ea20000300a00 */
[----:B------:R-:W-:-:S03]  /*1dfe0*/  IMAD.MOV.U32 R4, RZ, RZ, R83 ;  /* 0x000000ffff047224 */ /* 0x000fc600078e0053 */
[----:B------:R-:W2:Y:S04]  /*1dff0*/  LDL.LU.64 R82, [R1+0x3b8] ;  /* 0x0003b80001527983 */ /* 0x000ea80000300a00 */
[----:B------:R-:W2:Y:S04]  /*1e000*/  LDL.LU.64 R104, [R1+0x3a0] ;  /* 0x0003a00001687983 */ /* 0x000ea80000300a00 */
[----:B------:R-:W2:Y:S04]  /*1e010*/  LDL.LU.64 R106, [R1+0x3a8] ;  /* 0x0003a800016a7983 */ /* 0x000ea80000300a00 */
[----:B------:R-:W-:Y:S04]  /*1e020*/  STL [R1+0x2644], R4 ;  /* 0x0026440401007387 */ /* 0x000fe80000100800 */
[----:B------:R-:W-:Y:S04]  /*1e030*/  STL [R1+0x2640], R6 ;  /* 0x0026400601007387 */ /* 0x000fe80000100800 */
[----:B------:R-:W-:Y:S04]  /*1e040*/  STL [R1+0x263c], R7 ;  /* 0x00263c0701007387 */ /* 0x000fe80000100800 */
[----:B------:R3:W-:Y:S01]  /*1e050*/  STL [R1+0x2638], R5 ;  /* 0x0026380501007387 */ /* 0x0007e20000100800 */
[C---:B----4-:R-:W-:Y:S06]  /*1e060*/  HMMA.1688.F32.TF32 R188, R212.reuse, R60, R188 ;  /* 0x0000003cd4bc723c */ /* 0x050fec00000810bc */
[----:B---3--:R-:W-:Y:S01]  /*1e070*/  HMMA.1688.F32.TF32 R4, R212, R64, R88 ;  /* 0x00000040d404723c */ /* 0x008fe20000081058 */
[----:B------:R-:W3:-:S15]  /*1e080*/  LDL.LU.64 R88, [R1+0x390] ;  /* 0x0003900001587983 */ /* 0x000ede0000300a00 */
[----:B------:R-:W-:-:S01]  /*1e090*/  NOP ;  /* 0x0000000000007918 */ /* 0x000fc20000000000 */
[----:B------:R-:W-:Y:S01]  /*1e0a0*/  STL.64 [R1+0x540], R188 ;  /* 0x000540bc01007387 */ /* 0x000fe20000100a00 */
[----:B------:R-:W-:Y:S03]  /*1e0b0*/  HMMA.1688.F32.TF32 R184, R212, R68, R184 ;  /* 0x00000044d4b8723c */ /* 0x000fe600000810b8 */
[----:B------:R-:W-:Y:S04]  /*1e0c0*/  STL.64 [R1+0x548], R190 ;  /* 0x000548be01007387 */ /* 0x000fe80000100a00 */
[----:B------:R-:W3:Y:S01]  /*1e0d0*/  LDL.LU.64 R90, [R1+0x398] ;  /* 0x00039800015a7983 */ /* 0x000ee20000300a00 */
[----:B------:R-:W-:Y:S03]  /*1e0e0*/  HMMA.1688.F32.TF32 R116, R216, R56, R116 ;  /* 0x00000038d874723c */ /* 0x000fe60000081074 */
[----:B------:R1:W-:Y:S04]  /*1e0f0*/  STL.64 [R1+0x520], R4 ;  /* 0x0005200401007387 */ /* 0x0003e80000100a00 */
[----:B------:R4:W-:Y:S09]  /*1e100*/  STL.64 [R1+0x528], R6 ;  /* 0x0005280601007387 */ /* 0x0009f20000100a00 */
[----:B-1----:R-:W-:-:S02]  /*1e110*/  IMAD.MOV.U32 R4, RZ, RZ, R184 ;  /* 0x000000ffff047224 */ /* 0x002fc400078e00b8 */
[----:B------:R-:W-:Y:S02]  /*1e120*/  IMAD.MOV.U32 R5, RZ, RZ, R187 ;  /* 0x000000ffff057224 */ /* 0x000fe400078e00bb */
[----:B----4-:R-:W-:Y:S02]  /*1e130*/  IMAD.MOV.U32 R6, RZ, RZ, R185 ;  /* 0x000000ffff067224 */ /* 0x010fe400078e00b9 */
[----:B------:R-:W-:-:S05]  /*1e140*/  IMAD.MOV.U32 R7, RZ, RZ, R186 ;  /* 0x000000ffff077224 */ /* 0x000fca00078e00ba */
[----:B------:R-:W-:Y:S04]  /*1e150*/  STL.64 [R1+0x2650], R6 ;  /* 0x0026500601007387 */ /* 0x000fe80000100a00 */
[----:B------:R2:W-:Y:S02]  /*1e160*/  STL.64 [R1+0x2648], R4 ;  /* 0x0026480401007387 */ /* 0x0005e40000100a00 */
[C---:B--2---:R-:W-:Y:S02]  /*1e170*/  HMMA.1688.F32.TF32 R4, R216.reuse, R60, R80 ;  /* 0x0000003cd804723c */ /* 0x044fe40000081050 */
[----:B------:R-:W2:Y:S04]  /*1e180*/  LDL.LU.64 R80, [R1+0x350] ;  /* 0x0003500001507983 */ /* 0x000ea80000300a00 */
[----:B------:R-:W-:Y:S04]  /*1e190*/  STL.64 [R1+0x4d0], R116 ;  /* 0x0004d07401007387 */ /* 0x000fe80000100a00 */
[----:B------:R-:W-:Y:S04]  /*1e1a0*/  STL.64 [R1+0x4d8], R118 ;  /* 0x0004d87601007387 */ /* 0x000fe80000100a00 */
[----:B------:R-:W2:Y:S09]  /*1e1b0*/  LDL.LU.64 R82, [R1+0x358] ;  /* 0x0003580001527983 */ /* 0x000eb20000300a00 */
[----:B------:R-:W-:Y:S04]  /*1e1c0*/  STL.64 [R1+0x4a0], R4 ;  /* 0x0004a00401007387 */ /* 0x000fe80000100a00 */
[----:B------:R1:W-:Y:S02]  /*1e1d0*/  STL.64 [R1+0x4a8], R6 ;  /* 0x0004a80601007387 */ /* 0x0003e40000100a00 */
[----:B-1----:R-:W-:-:S15]  /*1e1e0*/  HMMA.1688.F32.TF32 R4, R216, R64, R104 ;  /* 0x00000040d804723c */ /* 0x002fde0000081068 */
[----:B------:R-:W-:-:S09]  /*1e1f0*/  NOP ;  /* 0x0000000000007918 */ /* 0x000fd20000000000 */
[----:B------:R-:W-:Y:S02]  /*1e200*/  IMAD.MOV.U32 R252, RZ, RZ, R7 ;  /* 0x000000fffffc7224 */ /* 0x000fe400078e0007 */
[----:B------:R-:W-:Y:S02]  /*1e210*/  IMAD.MOV.U32 R53, RZ, RZ, R6 ;  /* 0x000000ffff357224 */ /* 0x000fe400078e0006 */
[----:B------:R-:W-:Y:S01]  /*1e220*/  IMAD.MOV.U32 R52, RZ, RZ, R5 ;  /* 0x000000ffff347224 */ /* 0x000fe200078e0005 */
[----:B------:R3:W-:Y:S04]  /*1e230*/  STL [R1+0x470], R4 ;  /* 0x0004700401007387 */ /* 0x0007e80000100800 */
[----:B------:R-:W-:Y:S04]  /*1e240*/  STL [R1+0x25f8], R252 ;  /* 0x0025f8fc01007387 */ /* 0x000fe80000100800 */
[----:B------:R-:W-:Y:S04]  /*1e250*/  STL [R1+0x25f4], R53 ;  /* 0x0025f43501007387 */ /* 0x000fe80000100800 */
[----:B------:R-:W-:Y:S04]  /*1e260*/  STL [R1+0x25f0], R52 ;  /* 0x0025f03401007387 */ /* 0x000fe80000100800 */
[----:B------:R-:W4:Y:S04]  /*1e270*/  LDL.LU.64 R188, [R1+0x340] ;  /* 0x0003400001bc7983 */ /* 0x000f280000300a00 */
[----:B------:R-:W4:Y:S01]  /*1e280*/  LDL.LU.64 R190, [R1+0x348] ;  /* 0x0003480001be7983 */ /* 0x000f220000300a00 */
[----:B---3--:R-:W-:-:S15]  /*1e290*/  HMMA.1688.F32.TF32 R4, R216, R68, R88 ;  /* 0x00000044d804723c */ /* 0x008fde0000081058 */
[----:B------:R-:W-:-:S08]  /*1e2a0*/  NOP ;  /* 0x0000000000007918 */ /* 0x000fd00000000000 */
[----:B------:R1:W-:Y:S04]  /*1e2b0*/  STL.64 [R1+0x440], R4 ;  /* 0x0004400401007387 */ /* 0x0003e80000100a00 */
[----:B------:R3:W-:Y:S04]  /*1e2c0*/  STL.64 [R1+0x448], R6 ;  /* 0x0004480601007387 */ /* 0x0007e80000100a00 */
[----:B------:R-:W4:Y:S04]  /*1e2d0*/  LDL.LU.64 R184, [R1+0x320] ;  /* 0x0003200001b87983 */ /* 0x000f280000300a00 */
[----:B------:R-:W4:Y:S04]  /*1e2e0*/  LDL.LU.64 R186, [R1+0x328] ;  /* 0x0003280001ba7983 */ /* 0x000f280000300a00 */
[----:B-1----:R-:W4:Y:S04]  /*1e2f0*/  LDL.LU.64 R4, [R1+0x310] ;  /* 0x0003100001047983 */ /* 0x002f280000300a00 */
[----:B---3--:R-:W3:Y:S04]  /*1e300*/  LDL.LU.64 R6, [R1+0x318] ;  /* 0x0003180001067983 */ /* 0x008ee80000300a00 */
[----:B------:R-:W3:Y:S04]  /*1e310*/  LDL.LU R116, [R1+0x370] ;  /* 0x0003700001747983 */ /* 0x000ee80000300800 */
[----:B------:R-:W3:Y:S01]  /*1e320*/  LDL.LU R117, [R1+0x374] ;  /* 0x0003740001757983 */ /* 0x000ee20000300800 */
[----:B------:R-:W-:-:S03]  /*1e330*/  IMAD.MOV.U32 R106, RZ, RZ, R10 ;  /* 0x000000ffff6a7224 */ /* 0x000fc600078e000a */
[----:B------:R-:W3:Y:S01]  /*1e340*/  LDL.LU R118, [R1+0x378] ;  /* 0x0003780001767983 */ /* 0x000ee20000300800 */
[----:B------:R-:W-:-:S03]  /*1e350*/  IMAD.MOV.U32 R107, RZ, RZ, R11 ;  /* 0x000000ffff6b7224 */ /* 0x000fc600078e000b */
[----:B------:R-:W3:Y:S01]  /*1e360*/  LDL.LU R119, [R1+0x37c] ;  /* 0x00037c0001777983 */ /* 0x000ee20000300800 */
[----:B------:R-:W-:-:S03]  /*1e370*/  IMAD.MOV.U32 R88, RZ, RZ, R14 ;  /* 0x000000ffff587224 */ /* 0x000fc600078e000e */
[----:B------:R-:W3:Y:S01]  /*1e380*/  LDL.LU R104, [R1+0x300] ;  /* 0x0003000001687983 */ /* 0x000ee20000300800 */
[----:B------:R-:W-:-:S03]  /*1e390*/  IMAD.MOV.U32 R89, RZ, RZ, R15 ;  /* 0x000000ffff597224 */ /* 0x000fc600078e000f */
[----:B------:R-:W3:Y:S04]  /*1e3a0*/  LDL.LU R105, [R1+0x304] ;  /* 0x0003040001697983 */ /* 0x000ee80000300800 */
[----:B------:R-:W3:Y:S04]  /*1e3b0*/  LDL.LU R10, [R1+0x2714] ;  /* 0x00271400010a7983 */ /* 0x000ee80000300800 */
[----:B------:R-:W3:Y:S04]  /*1e3c0*/  LDL.LU R11, [R1+0x2710] ;  /* 0x00271000010b7983 */ /* 0x000ee80000300800 */
[----:B------:R-:W3:Y:S04]  /*1e3d0*/  LDL.LU R14, [R1+0x270c] ;  /* 0x00270c00010e7983 */ /* 0x000ee80000300800 */
[----:B------:R-:W3:Y:S01]  /*1e3e0*/  LDL.LU R15, [R1+0x2708] ;  /* 0x00270800010f7983 */ /* 0x000ee20000300800 */
[----:B------:R-:W-:-:S02]  /*1e3f0*/  IMAD.MOV.U32 R192, RZ, RZ, R26 ;  /* 0x000000ffffc07224 */ /* 0x000fc400078e001a */
[----:B------:R-:W-:Y:S02]  /*1e400*/  IMAD.MOV.U32 R193, RZ, RZ, R27 ;  /* 0x000000ffffc17224 */ /* 0x000fe400078e001b */
[----:B------:R-:W-:Y:S02]  /*1e410*/  IMAD.MOV.U32 R194, RZ, RZ, R34 ;  /* 0x000000ffffc27224 */ /* 0x000fe400078e0022 */
[----:B------:R-:W-:Y:S01]  /*1e420*/  IMAD.MOV.U32 R195, RZ, RZ, R35 ;  /* 0x000000ffffc37224 */ /* 0x000fe200078e0023 */
[----:B--2---:R-:W-:-:S15]  /*1e430*/  HMMA.1688.F32.TF32 R80, R220, R56, R80 ;  /* 0x00000038dc50723c */ /* 0x004fde0000081050 */
[----:B------:R-:W-:-:S09]  /*1e440*/  NOP ;  /* 0x0000000000007918 */ /* 0x000fd20000000000 */
[----:B------:R-:W-:Y:S02]  /*1e450*/  IMAD.MOV.U32 R53, RZ, RZ, R80 ;  /* 0x000000ffff357224 */ /* 0x000fe400078e0050 */
[----:B------:R-:W-:-:S03]  /*1e460*/  IMAD.MOV.U32 R52, RZ, RZ, R81 ;  /* 0x000000ffff347224 */ /* 0x000fc600078e0051 */
[----:B------:R-:W-:Y:S04]  /*1e470*/  STL [R1+0x2600], R53 ;  /* 0x0026003501007387 */ /* 0x000fe80000100800 */
[----:B------:R-:W-:Y:S01]  /*1e480*/  STL [R1+0x25fc], R52 ;  /* 0x0025fc3401007387 */ /* 0x000fe20000100800 */
[----:B----4-:R-:W-:-:S15]  /*1e490*/  HMMA.1688.F32.TF32 R188, R220, R60, R188 ;  /* 0x0000003cdcbc723c */ /* 0x010fde00000810bc */
[----:B------:R-:W-:-:S08]  /*1e4a0*/  NOP ;  /* 0x0000000000007918 */ /* 0x000fd00000000000 */
[----:B------:R1:W-:Y:S04]  /*1e4b0*/  STL [R1+0x400], R188 ;  /* 0x000400bc01007387 */ /* 0x0003e80000100800 */
[----:B------:R-:W2:Y:S04]  /*1e4c0*/  LDL.LU R26, [R1+0x2704] ;  /* 0x00270400011a7983 */ /* 0x000ea80000300800 */
[----:B------:R-:W2:Y:S04]  /*1e4d0*/  LDL.LU R27, [R1+0x2700] ;  /* 0x00270000011b7983 */ /* 0x000ea80000300800 */
[----:B------:R-:W4:Y:S04]  /*1e4e0*/  LDL.LU R34, [R1+0x26fc] ;  /* 0x0026fc0001227983 */ /* 0x000f280000300800 */
[----:B------:R-:W2:Y:S04]  /*1e4f0*/  LDL.LU R35, [R1+0x26f8] ;  /* 0x0026f80001237983 */ /* 0x000ea80000300800 */
[----:B------:R-:W2:Y:S04]  /*1e500*/  LDL.LU R196, [R1+0x80] ;  /* 0x0000800001c47983 */ /* 0x000ea80000300800 */
[----:B------:R-:W2:Y:S04]  /*1e510*/  LDL.LU R197, [R1+0x84] ;  /* 0x0000840001c57983 */ /* 0x000ea80000300800 */
[----:B------:R-:W2:Y:S04]  /*1e520*/  LDL.LU R198, [R1+0x88] ;  /* 0x0000880001c67983 */ /* 0x000ea80000300800 */
[----:B------:R-:W2:Y:S04]  /*1e530*/  LDL.LU R199, [R1+0x8c] ;  /* 0x00008c0001c77983 */ /* 0x000ea80000300800 */
[----:B------:R-:W2:Y:S04]  /*1e540*/  LDL.LU R200, [R1+0x120] ;  /* 0x0001200001c87983 */ /* 0x000ea80000300800 */
[----:B------:R-:W2:Y:S04]  /*1e550*/  LDL.LU R201, [R1+0x124] ;  /* 0x0001240001c97983 */ /* 0x000ea80000300800 */
[----:B------:R-:W2:Y:S04]  /*1e560*/  LDL.LU R202, [R1+0x128] ;  /* 0x0001280001ca7983 */ /* 0x000ea80000300800 */
[----:B------:R-:W2:Y:S01]  /*1e570*/  LDL.LU R203, [R1+0x12c] ;  /* 0x00012c0001cb7983 */ /* 0x000ea20000300800 */
[----:B------:R-:W-:-:S03]  /*1e580*/  IMAD.MOV.U32 R252, RZ, RZ, R189 ;  /* 0x000000fffffc7224 */ /* 0x000fc600078e00bd */
[----:B------:R-:W2:Y:S01]  /*1e590*/  LDL.LU R204, [R1+0x1d0] ;  /* 0x0001d00001cc7983 */ /* 0x000ea20000300800 */
[----:B-1----:R-:W-:-:S03]  /*1e5a0*/  IMAD.MOV.U32 R188, RZ, RZ, R43 ;  /* 0x000000ffffbc7224 */ /* 0x002fc600078e002b */
[----:B------:R-:W2:Y:S01]  /*1e5b0*/  LDL.LU R205, [R1+0x1d4] ;  /* 0x0001d40001cd7983 */ /* 0x000ea20000300800 */
[----:B------:R-:W-:-:S03]  /*1e5c0*/  IMAD.MOV.U32 R189, RZ, RZ, R42 ;  /* 0x000000ffffbd7224 */ /* 0x000fc600078e002a */
[----:B------:R-:W2:Y:S04]  /*1e5d0*/  LDL.LU R206, [R1+0x1d8] ;  /* 0x0001d80001ce7983 */ /* 0x000ea80000300800 */
[----:B------:R-:W2:Y:S04]  /*1e5e0*/  LDL.LU R207, [R1+0x1dc] ;  /* 0x0001dc0001cf7983 */ /* 0x000ea80000300800 */
[----:B------:R-:W2:Y:S04]  /*1e5f0*/  LDL.LU R43, [R1+0x26f4] ;  /* 0x0026f400012b7983 */ /* 0x000ea80000300800 */
[----:B------:R-:W2:Y:S01]  /*1e600*/  LDL.LU R42, [R1+0x26f0] ;  /* 0x0026f000012a7983 */ /* 0x000ea20000300800 */
[----:B---3--:R-:W-:Y:S01]  /*1e610*/  HMMA.1688.F32.TF32 R4, R220, R68, R4 ;  /* 0x00000044dc04723c */ /* 0x008fe20000081004 */
[----:B------:R-:W-:-:S02]  /*1e620*/  IMAD.MOV.U32 R57, RZ, RZ, R82 ;  /* 0x000000ffff397224 */ /* 0x000fc400078e0052 */
[----:B------:R-:W-:Y:S02]  /*1e630*/  IMAD.MOV.U32 R56, RZ, RZ, R83 ;  /* 0x000000ffff387224 */ /* 0x000fe400078e0053 */
[----:B------:R-:W-:Y:S02]  /*1e640*/  IMAD.MOV.U32 R82, RZ, RZ, R3 ;  /* 0x000000ffff527224 */ /* 0x000fe400078e0003 */
[----:B------:R-:W-:-:S15]  /*1e650*/  IMAD.MOV.U32 R83, RZ, RZ, R2 ;  /* 0x000000ffff537224 */ /* 0x000fde00078e0002 */
[----:B------:R-:W-:-:S02]  /*1e660*/  NOP ;  /* 0x0000000000007918 */ /* 0x000fc40000000000 */
[----:B------:R-:W-:Y:S02]  /*1e670*/  IMAD.MOV.U32 R49, RZ, RZ, R4 ;  /* 0x000000ffff317224 */ /* 0x000fe400078e0004 */
[----:B------:R-:W-:Y:S02]  /*1e680*/  IMAD.MOV.U32 R48, RZ, RZ, R5 ;  /* 0x000000ffff307224 */ /* 0x000fe400078e0005 */
[----:B------:R-:W-:Y:S02]  /*1e690*/  IMAD.MOV.U32 R3, RZ, RZ, R6 ;  /* 0x000000ffff037224 */ /* 0x000fe400078e0006 */
[----:B------:R-:W-:Y:S02]  /*1e6a0*/  IMAD.MOV.U32 R2, RZ, RZ, R7 ;  /* 0x000000ffff027224 */ /* 0x000fe400078e0007 */
[----:B------:R-:W-:Y:S01]  /*1e6b0*/  HMMA.1688.F32.TF32 R4, R180, R14, R116 ;  /* 0x0000000eb404723c */ /* 0x000fe20000081074 */
[----:B------:R-:W-:Y:S02]  /*1e6c0*/  IMAD.MOV.U32 R90, RZ, RZ, R13 ;  /* 0x000000ffff5a7224 */ /* 0x000fe400078e000d */
[----:B------:R-:W-:-:S02]  /*1e6d0*/  IMAD.MOV.U32 R91, RZ, RZ, R12 ;  /* 0x000000ffff5b7224 */ /* 0x000fc400078e000c */
[----:B------:R-:W-:Y:S02]  /*1e6e0*/  IMAD.MOV.U32 R80, RZ, RZ, R9 ;  /* 0x000000ffff507224 */ /* 0x000fe400078e0009 */
[----:B------:R-:W-:-:S15]  /*1e6f0*/  IMAD.MOV.U32 R81, RZ, RZ, R8 ;  /* 0x000000ffff517224 */ /* 0x000fde00078e0008 */
[----:B------:R-:W-:-:S02]  /*1e700*/  NOP ;  /* 0x0000000000007918 */ /* 0x000fc40000000000 */
[----:B------:R-:W-:Y:S02]  /*1e710*/  IMAD.MOV.U32 R13, RZ, RZ, R4 ;  /* 0x000000ffff0d7224 */ /* 0x000fe400078e0004 */
[----:B------:R-:W-:Y:S02]  /*1e720*/  IMAD.MOV.U32 R12, RZ, RZ, R5 ;  /* 0x000000ffff0c7224 */ /* 0x000fe400078e0005 */
[----:B------:R-:W-:Y:S02]  /*1e730*/  IMAD.MOV.U32 R9, RZ, RZ, R6 ;  /* 0x000000ffff097224 */ /* 0x000fe400078e0006 */
[----:B------:R-:W-:Y:S02]  /*1e740*/  IMAD.MOV.U32 R8, RZ, RZ, R7 ;  /* 0x000000ffff087224 */ /* 0x000fe400078e0007 */
[----:B------:R-:W-:-:S15]  /*1e750*/  HMMA.1688.F32.TF32 R4, R180, R10, R104 ;  /* 0x0000000ab404723c */ /* 0x000fde0000081068 */
[----:B------:R-:W-:-:S09]  /*1e760*/  NOP ;  /* 0x0000000000007918 */ /* 0x000fd20000000000 */
        /* <DEDUP_REMOVED lines=8> */
[----:B------:R-:W3:Y:S01]  /*1e7f0*/  LDL.LU R39, [R1+0x26ec] ;  /* 0x0026ec0001277983 */ /* 0x000ee20000300800 */
[----:B------:R-:W-:-:S03]  /*1e800*/  IMAD.MOV.U32 R191, RZ, RZ, R38 ;  /* 0x000000ffffbf7224 */ /* 0x000fc600078e0026 */
[----:B------:R-:W3:-:S13]  /*1e810*/  LDL.LU R38, [R1+0x26e8] ;  /* 0x0026e80001267983 */ /* 0x000eda0000300800 */
[----:B------:R-:W-:Y:S02]  /*1e820*/  IMAD.MOV.U32 R29, RZ, RZ, R4 ;  /* 0x000000ffff1d7224 */ /* 0x000fe400078e0004 */
[----:B------:R-:W-:Y:S02]  /*1e830*/  IMAD.MOV.U32 R28, RZ, RZ, R5 ;  /* 0x000000ffff1c7224 */ /* 0x000fe400078e0005 */
[----:B------:R-:W-:Y:S02]  /*1e840*/  IMAD.MOV.U32 R25, RZ, RZ, R6 ;  /* 0x000000ffff197224 */ /* 0x000fe400078e0006 */
[----:B------:R-:W-:Y:S02]  /*1e850*/  IMAD.MOV.U32 R24, RZ, RZ, R7 ;  /* 0x000000ffff187224 */ /* 0x000fe400078e0007 */
[----:B------:R-:W-:Y:S07]  /*1e860*/  HMMA.1688.F32.TF32 R4, R180, R18, R80 ;  /* 0x00000012b404723c */ /* 0x000fee0000081050 */
[----:B------:R-:W-:-:S02]  /*1e870*/  IMAD.MOV.U32 R80, RZ, RZ, R31 ;  /* 0x000000ffff507224 */ /* 0x000fc400078e001f */
[----:B------:R-:W3:Y:S01]  /*1e880*/  LDL.LU R31, [R1+0x26e4] ;  /* 0x0026e400011f7983 */ /* 0x000ee20000300800 */
[----:B------:R-:W-:-:S03]  /*1e890*/  IMAD.MOV.U32 R81, RZ, RZ, R30 ;  /* 0x000000ffff517224 */ /* 0x000fc600078e001e */
[----:B------:R-:W3:Y:S01]  /*1e8a0*/  LDL.LU R30, [R1+0x26e0] ;  /* 0x0026e000011e7983 */ /* 0x000ee20000300800 */
[----:B----4-:R-:W-:Y:S02]  /*1e8b0*/  IMAD.MOV.U32 R91, RZ, RZ, R34 ;  /* 0x000000ffff5b7224 */ /* 0x010fe400078e0022 */
[----:B--2---:R-:W-:Y:S02]  /*1e8c0*/  IMAD.MOV.U32 R90, RZ, RZ, R35 ;  /* 0x000000ffff5a7224 */ /* 0x004fe400078e0023 */
[----:B------:R-:W-:Y:S02]  /*1e8d0*/  IMAD.MOV.U32 R89, RZ, RZ, R43 ;  /* 0x000000ffff597224 */ /* 0x000fe400078e002b */
[----:B------:R-:W-:Y:S02]  /*1e8e0*/  IMAD.MOV.U32 R88, RZ, RZ, R42 ;  /* 0x000000ffff587224 */ /* 0x000fe400078e002a */
        /* <DEDUP_REMOVED lines=9> */
[----:B------:R-:W2:Y:S01]  /*1e980*/  LDL.LU R117, [R1+0x194] ;  /* 0x0001940001757983 */ /* 0x000ea20000300800 */
[----:B---3--:R-:W-:-:S02]  /*1e990*/  IMAD.MOV.U32 R105, RZ, RZ, R31 ;  /* 0x000000ffff697224 */ /* 0x008fc400078e001f */
[----:B------:R-:W-:Y:S02]  /*1e9a0*/  IMAD.MOV.U32 R104, RZ, RZ, R30 ;  /* 0x000000ffff687224 */ /* 0x000fe400078e001e */
[----:B----4-:R-:W-:Y:S02]  /*1e9b0*/  IMAD.MOV.U32 R119, RZ, RZ, R35 ;  /* 0x000000ffff777224 */ /* 0x010fe400078e0023 */
[----:B--2---:R-:W-:Y:S02]  /*1e9c0*/  IMAD.MOV.U32 R118, RZ, RZ, R34 ;  /* 0x000000ffff767224 */ /* 0x004fe400078e0022 */
[----:B------:R-:W2:Y:S04]  /*1e9d0*/  LDL.LU R34, [R1+0x26cc] ;  /* 0x0026cc0001227983 */ /* 0x000ea80000300800 */
[----:B------:R-:W3:Y:S04]  /*1e9e0*/  LDL.LU R35, [R1+0x26c8] ;  /* 0x0026c80001237983 */ /* 0x000ee80000300800 */
[----:B------:R-:W4:Y:S04]  /*1e9f0*/  LDL.LU R30, [R1+0x26c4] ;  /* 0x0026c400011e7983 */ /* 0x000f280000300800 */
[----:B------:R-:W4:Y:S01]  /*1ea00*/  LDL.LU R31, [R1+0x26c0] ;  /* 0x0026c000011f7983 */ /* 0x000f220000300800 */
[----:B------:R-:W-:-:S02]  /*1ea10*/  IMAD.MOV.U32 R106, RZ, RZ, R38 ;  /* 0x000000ffff6a7224 */ /* 0x000fc400078e0026 */
[----:B------:R-:W-:Y:S01]  /*1ea20*/  IMAD.MOV.U32 R107, RZ, RZ, R39 ;  /* 0x000000ffff6b7224 */ /* 0x000fe200078e0027 */
[----:B------:R-:W4:Y:S04]  /*1ea30*/  LDL.LU R38, [R1+0x26bc] ;  /* 0x0026bc0001267983 */ /* 0x000f280000300800 */
[----:B------:R-:W4:Y:S01]  /*1ea40*/  LDL.LU R39, [R1+0x26b8] ;  /* 0x0026b80001277983 */ /* 0x000f220000300800 */
[----:B--2---:R-:W-:-:S03]  /*1ea50*/  IMAD.MOV.U32 R208, RZ, RZ, R34 ;  /* 0x000000ffffd07224 */ /* 0x004fc600078e0022 */
[----:B------:R-:W2:Y:S01]  /*1ea60*/  LDL.LU R34, [R1+0x26b4] ;  /* 0x0026b40001227983 */ /* 0x000ea20000300800 */
[----:B---3--:R-:W-:-:S03]  /*1ea70*/  IMAD.MOV.U32 R209, RZ, RZ, R35 ;  /* 0x000000ffffd17224 */ /* 0x008fc600078e0023 */
[----:B------:R-:W2:Y:S01]  /*1ea80*/  LDL.LU R35, [R1+0x26b0] ;  /* 0x0026b00001237983 */ /* 0x000ea20000300800 */
[----:B----4-:R-:W-:-:S03]  /*1ea90*/  IMAD.MOV.U32 R210, RZ, RZ, R30 ;  /* 0x000000ffffd27224 */ /* 0x010fc600078e001e */
[----:B------:R-:W3:Y:S01]  /*1eaa0*/  LDL.LU R30, [R1+0x26ac] ;  /* 0x0026ac00011e7983 */ /* 0x000ee20000300800 */
[----:B------:R-:W-:-:S03]  /*1eab0*/  IMAD.MOV.U32 R211, RZ, RZ, R31 ;  /* 0x000000ffffd37224 */ /* 0x000fc600078e001f */
[----:B------:R-:W3:Y:S04]  /*1eac0*/  LDL.LU R31, [R1+0x26a8] ;  /* 0x0026a800011f7983 */ /* 0x000ee80000300800 */
[----:B------:R-:W4:Y:S04]  /*1ead0*/  LDL.LU R212, [R1+0x270] ;  /* 0x0002700001d47983 */ /* 0x000f280000300800 */
[----:B------:R-:W4:Y:S04]  /*1eae0*/  LDL.LU R213, [R1+0x274] ;  /* 0x0002740001d57983 */ /* 0x000f280000300800 */
[----:B------:R-:W4:Y:S04]  /*1eaf0*/  LDL.LU R214, [R1+0x278] ;  /* 0x0002780001d67983 */ /* 0x000f280000300800 */
[----:B------:R-:W4:Y:S01]  /*1eb00*/  LDL.LU R215, [R1+0x27c] ;  /* 0x00027c0001d77983 */ /* 0x000f220000300800 */
[----:B------:R-:W-:Y:S03]  /*1eb10*/  HMMA.1688.F32.TF32 R184, R220, R64, R184 ;  /* 0x00000040dcb8723c */ /* 0x000fe600000810b8 */
[----:B------:R-:W4:Y:S04]  /*1eb20*/  LDL.LU R216, [R1+0x7b0] ;  /* 0x0007b00001d87983 */ /* 0x000f280000300800 */
[----:B------:R-:W4:Y:S04]  /*1eb30*/  LDL.LU R217, [R1+0x7b4] ;  /* 0x0007b40001d97983 */ /* 0x000f280000300800 */
[----:B------:R-:W4:Y:S04]  /*1eb40*/  LDL.LU R218, [R1+0x7b8] ;  /* 0x0007b80001da7983 */ /* 0x000f280000300800 */
[----:B------:R-:W4:Y:S01]  /*1eb50*/  LDL.LU R219, [R1+0x7bc] ;  /* 0x0007bc0001db7983 */ /* 0x000f220000300800 */
[----:B------:R-:W-:-:S03]  /*1eb60*/  IMAD.MOV.U32 R37, RZ, RZ, R4 ;  /* 0x000000ffff257224 */ /* 0x000fc600078e0004 */
        /* <DEDUP_REMOVED lines=10> */
[----:B------:R-:W4:Y:S04]  /*1ec10*/  LDL.LU R5, [R1+0x2e4] ;  /* 0x0002e40001057983 */ /* 0x000f280000300800 */
[----:B------:R-:W4:Y:S04]  /*1ec20*/  LDL.LU R6, [R1+0x2e8] ;  /* 0x0002e80001067983 */ /* 0x000f280000300800 */
[----:B------:R-:W4:Y:S01]  /*1ec30*/  LDL.LU R7, [R1+0x2ec] ;  /* 0x0002ec0001077983 */ /* 0x000f220000300800 */
[C---:B------:R-:W-:Y:S06]  /*1ec40*/  HMMA.1688.F32.TF32 R104, R180.reuse, R38, R104 ;  /* 0x00000026b468723c */ /* 0x040fec0000081068 */
[C---:B------:R-:W-:Y:S06]  /*1ec50*/  HMMA.1688.F32.TF32 R88, R180.reuse, R42, R88 ;  /* 0x0000002ab458723c */ /* 0x040fec0000081058 */
[C---:B------:R-:W-:Y:S06]  /*1ec60*/  HMMA.1688.F32.TF32 R80, R180.reuse, R26, R80 ;  /* 0x0000001ab450723c */ /* 0x040fec0000081050 */
[----:B---3--:R-:W-:-:S15]  /*1ec70*/  HMMA.1688.F32.TF32 R248, R180, R30, R248 ;  /* 0x0000001eb4f8723c */ /* 0x008fde00000810f8 */
[----:B------:R-:W-:-:S09]  /*1ec80*/  NOP ;  /* 0x0000000000007918 */ /* 0x000fd20000000000 */
[----:B------:R-:W-:Y:S02]  /*1ec90*/  IMAD.MOV.U32 R41, RZ, RZ, R250 ;  /* 0x000000ffff297224 */ /* 0x000fe400078e00fa */
[----:B------:R-:W-:Y:S02]  /*1eca0*/  IMAD.MOV.U32 R40, RZ, RZ, R251 ;  /* 0x000000ffff287224 */ /* 0x000fe400078e00fb */
[----:B------:R-:W-:Y:S01]  /*1ecb0*/  IMAD.MOV.U32 R45, RZ, RZ, R248 ;  /* 0x000000ffff2d7224 */ /* 0x000fe200078e00f8 */
[----:B------:R-:W3:Y:S01]  /*1ecc0*/  LDL.LU.64 R250, [R1+0x26a0] ;  /* 0x0026a00001fa7983 */ /* 0x000ee20000300a00 */
[----:B------:R-:W-:-:S03]  /*1ecd0*/  IMAD.MOV.U32 R44, RZ, RZ, R249 ;  /* 0x000000ffff2c7224 */ /* 0x000fc600078e00f9 */
[----:B------:R-:W3:Y:S01]  /*1ece0*/  LDL.LU.64 R248, [R1+0x2698] ;  /* 0x0026980001f87983 */ /* 0x000ee20000300a00 */
[----:B--2---:R-:W-:-:S15]  /*1ecf0*/  HMMA.1688.F32.TF32 R116, R180, R34, R116 ;  /* 0x00000022b474723c */ /* 0x004fde0000081074 */
[----:B------:R-:W-:-:S08]  /*1ed00*/  NOP ;  /* 0x0000000000007918 */ /* 0x000fd00000000000 */
[----:B------:R-:W-:Y:S04]  /*1ed10*/  STL.64 [R1+0x510], R116 ;  /* 0x0005107401007387 */ /* 0x000fe80000100a00 */
        /* <DEDUP_REMOVED lines=14> */
[----:B------:R-:W2:Y:S01]  /*1ee00*/  LDL.LU.64 R80, [R1+0x2658] ;  /* 0x0026580001507983 */ /* 0x000ea20000300a00 */
[----:B------:R-:W-:Y:S01]  /*1ee10*/  HMMA.1688.F32.TF32 R188, R180, R46, R188 ;  /* 0x0000002eb4bc723c */ /* 0x000fe200000810bc */
[----:B------:R-:W-:Y:S01]  /*1ee20*/  LOP3.LUT R69, R0, 0x20, RZ, 0x3c, !PT ;  /* 0x0000002000457812 */ /* 0x000fe200078e3cff */
[----:B------:R-:W-:-:S02]  /*1ee30*/  IMAD.MOV.U32 R53, RZ, RZ, R184 ;  /* 0x000000ffff357224 */ /* 0x000fc400078e00b8 */
[----:B------:R-:W-:Y:S01]  /*1ee40*/  IMAD.MOV.U32 R52, RZ, RZ, R185 ;  /* 0x000000ffff347224 */ /* 0x000fe200078e00b9 */
[----:B------:R-:W-:Y:S01]  /*1ee50*/  LDS R184, [R0+UR10+0x4080] ;  /* 0x0040800a00b87984 */ /* 0x000fe20008000800 */
[----:B------:R-:W-:Y:S02]  /*1ee60*/  IMAD.MOV.U32 R65, RZ, RZ, R186 ;  /* 0x000000ffff417224 */ /* 0x000fe400078e00ba */
[----:B------:R-:W-:Y:S01]  /*1ee70*/  IMAD.MOV.U32 R64, RZ, RZ, R187 ;  /* 0x000000ffff407224 */ /* 0x000fe200078e00bb */
[----:B------:R-:W-:Y:S04]  /*1ee80*/  LDS R186, [R0+UR10+0x6080] ;  /* 0x0060800a00ba7984 */ /* 0x000fe80008000800 */
[----:B------:R-:W-:Y:S04]  /*1ee90*/  LDS R185, [R69+UR10+0x4080] ;  /* 0x0040800a45b97984 */ /* 0x000fe80008000800 */
[----:B------:R-:W4:Y:S06]  /*1eea0*/  LDS R187, [R69+UR10+0x6080] ;  /* 0x0060800a45bb7984 */ /* 0x000f2c0008000800 */
[----:B------:R-:W-:Y:S04]  /*1eeb0*/  STL.64 [R1+0x480], R188 ;  /* 0x000480bc01007387 */ /* 0x000fe80000100a00 */
[----:B------:R-:W-:Y:S01]  /*1eec0*/  STL.64 [R1+0x488], R190 ;  /* 0x000488be01007387 */ /* 0x000fe20000100a00 */
[----:B------:R-:W-:Y:S03]  /*1eed0*/  HMMA.1688.F32.TF32 R160, R180, R70, R160 ;  /* 0x00000046b4a0723c */ /* 0x000fe600000810a0 */
[----:B------:R-:W-:Y:S04]  /*1eee0*/  LDS R188, [R0+UR10+0x4100] ;  /* 0x0041000a00bc7984 */ /* 0x000fe80008000800 */
[----:B------:R-:W-:Y:S04]  /*1eef0*/  LDS R190, [R0+UR10+0x6100] ;  /* 0x0061000a00be7984 */ /* 0x000fe80008000800 */
[----:B------:R-:W-:Y:S04]  /*1ef00*/  LDS R189, [R69+UR10+0x4100] ;  /* 0x0041000a45bd7984 */ /* 0x000fe80008000800 */
[----:B------:R-:W1:Y:S01]  /*1ef10*/  LDS R191, [R69+UR10+0x6100] ;  /* 0x0061000a45bf7984 */ /* 0x000e620008000800 */
[----:B----4-:R-:W-:Y:S06]  /*1ef20*/  HMMA.1688.F32.TF32 R216, R184, R10, R216 ;  /* 0x0000000ab8d8723c */ /* 0x010fec00000810d8 */
[----:B---3--:R-:W-:-:S15]  /*1ef30*/  HMMA.1688.F32.TF32 R248, R180, R50, R248 ;  /* 0x00000032b4f8723c */ /* 0x008fde00000810f8 */
[----:B------:R-:W-:-:S08]  /*1ef40*/  NOP ;  /* 0x0000000000007918 */ /* 0x000fd00000000000 */
[----:B------:R-:W-:Y:S04]  /*1ef50*/  STL.64 [R1+0x460], R248 ;  /* 0x000460f801007387 */ /* 0x000fe80000100a00 */
[----:B------:R3:W-:Y:S02]  /*1ef60*/  STL.64 [R1+0x468], R250 ;  /* 0x000468fa01007387 */ /* 0x0007e40000100a00 */
[C---:B---3--:R-:W-:Y:S06]  /*1ef70*/  HMMA.1688.F32.TF32 R248, R180.reuse, R54, R244 ;  /* 0x00000036b4f8723c */ /* 0x048fec00000810f4 */
[C---:B------:R-:W-:Y:S06]  /*1ef80*/  HMMA.1688.F32.TF32 R244, R180.reuse, R58, R240 ;  /* 0x0000003ab4f4723c */ /* 0x040fec00000810f0 */
[C---:B------:R-:W-:Y:S06]  /*1ef90*/  HMMA.1688.F32.TF32 R240, R180.reuse, R62, R236 ;  /* 0x0000003eb4f0723c */ /* 0x040fec00000810ec */
[----:B------:R-:W-:Y:S01]  /*1efa0*/  HMMA.1688.F32.TF32 R236, R180, R66, R72 ;  /* 0x00000042b4ec723c */ /* 0x000fe20000081048 */
[----:B------:R-:W-:Y:S04]  /*1efb0*/  LDS R72, [R0+UR10+0x4180] ;  /* 0x0041800a00487984 */ /* 0x000fe80008000800 */
        /* <DEDUP_REMOVED lines=9> */
[----:B------:R3:W-:Y:S01]  /*1f050*/  STL.64 [R1+0x3d8], R162 ;  /* 0x0003d8a201007387 */ /* 0x0007e20000100a00 */
[C---:B------:R-:W-:Y:S03]  /*1f060*/  HMMA.1688.F32.TF32 R180, R184.reuse, R22, R4 ;  /* 0x00000016b8b4723c */ /* 0x040fe60000081004 */
[----:B------:R-:W-:Y:S04]  /*1f070*/  LDS R74, [R0+UR10+0x6180] ;  /* 0x0061800a004a7984 */ /* 0x000fe80008000800 */
[----:B------:R-:W-:Y:S01]  /*1f080*/  LDS R73, [R69+UR10+0x4180] ;  /* 0x0041800a45497984 */ /* 0x000fe20008000800 */
[C---:B---3--:R-:W-:Y:S03]  /*1f090*/  HMMA.1688.F32.TF32 R160, R184.reuse, R14, R220 ;  /* 0x0000000eb8a0723c */ /* 0x048fe600000810dc */
[----:B------:R-:W3:Y:S03]  /*1f0a0*/  LDS R75, [R69+UR10+0x6180] ;  /* 0x0061800a454b7984 */ /* 0x000ee60008000800 */
[----:B------:R-:W-:-:S15]  /*1f0b0*/  HMMA.1688.F32.TF32 R4, R184, R30, R208 ;  /* 0x0000001eb804723c */ /* 0x000fde00000810d0 */
[----:B------:R-:W-:-:S02]  /*1f0c0*/  NOP ;  /* 0x0000000000007918 */ /* 0x000fc40000000000 */
[----:B------:R-:W-:Y:S04]  /*1f0d0*/  STL.64 [R1+0x3c0], R160 ;  /* 0x0003c0a001007387 */ /* 0x000fe80000100a00 */
[----:B------:R4:W-:Y:S02]  /*1f0e0*/  STL.64 [R1+0x3c8], R162 ;  /* 0x0003c8a201007387 */ /* 0x0009e40000100a00 */
[C---:B----4-:R-:W-:Y:S02]  /*1f0f0*/  HMMA.1688.F32.TF32 R160, R184.reuse, R18, R212 ;  /* 0x00000012b8a0723c */ /* 0x050fe400000810d4 */
[----:B------:R-:W-:Y:S04]  /*1f100*/  STL.64 [R1+0x3b0], R216 ;  /* 0x0003b0d801007387 */ /* 0x000fe80000100a00 */
[----:B------:R-:W-:Y:S04]  /*1f110*/  STL.64 [R1+0x3b8], R218 ;  /* 0x0003b8da01007387 */ /* 0x000fe80000100a00 */
[----:B------:R-:W-:Y:S04]  /*1f120*/  STL.64 [R1+0x390], R180 ;  /* 0x000390b401007387 */ /* 0x000fe80000100a00 */
[----:B------:R4:W-:Y:S09]  /*1f130*/  STL.64 [R1+0x398], R182 ;  /* 0x000398b601007387 */ /* 0x0009f20000100a00 */
[----:B------:R-:W-:Y:S01]  /*1f140*/  STL.64 [R1+0x380], R160 ;  /* 0x000380a001007387 */ /* 0x000fe20000100a00 */
[C---:B----4-:R-:W-:Y:S03]  /*1f150*/  HMMA.1688.F32.TF32 R180, R184.reuse, R34, R204 ;  /* 0x00000022b8b4723c */ /* 0x050fe600000810cc */
[----:B------:R4:W-:Y:S04]  /*1f160*/  STL.64 [R1+0x388], R162 ;  /* 0x000388a201007387 */ /* 0x0009e80000100a00 */
[----:B------:R-:W-:Y:S04]  /*1f170*/  STL.64 [R1+0x370], R4 ;  /* 0x0003700401007387 */ /* 0x000fe80000100a00 */
[----:B------:R1:W-:Y:S01]  /*1f180*/  STL.64 [R1+0x378], R6 ;  /* 0x0003780601007387 */ /* 0x0003e20000100a00 */
[C---:B----4-:R-:W-:Y:S06]  /*1f190*/  HMMA.1688.F32.TF32 R160, R184.reuse, R38, R200 ;  /* 0x00000026b8a0723c */ /* 0x050fec00000810c8 */
[C---:B-1----:R-:W-:Y:S05]  /*1f1a0*/  HMMA.1688.F32.TF32 R4, R184.reuse, R42, R196 ;  /* 0x0000002ab804723c */ /* 0x042fea00000810c4 */
[----:B------:R-:W-:Y:S04]  /*1f1b0*/  STL.64 [R1+0x360], R180 ;  /* 0x000360b401007387 */ /* 0x000fe80000100a00 */
[----:B------:R1:W-:Y:S08]  /*1f1c0*/  STL.64 [R1+0x368], R182 ;  /* 0x000368b601007387 */ /* 0x0003f00000100a00 */
[----:B------:R-:W-:Y:S01]  /*1f1d0*/  STL.64 [R1+0x350], R160 ;  /* 0x000350a001007387 */ /* 0x000fe20000100a00 */
[C---:B-1----:R-:W-:Y:S03]  /*1f1e0*/  HMMA.1688.F32.TF32 R180, R184.reuse, R26, R192 ;  /* 0x0000001ab8b4723c */ /* 0x042fe600000810c0 */
[----:B------:R2:W-:Y:S04]  /*1f1f0*/  STL.64 [R1+0x358], R162 ;  /* 0x000358a201007387 */ /* 0x0005e80000100a00 */
[----:B------:R-:W-:Y:S04]  /*1f200*/  STL.64 [R1+0x340], R4 ;  /* 0x0003400401007387 */ /* 0x000fe80000100a00 */
[----:B------:R1:W-:Y:S01]  /*1f210*/  STL.64 [R1+0x348], R6 ;  /* 0x0003480601007387 */ /* 0x0003e20000100a00 */
[C---:B--2---:R-:W-:Y:S06]  /*1f220*/  HMMA.1688.F32.TF32 R160, R184.reuse, R46, R80 ;  /* 0x0000002eb8a0723c */ /* 0x044fec0000081050 */
[C---:B-1----:R-:W-:Y:S05]  /*1f230*/  HMMA.1688.F32.TF32 R4, R184.reuse, R50, R84 ;  /* 0x00000032b804723c */ /* 0x042fea0000081054 */
[----:B------:R-:W-:Y:S04]  /*1f240*/  STL.64 [R1+0x330], R180 ;  /* 0x000330b401007387 */ /* 0x000fe80000100a00 */
[----:B------:R-:W-:Y:S01]  /*1f250*/  STL.64 [R1+0x338], R182 ;  /* 0x000338b601007387 */ /* 0x000fe20000100a00 */
[C---:B------:R-:W-:Y:S06]  /*1f260*/  HMMA.1688.F32.TF32 R80, R184.reuse, R54, R76 ;  /* 0x00000036b850723c */ /* 0x040fec000008104c */
[C---:B------:R-:W-:Y:S01]  /*1f270*/  HMMA.1688.F32.TF32 R76, R184.reuse, R58, R124 ;  /* 0x0000003ab84c723c */ /* 0x040fe2000008107c */
[----:B------:R-:W-:Y:S04]  /*1f280*/  STL.64 [R1+0x320], R160 ;  /* 0x000320a001007387 */ /* 0x000fe80000100a00 */
[----:B------:R-:W-:Y:S04]  /*1f290*/  STL.64 [R1+0x328], R162 ;  /* 0x000328a201007387 */ /* 0x000fe80000100a00 */
[----:B------:R-:W-:Y:S04]  /*1f2a0*/  STL.64 [R1+0x310], R4 ;  /* 0x0003100401007387 */ /* 0x000fe80000100a00 */
[----:B------:R1:W-:Y:S02]  /*1f2b0*/  STL.64 [R1+0x318], R6 ;  /* 0x0003180601007387 */ /* 0x0003e40000100a00 */
[C---:B-1----:R-:W-:Y:S02]  /*1f2c0*/  HMMA.1688.F32.TF32 R4, R184.reuse, R62, R128 ;  /* 0x0000003eb804723c */ /* 0x042fe40000081080 */
[----:B------:R-:W-:Y:S04]  /*1f2d0*/  STL.64 [R1+0x300], R80 ;  /* 0x0003005001007387 */ /* 0x000fe80000100a00 */
[----:B------:R-:W-:Y:S04]  /*1f2e0*/  STL.64 [R1+0x308], R82 ;  /* 0x0003085201007387 */ /* 0x000fe80000100a00 */
[----:B------:R-:W2:Y:S04]  /*1f2f0*/  LDL.LU R196, [R1+0x50] ;  /* 0x0000500001c47983 */ /* 0x000ea80000300800 */
[----:B------:R-:W-:Y:S04]  /*1f300*/  STL.64 [R1+0x2f0], R76 ;  /* 0x0002f04c01007387 */ /* 0x000fe80000100a00 */
[----:B------:R-:W-:Y:S05]  /*1f310*/  STL.64 [R1+0x2f8], R78 ;  /* 0x0002f84e01007387 */ /* 0x000fea0000100a00 */
[----:B------:R1:W-:Y:S04]  /*1f320*/  STL.64 [R1+0x2e0], R4 ;  /* 0x0002e00401007387 */ /* 0x0003e80000100a00 */
[----:B------:R4:W-:Y:S04]  /*1f330*/  STL.64 [R1+0x2e8], R6 ;  /* 0x0002e80601007387 */ /* 0x0009e80000100a00 */
        /* <DEDUP_REMOVED lines=11> */
[----:B-1----:R-:W2:Y:S04]  /*1f3f0*/  LDL.LU R4, [R1+0x940] ;  /* 0x0009400001047983 */ /* 0x002ea80000300800 */
[----:B------:R-:W2:Y:S04]  /*1f400*/  LDL.LU R5, [R1+0x944] ;  /* 0x0009440001057983 */ /* 0x000ea80000300800 */
[----:B----4-:R-:W2:Y:S04]  /*1f410*/  LDL.LU R6, [R1+0x948] ;  /* 0x0009480001067983 */ /* 0x010ea80000300800 */
[----:B------:R-:W2:Y:S04]  /*1f420*/  LDL.LU R7, [R1+0x94c] ;  /* 0x00094c0001077983 */ /* 0x000ea80000300800 */
[----:B------:R-:W4:Y:S04]  /*1f430*/  LDL.LU R244, [R1+0x70] ;  /* 0x0000700001f47983 */ /* 0x000f280000300800 */
[----:B------:R-:W4:Y:S04]  /*1f440*/  LDL.LU R245, [R1+0x74] ;  /* 0x0000740001f57983 */ /* 0x000f280000300800 */
[----:B------:R-:W4:Y:S04]  /*1f450*/  LDL.LU R246, [R1+0x78] ;  /* 0x0000780001f67983 */ /* 0x000f280000300800 */
[----:B------:R-:W4:Y:S04]  /*1f460*/  LDL.LU R247, [R1+0x7c] ;  /* 0x00007c0001f77983 */ /* 0x000f280000300800 */
[----:B------:R-:W3:Y:S04]  /*1f470*/  LDL.LU R240, [R1+0x110] ;  /* 0x0001100001f07983 */ /* 0x000ee80000300800 */
[----:B------:R-:W3:Y:S04]  /*1f480*/  LDL.LU R241, [R1+0x114] ;  /* 0x0001140001f17983 */ /* 0x000ee80000300800 */
[----:B------:R-:W3:Y:S04]  /*1f490*/  LDL.LU R242, [R1+0x118] ;  /* 0x0001180001f27983 */ /* 0x000ee80000300800 */
[----:B------:R-:W3:Y:S04]  /*1f4a0*/  LDL.LU R243, [R1+0x11c] ;  /* 0x00011c0001f37983 */ /* 0x000ee80000300800 */
[----:B------:R-:W2:Y:S04]  /*1f4b0*/  LDL.LU R236, [R1+0x1c0] ;  /* 0x0001c00001ec7983 */ /* 0x000ea80000300800 */
[----:B------:R-:W2:Y:S04]  /*1f4c0*/  LDL.LU R237, [R1+0x1c4] ;  /* 0x0001c40001ed7983 */ /* 0x000ea80000300800 */
[----:B------:R-:W2:Y:S04]  /*1f4d0*/  LDL.LU R238, [R1+0x1c8] ;  /* 0x0001c80001ee7983 */ /* 0x000ea80000300800 */
        /* <DEDUP_REMOVED lines=45> */
[C---:B------:R-:W-:Y:S06]  /*1f7b0*/  HMMA.1688.F32.TF32 R128, R184.reuse, R66, R132 ;  /* 0x00000042b880723c */ /* 0x040fec0000081084 */
[----:B------:R-:W-:Y:S01]  /*1f7c0*/  HMMA.1688.F32.TF32 R124, R184, R70, R164 ;  /* 0x00000046b87c723c */ /* 0x000fe200000810a4 */
[----:B------:R-:W-:Y:S04]  /*1f7d0*/  LDS R164, [R0+UR10+0x4300] ;  /* 0x0043000a00a47984 */ /* 0x000fe80008000800 */
[----:B------:R-:W-:Y:S04]  /*1f7e0*/  LDS R166, [R0+UR10+0x6300] ;  /* 0x0063000a00a67984 */ /* 0x000fe80008000800 */
[----:B------:R-:W-:Y:S04]  /*1f7f0*/  LDS R165, [R69+UR10+0x4300] ;  /* 0x0043000a45a57984 */ /* 0x000fe80008000800 */
[----:B------:R-:W-:Y:S04]  /*1f800*/  LDS R167, [R69+UR10+0x6300] ;  /* 0x0063000a45a77984 */ /* 0x000fe80008000800 */
[----:B------:R-:W-:Y:S04]  /*1f810*/  STL.64 [R1+0x2d0], R128 ;  /* 0x0002d08001007387 */ /* 0x000fe80000100a00 */
[----:B------:R-:W-:Y:S04]  /*1f820*/  STL.64 [R1+0x2d8], R130 ;  /* 0x0002d88201007387 */ /* 0x000fe80000100a00 */
[----:B------:R-:W-:Y:S04]  /*1f830*/  STL.64 [R1+0x280], R124 ;  /* 0x0002807c01007387 */ /* 0x000fe80000100a00 */
[----:B------:R-:W-:Y:S01]  /*1f840*/  STL.64 [R1+0x288], R126 ;  /* 0x0002887e01007387 */ /* 0x000fe20000100a00 */
[C---:B---3--:R-:W-:Y:S06]  /*1f850*/  HMMA.1688.F32.TF32 R80, R188.reuse, R22, R80 ;  /* 0x00000016bc50723c */ /* 0x048fec0000081050 */
[C---:B----4-:R-:W-:Y:S06]  /*1f860*/  HMMA.1688.F32.TF32 R76, R188.reuse, R14, R76 ;  /* 0x0000000ebc4c723c */ /* 0x050fec000008104c */
[----:B--2---:R-:W-:-:S15]  /*1f870*/  HMMA.1688.F32.TF32 R84, R188, R10, R84 ;  /* 0x0000000abc54723c */ /* 0x004fde0000081054 */
[----:B------:R-:W-:-:S02]  /*1f880*/  NOP ;  /* 0x0000000000007918 */ /* 0x000fc40000000000 */
[----:B------:R-:W-:Y:S04]  /*1f890*/  STL.64 [R1+0x2c0], R76 ;  /* 0x0002c04c01007387 */ /* 0x000fe80000100a00 */
[----:B------:R1:W-:Y:S02]  /*1f8a0*/  STL.64 [R1+0x2c8], R78 ;  /* 0x0002c84e01007387 */ /* 0x0003e40000100a00 */
[C---:B-1----:R-:W-:Y:S02]  /*1f8b0*/  HMMA.1688.F32.TF32 R76, R188.reuse, R18, R180 ;  /* 0x00000012bc4c723c */ /* 0x042fe400000810b4 */
[----:B------:R-:W-:Y:S04]  /*1f8c0*/  STL.64 [R1+0x2b0], R84 ;  /* 0x0002b05401007387 */ /* 0x000fe80000100a00 */
[----:B------:R1:W-:Y:S04]  /*1f8d0*/  STL.64 [R1+0x2b8], R86 ;  /* 0x0002b85601007387 */ /* 0x0003e80000100a00 */
[----:B------:R-:W-:Y:S04]  /*1f8e0*/  STL.64 [R1+0x2a0], R80 ;  /* 0x0002a05001007387 */ /* 0x000fe80000100a00 */
[----:B------:R2:W-:Y:S01]  /*1f8f0*/  STL.64 [R1+0x2a8], R82 ;  /* 0x0002a85201007387 */ /* 0x0005e20000100a00 */
[C---:B-1----:R-:W-:Y:S08]  /*1f900*/  HMMA.1688.F32.TF32 R84, R188.reuse, R30, R160 ;  /* 0x0000001ebc54723c */ /* 0x042ff000000810a0 */
[----:B------:R-:W-:Y:S01]  /*1f910*/  STL.64 [R1+0x290], R76 ;  /* 0x0002904c01007387 */ /* 0x000fe20000100a00 */
[C---:B--2---:R-:W-:Y:S03]  /*1f920*/  HMMA.1688.F32.TF32 R80, R188.reuse, R34, R236 ;  /* 0x00000022bc50723c */ /* 0x044fe600000810ec */
[----:B------:R1:W-:Y:S03]  /*1f930*/  STL.64 [R1+0x298], R78 ;  /* 0x0002984e01007387 */ /* 0x0003e60000100a00 */
[C---:B-1----:R-:W-:Y:S08]  /*1f940*/  HMMA.1688.F32.TF32 R76, R188.reuse, R38, R240 ;  /* 0x00000026bc4c723c */ /* 0x042ff000000810f0 */
[----:B------:R-:W-:Y:S04]  /*1f950*/  STL.64 [R1+0x270], R84 ;  /* 0x0002705401007387 */ /* 0x000fe80000100a00 */
[----:B------:R1:W-:Y:S05]  /*1f960*/  STL.64 [R1+0x278], R86 ;  /* 0x0002785601007387 */ /* 0x0003ea0000100a00 */
[----:B------:R-:W-:Y:S04]  /*1f970*/  STL.64 [R1+0x260], R80 ;  /* 0x0002605001007387 */ /* 0x000fe80000100a00 */
[----:B------:R2:W-:Y:S01]  /*1f980*/  STL.64 [R1+0x268], R82 ;  /* 0x0002685201007387 */ /* 0x0005e20000100a00 */
[C---:B-1----:R-:W-:Y:S03]  /*1f990*/  HMMA.1688.F32.TF32 R84, R188.reuse, R42, R244 ;  /* 0x0000002abc54723c */ /* 0x042fe600000810f4 */
[----:B------:R-:W-:Y:S03]  /*1f9a0*/  STL.64 [R1+0x250], R76 ;  /* 0x0002504c01007387 */ /* 0x000fe60000100a00 */
[C---:B--2---:R-:W-:Y:S01]  /*1f9b0*/  HMMA.1688.F32.TF32 R80, R188.reuse, R26, R248 ;  /* 0x0000001abc50723c */ /* 0x044fe200000810f8 */
[----:B------:R1:W-:Y:S05]  /*1f9c0*/  STL.64 [R1+0x258], R78 ;  /* 0x0002584e01007387 */ /* 0x0003ea0000100a00 */
[C---:B-1----:R-:W-:Y:S11]  /*1f9d0*/  HMMA.1688.F32.TF32 R76, R188.reuse, R46, R88 ;  /* 0x0000002ebc4c723c */ /* 0x042ff60000081058 */
[----:B------:R-:W-:Y:S04]  /*1f9e0*/  STL.64 [R1+0x240], R84 ;  /* 0x0002405401007387 */ /* 0x000fe80000100a00 */
[----:B------:R1:W-:Y:S04]  /*1f9f0*/  STL.64 [R1+0x248], R86 ;  /* 0x0002485601007387 */ /* 0x0003e80000100a00 */
        /* <DEDUP_REMOVED lines=15> */
[----:B-1----:R-:W-:Y:S11]  /*1faf0*/  HMMA.1688.F32.TF32 R76, R188, R70, R168 ;  /* 0x00000046bc4c723c */ /* 0x002ff600000810a8 */
        /* <DEDUP_REMOVED lines=8> */
[C---:B-1----:R-:W-:Y:S06]  /*1fb80*/  HMMA.1688.F32.TF32 R76, R72.reuse, R22, R4 ;  /* 0x00000016484c723c */ /* 0x042fec0000081004 */
[C---:B------:R-:W-:Y:S05]  /*1fb90*/  HMMA.1688.F32.TF32 R4, R72.reuse, R18, R208 ;  /* 0x000000124804723c */ /* 0x040fea00000810d0 */
[----:B------:R-:W-:Y:S04]  /*1fba0*/  STL.64 [R1+0x180], R84 ;  /* 0x0001805401007387 */ /* 0x000fe80000100a00 */
[----:B------:R-:W-:Y:S04]  /*1fbb0*/  STL.64 [R1+0x188], R86 ;  /* 0x0001885601007387 */ /* 0x000fe80000100a00 */
[----:B------:R-:W-:Y:S04]  /*1fbc0*/  STL.64 [R1+0x170], R80 ;  /* 0x0001705001007387 */ /* 0x000fe80000100a00 */
[----:B------:R1:W-:Y:S04]  /*1fbd0*/  STL.64 [R1+0x178], R82 ;  /* 0x0001785201007387 */ /* 0x0003e80000100a00 */
[----:B------:R-:W-:Y:S04]  /*1fbe0*/  STL.64 [R1+0x160], R76 ;  /* 0x0001604c01007387 */ /* 0x000fe80000100a00 */
[----:B------:R2:W-:Y:S01]  /*1fbf0*/  STL.64 [R1+0x168], R78 ;  /* 0x0001684e01007387 */ /* 0x0005e20000100a00 */
[C---:B-1----:R-:W-:Y:S03]  /*1fc00*/  HMMA.1688.F32.TF32 R80, R72.reuse, R30, R212 ;  /* 0x0000001e4850723c */ /* 0x042fe600000810d4 */
[----:B------:R-:W-:Y:S04]  /*1fc10*/  STL.64 [R1+0x150], R4 ;  /* 0x0001500401007387 */ /* 0x000fe80000100a00 */
[----:B------:R1:W-:Y:S01]  /*1fc20*/  STL.64 [R1+0x158], R6 ;  /* 0x0001580601007387 */ /* 0x0003e20000100a00 */
[C---:B--2---:R-:W-:Y:S03]  /*1fc30*/  HMMA.1688.F32.TF32 R76, R72.reuse, R34, R204 ;  /* 0x00000022484c723c */ /* 0x044fe600000810cc */
[----:B------:R-:W-:Y:S04]  /*1fc40*/  LDS R208, [R0+UR10+0x4200] ;  /* 0x0042000a00d07984 */ /* 0x000fe80008000800 */
[----:B------:R-:W-:Y:S01]  /*1fc50*/  LDS R210, [R0+UR10+0x6200] ;  /* 0x0062000a00d27984 */ /* 0x000fe20008000800 */
[C---:B-1----:R-:W-:Y:S03]  /*1fc60*/  HMMA.1688.F32.TF32 R4, R72.reuse, R38, R200 ;  /* 0x000000264804723c */ /* 0x042fe600000810c8 */
[----:B------:R-:W-:Y:S04]  /*1fc70*/  LDS R209, [R69+UR10+0x4200] ;  /* 0x0042000a45d17984 */ /* 0x000fe80008000800 */
[----:B------:R-:W1:Y:S04]  /*1fc80*/  LDS R211, [R69+UR10+0x6200] ;  /* 0x0062000a45d37984 */ /* 0x000e680008000800 */
[----:B------:R-:W-:Y:S04]  /*1fc90*/  STL.64 [R1+0x140], R80 ;  /* 0x0001405001007387 */ /* 0x000fe80000100a00 */
[----:B------:R2:W-:Y:S04]  /*1fca0*/  STL.64 [R1+0x148], R82 ;  /* 0x0001485201007387 */ /* 0x0005e80000100a00 */
[----:B------:R-:W-:Y:S04]  /*1fcb0*/  STL.64 [R1+0x130], R76 ;  /* 0x0001304c01007387 */ /* 0x000fe80000100a00 */
[----:B------:R3:W-:Y:S01]  /*1fcc0*/  STL.64 [R1+0x138], R78 ;  /* 0x0001384e01007387 */ /* 0x0007e20000100a00 */
[C---:B--2---:R-:W-:Y:S03]  /*1fcd0*/  HMMA.1688.F32.TF32 R80, R72.reuse, R42, R196 ;  /* 0x0000002a4850723c */ /* 0x044fe600000810c4 */
[----:B------:R-:W-:Y:S04]  /*1fce0*/  STL.64 [R1+0x120], R4 ;  /* 0x0001200401007387 */ /* 0x000fe80000100a00 */
[----:B------:R2:W-:Y:S01]  /*1fcf0*/  STL.64 [R1+0x128], R6 ;  /* 0x0001280601007387 */ /* 0x0005e20000100a00 */
[C---:B---3--:R-:W-:Y:S06]  /*1fd00*/  HMMA.1688.F32.TF32 R76, R72.reuse, R26, R192 ;  /* 0x0000001a484c723c */ /* 0x048fec00000810c0 */
[C---:B--2---:R-:W-:Y:S01]  /*1fd10*/  HMMA.1688.F32.TF32 R4, R72.reuse, R46, R104 ;  /* 0x0000002e4804723c */ /* 0x044fe20000081068 */
[----:B------:R-:W-:Y:S04]  /*1fd20*/  LDS R104, [R0+UR10+0x4280] ;  /* 0x0042800a00687984 */ /* 0x000fe80008000800 */
[----:B------:R-:W-:Y:S04]  /*1fd30*/  LDS R106, [R0+UR10+0x6280] ;  /* 0x0062800a006a7984 */ /* 0x000fe80008000800 */
[----:B------:R-:W-:Y:S04]  /*1fd40*/  STL.64 [R1+0x110], R80 ;  /* 0x0001105001007387 */ /* 0x000fe80000100a00 */
[----:B------:R-:W-:Y:S04]  /*1fd50*/  STL.64 [R1+0x118], R82 ;  /* 0x0001185201007387 */ /* 0x000fe80000100a00 */
[----:B------:R-:W2:Y:S04]  /*1fd60*/  LDL.LU R192, [R1+0x8b0] ;  /* 0x0008b00001c07983 */ /* 0x000ea80000300800 */
[----:B------:R-:W-:Y:S04]  /*1fd70*/  STL.64 [R1+0x100], R76 ;  /* 0x0001004c01007387 */ /* 0x000fe80000100a00 */
[----:B------:R-:W-:Y:S04]  /*1fd80*/  STL.64 [R1+0x108], R78 ;  /* 0x0001084e01007387 */ /* 0x000fe80000100a00 */
[----:B------:R3:W-:Y:S04]  /*1fd90*/  STL.64 [R1+0xf0], R4 ;  /* 0x0000f00401007387 */ /* 0x0007e80000100a00 */
[----:B------:R4:W-:Y:S04]  /*1fda0*/  STL.64 [R1+0xf8], R6 ;  /* 0x0000f80601007387 */ /* 0x0009e80000100a00 */
[----:B------:R-:W2:Y:S04]  /*1fdb0*/  LDL.LU R193, [R1+0x8b4] ;  /* 0x0008b40001c17983 */ /* 0x000ea80000300800 */
[----:B------:R-:W2:Y:S04]  /*1fdc0*/  LDL.LU R194, [R1+0x8b8] ;  /* 0x0008b80001c27983 */ /* 0x000ea80000300800 */
[----:B------:R-:W2:Y:S04]  /*1fdd0*/  LDL.LU R195, [R1+0x8bc] ;  /* 0x0008bc0001c37983 */ /* 0x000ea80000300800 */
[----:B---3--:R-:W3:Y:S04]  /*1fde0*/  LDL.LU R4, [R1+0x9a0] ;  /* 0x0009a00001047983 */ /* 0x008ee80000300800 */
[----:B------:R-:W3:Y:S04]  /*1fdf0*/  LDL.LU R5, [R1+0x9a4] ;  /* 0x0009a40001057983 */ /* 0x000ee80000300800 */
[----:B----4-:R-:W3:Y:S04]  /*1fe00*/  LDL.LU R6, [R1+0x9a8] ;  /* 0x0009a80001067983 */ /* 0x010ee80000300800 */
[----:B------:R-:W3:Y:S04]  /*1fe10*/  LDL.LU R7, [R1+0x9ac] ;  /* 0x0009ac0001077983 */ /* 0x000ee80000300800 */
[----:B------:R-:W1:Y:S04]  /*1fe20*/  LDL.LU R216, [R1+0xa00] ;  /* 0x000a000001d87983 */ /* 0x000e680000300800 */
[----:B------:R-:W1:Y:S04]  /*1fe30*/  LDL.LU R217, [R1+0xa04] ;  /* 0x000a040001d97983 */ /* 0x000e680000300800 */
[----:B------:R-:W1:Y:S04]  /*1fe40*/  LDL.LU R218, [R1+0xa08] ;  /* 0x000a080001da7983 */ /* 0x000e680000300800 */
[----:B------:R-:W1:Y:S04]  /*1fe50*/  LDL.LU R219, [R1+0xa0c] ;  /* 0x000a0c0001db7983 */ /* 0x000e680000300800 */
        /* <DEDUP_REMOVED lines=8> */
[----:B------:R-:W3:Y:S04]  /*1fee0*/  LDL.LU R196, [R1+0x900] ;  /* 0x0009000001c47983 */ /* 0x000ee80000300800 */
[----:B------:R-:W3:Y:S04]  /*1fef0*/  LDL.LU R197, [R1+0x904] ;  /* 0x0009040001c57983 */ /* 0x000ee80000300800 */
[----:B------:R-:W3:Y:S04]  /*1ff00*/  LDL.LU R198, [R1+0x908] ;  /* 0x0009080001c67983 */ /* 0x000ee80000300800 */
[----:B------:R-:W3:Y:S01]  /*1ff10*/  LDL.LU R199, [R1+0x90c] ;  /* 0x00090c0001c77983 */ /* 0x000ee20000300800 */
[C---:B------:R-:W-:Y:S03]  /*1ff20*/  HMMA.1688.F32.TF32 R76, R72.reuse, R50, R100 ;  /* 0x00000032484c723c */ /* 0x040fe60000081064 */
[----:B------:R-:W-:Y:S03]  /*1ff30*/  LDS R105, [R69+UR10+0x4280] ;  /* 0x0042800a45697984 */ /* 0x000fe60008000800 */
[C---:B------:R-:W-:Y:S01]  /*1ff40*/  HMMA.1688.F32.TF32 R84, R72.reuse, R54, R108 ;  /* 0x000000364854723c */ /* 0x040fe2000008106c */
[----:B------:R-:W3:Y:S05]  /*1ff50*/  LDS R107, [R69+UR10+0x6280] ;  /* 0x0062800a456b7984 */ /* 0x000eea0008000800 */
[C---:B------:R-:W-:Y:S11]  /*1ff60*/  HMMA.1688.F32.TF32 R80, R72.reuse, R58, R148 ;  /* 0x0000003a4850723c */ /* 0x040ff60000081094 */
[----:B------:R-:W-:Y:S04]  /*1ff70*/  STL.64 [R1+0xd0], R76 ;  /* 0x0000d04c01007387 */ /* 0x000fe80000100a00 */
[----:B------:R1:W-:Y:S02]  /*1ff80*/  STL.64 [R1+0xd8], R78 ;  /* 0x0000d84e01007387 */ /* 0x0003e40000100a00 */
[C---:B-1----:R-:W-:Y:S02]  /*1ff90*/  HMMA.1688.F32.TF32 R76, R72.reuse, R62, R152 ;  /* 0x0000003e484c723c */ /* 0x042fe40000081098 */
[----:B------:R-:W-:Y:S04]  /*1ffa0*/  STL.64 [R1+0xc0], R84 ;  /* 0x0000c05401007387 */ /* 0x000fe80000100a00 */
[----:B------:R-:W-:Y:S04]  /*1ffb0*/  STL.64 [R1+0xc8], R86 ;  /* 0x0000c85601007387 */ /* 0x000fe80000100a00 */
[----:B------:R-:W3:Y:S04]  /*1ffc0*/  LDL.LU R212, [R1+0x7e0] ;  /* 0x0007e00001d47983 */ /* 0x000ee80000300800 */
[----:B------:R-:W-:Y:S04]  /*1ffd0*/  STL.64 [R1+0xb0], R80 ;  /* 0x0000b05001007387 */ /* 0x000fe80000100a00 */
[----:B------:R-:W-:Y:S05]  /*1ffe0*/  STL.64 [R1+0xb8], R82 ;  /* 0x0000b85201007387 */ /* 0x000fea0000100a00 */
[----:B------:R-:W-:Y:S04]  /*1fff0*/  STL.64 [R1+0xa0], R76 ;  /* 0x0000a04c01007387 */ /* 0x000fe80000100a00 */
[----:B------:R1:W-:Y:S04]  /*20000*/  STL.64 [R1+0xa8], R78 ;  /* 0x0000a84e01007387 */ /* 0x0003e80000100a00 */
[----:B------:R-:W3:Y:S04]  /*20010*/  LDL.LU R213, [R1+0x7e4] ;  /* 0x0007e40001d57983 */ /* 0x000ee80000300800 */
[----:B------:R-:W3:Y:S01]  /*20020*/  LDL.LU R214, [R1+0x7e8] ;  /* 0x0007e80001d67983 */ /* 0x000ee20000300800 */
[C---:B-1----:R-:W-:Y:S03]  /*20030*/  HMMA.1688.F32.TF32 R76, R72.reuse, R66, R156 ;  /* 0x00000042484c723c */ /* 0x042fe6000008109c */
[----:B------:R-:W3:Y:S04]  /*20040*/  LDL.LU R215, [R1+0x7ec] ;  /* 0x0007ec0001d77983 */ /* 0x000ee80000300800 */
[----:B------:R-:W3:Y:S01]  /*20050*/  LDL.LU R204, [R1+0x790] ;  /* 0x0007900001cc7983 */ /* 0x000ee20000300800 */
[----:B------:R-:W-:Y:S03]  /*20060*/  HMMA.1688.F32.TF32 R72, R72, R70, R172 ;  /* 0x000000464848723c */ /* 0x000fe600000810ac */
[----:B------:R-:W3:Y:S04]  /*20070*/  LDL.LU R205, [R1+0x794] ;  /* 0x0007940001cd7983 */ /* 0x000ee80000300800 */
[----:B------:R-:W3:Y:S04]  /*20080*/  LDL.LU R206, [R1+0x798] ;  /* 0x0007980001ce7983 */ /* 0x000ee80000300800 */
[----:B------:R-:W3:Y:S04]  /*20090*/  LDL.LU R207, [R1+0x79c] ;  /* 0x00079c0001cf7983 */ /* 0x000ee80000300800 */
[----:B------:R-:W3:Y:S04]  /*200a0*/  LDL.LU R200, [R1+0x490] ;  /* 0x0004900001c87983 */ /* 0x000ee80000300800 */
[----:B------:R-:W3:Y:S04]  /*200b0*/  LDL.LU R201, [R1+0x494] ;  /* 0x0004940001c97983 */ /* 0x000ee80000300800 */
[----:B------:R-:W3:Y:S04]  /*200c0*/  LDL.LU R202, [R1+0x498] ;  /* 0x0004980001ca7983 */ /* 0x000ee80000300800 */
[----:B------:R-:W3:Y:S04]  /*200d0*/  LDL.LU R203, [R1+0x49c] ;  /* 0x00049c0001cb7983 */ /* 0x000ee80000300800 */
[----:B------:R-:W-:Y:S04]  /*200e0*/  STL.64 [R1+0x90], R76 ;  /* 0x0000904c01007387 */ /* 0x000fe80000100a00 */
[----:B------:R-:W-:Y:S04]  /*200f0*/  STL.64 [R1+0x98], R78 ;  /* 0x0000984e01007387 */ /* 0x000fe80000100a00 */
[----:B------:R-:W-:Y:S04]  /*20100*/  STL.64 [R1+0x30], R72 ;  /* 0x0000304801007387 */ /* 0x000fe80000100a00 */
[----:B------:R1:W-:Y:S02]  /*20110*/  STL.64 [R1+0x38], R74 ;  /* 0x0000384a01007387 */ /* 0x0003e40000100a00 */
[C---:B-1----:R-:W-:Y:S06]  /*20120*/  HMMA.1688.F32.TF32 R72, R208.reuse, R22, R216 ;  /* 0x00000016d048723c */ /* 0x042fec00000810d8 */
[C---:B----4-:R-:W-:Y:S06]  /*20130*/  HMMA.1688.F32.TF32 R76, R208.reuse, R10, R220 ;  /* 0x0000000ad04c723c */ /* 0x050fec00000810dc */
[C---:B--2---:R-:W-:Y:S06]  /*20140*/  HMMA.1688.F32.TF32 R80, R208.reuse, R14, R248 ;  /* 0x0000000ed050723c */ /* 0x044fec00000810f8 */
[C---:B---3--:R-:W-:Y:S06]  /*20150*/  HMMA.1688.F32.TF32 R248, R208.reuse, R18, R4 ;  /* 0x00000012d0f8723c */ /* 0x048fec0000081004 */
[C---:B------:R-:W-:Y:S11]  /*20160*/  HMMA.1688.F32.TF32 R4, R208.reuse, R34, R192 ;  /* 0x00000022d004723c */ /* 0x040ff600000810c0 */
[----:B------:R-:W-:Y:S04]  /*20170*/  STL.64 [R1+0x20], R80 ;  /* 0x0000205001007387 */ /* 0x000fe80000100a00 */
[----:B------:R-:W-:Y:S04]  /*20180*/  STL.64 [R1+0x28], R82 ;  /* 0x0000285201007387 */ /* 0x000fe80000100a00 */
[----:B------:R-:W-:Y:S04]  /*20190*/  STL.64 [R1+0x10], R76 ;  /* 0x0000104c01007387 */ /* 0x000fe80000100a00 */
[----:B------:R-:W-:Y:S04]  /*201a0*/  STL.64 [R1+0x18], R78 ;  /* 0x0000184e01007387 */ /* 0x000fe80000100a00 */
[----:B------:R-:W-:Y:S04]  /*201b0*/  STL.64 [R1+0x2490], R250 ;  /* 0x002490fa01007387 */ /* 0x000fe80000100a00 */
[----:B------:R-:W-:Y:S04]  /*201c0*/  STL.64 [R1], R72 ;  /* 0x0000004801007387 */ /* 0x000fe80000100a00 */
[----:B------:R1:W-:Y:S02]  /*201d0*/  STL.64 [R1+0x8], R74 ;  /* 0x0000084a01007387 */ /* 0x0003e40000100a00 */
[----:B-1----:R-:W-:Y:S02]  /*201e0*/  HMMA.1688.F32.TF32 R72, R208, R30, R196 ;  /* 0x0000001ed048723c */ /* 0x002fe400000810c4 */
[----:B------:R-:W-:Y:S04]  /*201f0*/  STL.64 [R1+0x2488], R248 ;  /* 0x002488f801007387 */ /* 0x000fe80000100a00 */
[----:B------:R-:W2:-:S15]  /*20200*/  LDL.LU R192, [R1+0xbc0] ;  /* 0x000bc00001c07983 */ /* 0x000e9e0000300800 */
[----:B------:R-:W-:-:S02]  /*20210*/  NOP ;  /* 0x0000000000007918 */ /* 0x000fc40000000000 */
[----:B------:R-:W-:Y:S04]  /*20220*/  STL.64 [R1+0x80], R72 ;  /* 0x0000804801007387 */ /* 0x000fe80000100a00 */
[----:B------:R-:W-:Y:S04]  /*20230*/  STL.64 [R1+0x88], R74 ;  /* 0x0000884a01007387 */ /* 0x000fe80000100a00 */
[----:B------:R-:W-:Y:S04]  /*20240*/  STL.64 [R1+0x70], R4 ;  /* 0x0000700401007387 */ /* 0x000fe80000100a00 */
[----:B------:R1:W-:Y:S04]  /*20250*/  STL.64 [R1+0x78], R6 ;  /* 0x0000780601007387 */ /* 0x0003e80000100a00 */
[----:B------:R-:W2:Y:S04]  /*20260*/  LDL.LU R193, [R1+0xbc4] ;  /* 0x000bc40001c17983 */ /* 0x000ea80000300800 */
[----:B------:R-:W2:Y:S04]  /*20270*/  LDL.LU R194, [R1+0xbc8] ;  /* 0x000bc80001c27983 */ /* 0x000ea80000300800 */
[----:B------:R-:W2:Y:S04]  /*20280*/  LDL.LU R195, [R1+0xbcc] ;  /* 0x000bcc0001c37983 */ /* 0x000ea80000300800 */
[----:B------:R-:W3:Y:S04]  /*20290*/  LDL.LU R196, [R1+0xc90] ;  /* 0x000c900001c47983 */ /* 0x000ee80000300800 */
[----:B------:R-:W3:Y:S04]  /*202a0*/  LDL.LU R197, [R1+0xc94] ;  /* 0x000c940001c57983 */ /* 0x000ee80000300800 */
[----:B------:R-:W3:Y:S04]  /*202b0*/  LDL.LU R198, [R1+0xc98] ;  /* 0x000c980001c67983 */ /* 0x000ee80000300800 */
[----:B------:R-:W3:Y:S01]  /*202c0*/  LDL.LU R199, [R1+0xc9c] ;  /* 0x000c9c0001c77983 */ /* 0x000ee20000300800 */
[C---:B-1----:R-:W-:Y:S06]  /*202d0*/  HMMA.1688.F32.TF32 R4, R208.reuse, R38, R212 ;  /* 0x00000026d004723c */ /* 0x042fec00000810d4 */
[C---:B------:R-:W-:Y:S06]  /*202e0*/  HMMA.1688.F32.TF32 R72, R208.reuse, R42, R204 ;  /* 0x0000002ad048723c */ /* 0x040fec00000810cc */
[C---:B------:R-:W-:Y:S06]  /*202f0*/  HMMA.1688.F32.TF32 R244, R208.reuse, R46, R116 ;  /* 0x0000002ed0f4723c */ /* 0x040fec0000081074 */
[----:B------:R-:W-:Y:S06]  /*20300*/  HMMA.1688.F32.TF32 R240, R208, R50, R120 ;  /* 0x00000032d0f0723c */ /* 0x000fec0000081078 */
[----:B------:R-:W-:-:S02]  /*20310*/  IMAD.MOV.U32 R251, RZ, RZ, R4 ;  /* 0x000000fffffb7224 */ /* 0x000fc400078e0004 */
[----:B------:R-:W-:Y:S02]  /*20320*/  IMAD.MOV.U32 R250, RZ, RZ, R5 ;  /* 0x000000fffffa7224 */ /* 0x000fe400078e0005 */
[----:B------:R-:W-:Y:S02]  /*20330*/  IMAD.MOV.U32 R249, RZ, RZ, R6 ;  /* 0x000000fffff97224 */ /* 0x000fe400078e0006 */
[----:B------:R-:W-:Y:S02]  /*20340*/  IMAD.MOV.U32 R248, RZ, RZ, R7 ;  /* 0x000000fffff87224 */ /* 0x000fe400078e0007 */
[C---:B------:R-:W-:Y:S06]  /*20350*/  HMMA.1688.F32.TF32 R4, R208.reuse, R26, R200 ;  /* 0x0000001ad004723c */ /* 0x040fec00000810c8 */
[C---:B------:R-:W-:Y:S06]  /*20360*/  HMMA.1688.F32.TF32 R236, R208.reuse, R54, R112 ;  /* 0x00000036d0ec723c */ /* 0x040fec0000081070 */
[C---:B------:R-:W-:Y:S06]  /*20370*/  HMMA.1688.F32.TF32 R224, R208.reuse, R58, R224 ;  /* 0x0000003ad0e0723c */ /* 0x040fec00000810e0 */
[C---:B------:R-:W-:Y:S06]  /*20380*/  HMMA.1688.F32.TF32 R228, R208.reuse, R62, R228 ;  /* 0x0000003ed0e4723c */ /* 0x040fec00000810e4 */
[C---:B------:R-:W-:Y:S01]  /*20390*/  HMMA.1688.F32.TF32 R232, R208.reuse, R66, R232 ;  /* 0x00000042d0e8723c */ /* 0x040fe200000810e8 */
[----:B------:R-:W-:Y:S05]  /*203a0*/  STL.64 [R1+0x2590], R250 ;  /* 0x002590fa01007387 */ /* 0x000fea0000100a00 */
[----:B------:R-:W-:Y:S01]  /*203b0*/  HMMA.1688.F32.TF32 R208, R208, R70, R176 ;  /* 0x00000046d0d0723c */ /* 0x000fe200000810b0 */
[----:B------:R-:W-:Y:S04]  /*203c0*/  STL.64 [R1+0x2588], R248 ;  /* 0x002588f801007387 */ /* 0x000fe80000100a00 */
[----:B------:R-:W-:Y:S04]  /*203d0*/  STL.64 [R1+0x50], R72 ;  /* 0x0000504801007387 */ /* 0x000fe80000100a00 */
[----:B------:R-:W-:Y:S04]  /*203e0*/  STL.64 [R1+0x58], R74 ;  /* 0x0000584a01007387 */ /* 0x000fe80000100a00 */
[----:B------:R-:W-:Y:S04]  /*203f0*/  STL.64 [R1+0x2450], R246 ;  /* 0x002450f601007387 */ /* 0x000fe80000100a00 */
[----:B------:R1:W-:Y:S04]  /*20400*/  STL.64 [R1+0x40], R4 ;  /* 0x0000400401007387 */ /* 0x0003e80000100a00 */
[----:B------:R4:W-:Y:S04]  /*20410*/  STL.64 [R1+0x48], R6 ;  /* 0x0000480601007387 */ /* 0x0009e80000100a00 */
[----:B------:R4:W-:Y:S04]  /*20420*/  STL.64 [R1+0x2448], R244 ;  /* 0x002448f401007387 */ /* 0x0009e80000100a00 */
[----:B------:R-:W-:Y:S04]  /*20430*/  STL.64 [R1+0x2460], R242 ;  /* 0x002460f201007387 */ /* 0x000fe80000100a00 */
[----:B------:R4:W-:Y:S04]  /*20440*/  STL.64 [R1+0x2458], R240 ;  /* 0x002458f001007387 */ /* 0x0009e80000100a00 */
        /* <DEDUP_REMOVED lines=9> */
[----:B------:R-:W-:Y:S01]  /*204e0*/  STL.64 [R1+0x24b8], R208 ;  /* 0x0024b8d001007387 */ /* 0x000fe20000100a00 */
[C---:B---3--:R-:W-:Y:S06]  /*204f0*/  HMMA.1688.F32.TF32 R204, R104.reuse, R14, R196 ;  /* 0x0000000e68cc723c */ /* 0x048fec00000810c4 */
[----:B--2---:R-:W-:-:S15]  /*20500*/  HMMA.1688.F32.TF32 R200, R104, R10, R192 ;  /* 0x0000000a68c8723c */ /* 0x004fde00000810c0 */
[----:B------:R-:W-:-:S02]  /*20510*/  NOP ;  /* 0x0000000000007918 */ /* 0x000fc40000000000 */
[----:B------:R-:W-:Y:S04]  /*20520*/  STL.64 [R1+0x24d0], R206 ;  /* 0x0024d0ce01007387 */ /* 0x000fe80000100a00 */
[----:B------:R-:W-:Y:S04]  /*20530*/  STL.64 [R1+0x24c8], R204 ;  /* 0x0024c8cc01007387 */ /* 0x000fe80000100a00 */
[----:B-1----:R-:W2:Y:S04]  /*20540*/  LDL.LU R4, [R1+0x4b0] ;  /* 0x0004b00001047983 */ /* 0x002ea80000300800 */
[----:B------:R-:W2:Y:S04]  /*20550*/  LDL.LU R5, [R1+0x4b4] ;  /* 0x0004b40001057983 */ /* 0x000ea80000300800 */
[----:B----4-:R-:W2:Y:S04]  /*20560*/  LDL.LU R6, [R1+0x4b8] ;  /* 0x0004b80001067983 */ /* 0x010ea80000300800 */
[----:B------:R-:W2:Y:S04]  /*20570*/  LDL.LU R7, [R1+0x4bc] ;  /* 0x0004bc0001077983 */ /* 0x000ea80000300800 */
[----:B------:R-:W3:Y:S04]  /*20580*/  LDL.LU R80, [R1+0x850] ;  /* 0x0008500001507983 */ /* 0x000ee80000300800 */
[----:B------:R-:W3:Y:S04]  /*20590*/  LDL.LU R81, [R1+0x854] ;  /* 0x0008540001517983 */ /* 0x000ee80000300800 */
[----:B------:R-:W3:Y:S04]  /*205a0*/  LDL.LU R82, [R1+0x858] ;  /* 0x0008580001527983 */ /* 0x000ee80000300800 */
[----:B------:R-:W3:Y:S04]  /*205b0*/  LDL.LU R83, [R1+0x85c] ;  /* 0x00085c0001537983 */ /* 0x000ee80000300800 */
        /* <DEDUP_REMOVED lines=36> */
[----:B------:R-:W-:Y:S04]  /*20800*/  STL.64 [R1+0x24e0], R202 ;  /* 0x0024e0ca01007387 */ /* 0x000fe80000100a00 */
[----:B------:R-:W-:Y:S01]  /*20810*/  STL.64 [R1+0x24d8], R200 ;  /* 0x0024d8c801007387 */ /* 0x000fe20000100a00 */
[C---:B---3--:R-:W-:Y:S06]  /*20820*/  HMMA.1688.F32.TF32 R176, R104.reuse, R42, R80 ;  /* 0x0000002a68b0723c */ /* 0x048fec0000081050 */
[C---:B----4-:R-:W-:Y:S06]  /*20830*/  HMMA.1688.F32.TF32 R192, R104.reuse, R18, R192 ;  /* 0x0000001268c0723c */ /* 0x050fec00000810c0 */
[C---:B--2---:R-:W-:Y:S06]  /*20840*/  HMMA.1688.F32.TF32 R196, R104.reuse, R22, R196 ;  /* 0x0000001668c4723c */ /* 0x044fec00000810c4 */
[C---:B------:R-:W-:Y:S06]  /*20850*/  HMMA.1688.F32.TF32 R188, R104.reuse, R30, R76 ;  /* 0x0000001e68bc723c */ /* 0x040fec000008104c */
[C---:B------:R-:W-:Y:S11]  /*20860*/  HMMA.1688.F32.TF32 R184, R104.reuse, R34, R84 ;  /* 0x0000002268b8723c */ /* 0x040ff60000081054 */
[----:B------:R-:W-:Y:S01]  /*20870*/  STL.64 [R1+0x24f0], R198 ;  /* 0x0024f0c601007387 */ /* 0x000fe20000100a00 */
[C---:B------:R-:W-:Y:S06]  /*20880*/  HMMA.1688.F32.TF32 R84, R104.reuse, R54, R4 ;  /* 0x000000366854723c */ /* 0x040fec0000081004 */
[C---:B------:R-:W-:Y:S01]  /*20890*/  HMMA.1688.F32.TF32 R180, R104.reuse, R38, R180 ;  /* 0x0000002668b4723c */ /* 0x040fe200000810b4 */
[----:B------:R-:W-:Y:S05]  /*208a0*/  STL.64 [R1+0x24e8], R196 ;  /* 0x0024e8c401007387 */ /* 0x000fea0000100a00 */
[C---:B------:R-:W-:Y:S01]  /*208b0*/  HMMA.1688.F32.TF32 R72, R104.reuse, R26, R160 ;  /* 0x0000001a6848723c */ /* 0x040fe200000810a0 */
[----:B------:R-:W-:Y:S05]  /*208c0*/  STL.64 [R1+0x2500], R194 ;  /* 0x002500c201007387 */ /* 0x000fea0000100a00 */
[C---:B------:R-:W-:Y:S01]  /*208d0*/  HMMA.1688.F32.TF32 R76, R104.reuse, R46, R220 ;  /* 0x0000002e684c723c */ /* 0x040fe200000810dc */
[----:B------:R-:W-:Y:S04]  /*208e0*/  STL.64 [R1+0x24f8], R192 ;  /* 0x0024f8c001007387 */ /* 0x000fe80000100a00 */
[----:B------:R-:W-:Y:S01]  /*208f0*/  STL.64 [R1+0x2510], R190 ;  /* 0x002510be01007387 */ /* 0x000fe20000100a00 */
[C---:B------:R-:W-:Y:S03]  /*20900*/  HMMA.1688.F32.TF32 R80, R104.reuse, R50, R216 ;  /* 0x000000326850723c */ /* 0x040fe600000810d8 */
        /* <DEDUP_REMOVED lines=11> */
[----:B------:R-:W-:Y:S03]  /*209c0*/  HMMA.1688.F32.TF32 R88, R104, R58, R212 ;  /* 0x0000003a6858723c */ /* 0x000fe600000810d4 */
[----:B------:R-:W-:Y:S04]  /*209d0*/  STL.64 [R1+0x2570], R82 ;  /* 0x0025705201007387 */ /* 0x000fe80000100a00 */
[----:B------:R-:W-:Y:S04]  /*209e0*/  STL.64 [R1+0x2568], R80 ;  /* 0x0025685001007387 */ /* 0x000fe80000100a00 */
[----:B------:R1:W-:Y:S04]  /*209f0*/  STL.64 [R1+0x2580], R86 ;  /* 0x0025805601007387 */ /* 0x0003e80000100a00 */
[----:B------:R-:W-:Y:S04]  /*20a00*/  STL.64 [R1+0x2578], R84 ;  /* 0x0025785401007387 */ /* 0x000fe80000100a00 */
[----:B------:R-:W2:Y:S04]  /*20a10*/  LDL.LU R212, [R1+0x830] ;  /* 0x0008300001d47983 */ /* 0x000ea80000300800 */
[----:B------:R-:W2:Y:S04]  /*20a20*/  LDL.LU R213, [R1+0x834] ;  /* 0x0008340001d57983 */ /* 0x000ea80000300800 */
[----:B------:R-:W2:Y:S04]  /*20a30*/  LDL.LU R214, [R1+0x838] ;  /* 0x0008380001d67983 */ /* 0x000ea80000300800 */
        /* <DEDUP_REMOVED lines=49> */
[----:B------:R-:W-:Y:S04]  /*20d50*/  STL.64 [R1+0x25a0], R90 ;  /* 0x0025a05a01007387 */ /* 0x000fe80000100a00 */
[----:B------:R-:W-:Y:S01]  /*20d60*/  STL.64 [R1+0x2598], R88 ;  /* 0x0025985801007387 */ /* 0x000fe20000100a00 */
[----:B--2---:R-:W-:Y:S06]  /*20d70*/  HMMA.1688.F32.TF32 R112, R164, R22, R132 ;  /* 0x00000016a470723c */ /* 0x004fec0000081084 */
[C---:B---3--:R-:W-:Y:S06]  /*20d80*/  HMMA.1688.F32.TF32 R96, R104.reuse, R66, R96 ;  /* 0x000000426860723c */ /* 0x048fec0000081060 */
[C---:B----4-:R-:W-:Y:S06]  /*20d90*/  HMMA.1688.F32.TF32 R92, R104.reuse, R62, R92 ;  /* 0x0000003e685c723c */ /* 0x050fec000008105c */
[----:B------:R-:W-:Y:S06]  /*20da0*/  HMMA.1688.F32.TF32 R100, R104, R70, R144 ;  /* 0x000000466864723c */ /* 0x000fec0000081090 */
[C---:B------:R-:W-:Y:S11]  /*20db0*/  HMMA.1688.F32.TF32 R104, R164.reuse, R14, R140 ;  /* 0x0000000ea468723c */ /* 0x040ff6000008108c */
        /* <DEDUP_REMOVED lines=8> */
[----:B------:R-:W-:Y:S01]  /*20e40*/  STL.64 [R1+0x25d8], R104 ;  /* 0x0025d86801007387 */ /* 0x000fe20000100a00 */
[C---:B------:R-:W-:Y:S03]  /*20e50*/  HMMA.1688.F32.TF32 R132, R164.reuse, R42, R220 ;  /* 0x0000002aa484723c */ /* 0x040fe600000810dc */
[----:B------:R-:W-:Y:S04]  /*20e60*/  STL.64 [R1+0x2620], R110 ;  /* 0x0026206e01007387 */ /* 0x000fe80000100a00 */
[----:B------:R-:W-:Y:S04]  /*20e70*/  STL.64 [R1+0x2618], R108 ;  /* 0x0026186c01007387 */ /* 0x000fe80000100a00 */
[----:B------:R-:W-:Y:S04]  /*20e80*/  STL.64 [R1+0x2630], R114 ;  /* 0x0026307201007387 */ /* 0x000fe80000100a00 */
[----:B------:R-:W-:Y:S04]  /*20e90*/  STL.64 [R1+0x2628], R112 ;  /* 0x0026287001007387 */ /* 0x000fe80000100a00 */
[----:B------:R-:W2:Y:S01]  /*20ea0*/  LDL.LU R220, [R1+0x630] ;  /* 0x0006300001dc7983 */ /* 0x000ea20000300800 */
[C---:B------:R-:W-:Y:S03]  /*20eb0*/  HMMA.1688.F32.TF32 R120, R164.reuse, R30, R128 ;  /* 0x0000001ea478723c */ /* 0x040fe60000081080 */
[----:B------:R-:W2:Y:S04]  /*20ec0*/  LDL.LU R221, [R1+0x634] ;  /* 0x0006340001dd7983 */ /* 0x000ea80000300800 */
[----:B------:R-:W2:Y:S01]  /*20ed0*/  LDL.LU R222, [R1+0x638] ;  /* 0x0006380001de7983 */ /* 0x000ea20000300800 */
[C---:B------:R-:W-:Y:S03]  /*20ee0*/  HMMA.1688.F32.TF32 R128, R164.reuse, R38, R160 ;  /* 0x00000026a480723c */ /* 0x040fe600000810a0 */
        /* <DEDUP_REMOVED lines=17> */
[C---:B------:R-:W-:Y:S03]  /*21000*/  HMMA.1688.F32.TF32 R136, R164.reuse, R26, R4 ;  /* 0x0000001aa488723c */ /* 0x040fe60000081004 */
        /* <DEDUP_REMOVED lines=28> */
[----:B-1----:R-:W-:Y:S01]  /*211d0*/  LOP3.LUT R87, R0, 0x20, RZ, 0x3c, !PT ;  /* 0x0000002000577812 */ /* 0x002fe200078e3cff */
[C---:B------:R-:W-:Y:S02]  /*211e0*/  HMMA.1688.F32.TF32 R116, R164.reuse, R18, R216 ;  /* 0x00000012a474723c */ /* 0x040fe400000810d8 */
[----:B------:R-:W-:Y:S04]  /*211f0*/  LDS R216, [R0+UR10+0x4380] ;  /* 0x0043800a00d87984 */ /* 0x000fe80008000800 */
[----:B------:R-:W-:Y:S04]  /*21200*/  LDS R218, [R0+UR10+0x6380] ;  /* 0x0063800a00da7984 */ /* 0x000fe80008000800 */
[----:B------:R-:W-:Y:S04]  /*21210*/  LDS R217, [R87+UR10+0x4380] ;  /* 0x0043800a57d97984 */ /* 0x000fe80008000800 */
[----:B------:R-:W1:Y:S01]  /*21220*/  LDS R219, [R87+UR10+0x6380] ;  /* 0x0063800a57db7984 */ /* 0x000e620008000800 */
[C---:B------:R-:W-:Y:S06]  /*21230*/  HMMA.1688.F32.TF32 R124, R164.reuse, R34, R124 ;  /* 0x00000022a47c723c */ /* 0x040fec000008107c */
[C---:B------:R-:W-:Y:S01]  /*21240*/  HMMA.1688.F32.TF32 R140, R164.reuse, R46, R212 ;  /* 0x0000002ea48c723c */ /* 0x040fe200000810d4 */
[----:B------:R-:W-:Y:S04]  /*21250*/  LDS R212, [R0+UR10+0x4400] ;  /* 0x0044000a00d47984 */ /* 0x000fe80008000800 */
[----:B------:R-:W-:Y:S04]  /*21260*/  LDS R214, [R0+UR10+0x6400] ;  /* 0x0064000a00d67984 */ /* 0x000fe80008000800 */
[----:B------:R-:W-:Y:S04]  /*21270*/  LDS R213, [R87+UR10+0x4400] ;  /* 0x0044000a57d57984 */ /* 0x000fe80008000800 */
[----:B------:R-:W1:Y:S01]  /*21280*/  LDS R215, [R87+UR10+0x6400] ;  /* 0x0064000a57d77984 */ /* 0x000e620008000800 */
[C---:B---3--:R-:W-:Y:S06]  /*21290*/  HMMA.1688.F32.TF32 R160, R164.reuse, R66, R160 ;  /* 0x00000042a4a0723c */ /* 0x048fec00000810a0 */
[C---:B----4-:R-:W-:Y:S06]  /*212a0*/  HMMA.1688.F32.TF32 R156, R164.reuse, R62, R156 ;  /* 0x0000003ea49c723c */ /* 0x050fec000008109c */
[C---:B--2---:R-:W-:Y:S06]  /*212b0*/  HMMA.1688.F32.TF32 R148, R164.reuse, R54, R148 ;  /* 0x00000036a494723c */ /* 0x044fec0000081094 */
[C---:B------:R-:W-:Y:S06]  /*212c0*/  HMMA.1688.F32.TF32 R144, R164.reuse, R50, R144 ;  /* 0x00000032a490723c */ /* 0x040fec0000081090 */
[C---:B------:R-:W-:Y:S06]  /*212d0*/  HMMA.1688.F32.TF32 R152, R164.reuse, R58, R152 ;  /* 0x0000003aa498723c */ /* 0x040fec0000081098 */
[----:B------:R-:W-:Y:S01]  /*212e0*/  HMMA.1688.F32.TF32 R164, R164, R70, R220 ;  /* 0x00000046a4a4723c */ /* 0x000fe200000810dc */
[----:B------:R-:W-:Y:S04]  /*212f0*/  LDS R220, [R0+UR10+0x4480] ;  /* 0x0044800a00dc7984 */ /* 0x000fe80008000800 */
[----:B------:R-:W-:Y:S04]  /*21300*/  LDS R222, [R0+UR10+0x6480] ;  /* 0x0064800a00de7984 */ /* 0x000fe80008000800 */
[----:B------:R-:W-:Y:S01]  /*21310*/  LDS R221, [R87+UR10+0x4480] ;  /* 0x0044800a57dd7984 */ /* 0x000fe20008000800 */
[C---:B-1----:R-:W-:Y:S03]  /*21320*/  HMMA.1688.F32.TF32 R4, R216.reuse, R34, R4 ;  /* 0x00000022d804723c */ /* 0x042fe60000081004 */
[----:B------:R-:W1:Y:S03]  /*21330*/  LDS R223, [R87+UR10+0x6480] ;  /* 0x0064800a57df7984 */ /* 0x000e660008000800 */
[C---:B------:R-:W-:Y:S06]  /*21340*/  HMMA.1688.F32.TF32 R76, R216.reuse, R18, R244 ;  /* 0x00000012d84c723c */ /* 0x040fec00000810f4 */
[C---:B------:R-:W-:Y:S01]  /*21350*/  HMMA.1688.F32.TF32 R168, R216.reuse, R14, R168 ;  /* 0x0000000ed8a8723c */ /* 0x040fe200000810a8 */
[----:B------:R2:W-:Y:S05]  /*21360*/  STL [R1+0x242c], R164 ;  /* 0x00242ca401007387 */ /* 0x0005ea0000100800 */
[C---:B------:R-:W-:Y:S01]  /*21370*/  HMMA.1688.F32.TF32 R172, R216.reuse, R10, R172 ;  /* 0x0000000ad8ac723c */ /* 0x040fe200000810ac */
[----:B------:R3:W-:Y:S05]  /*21380*/  STL [R1+0x2428], R165 ;  /* 0x002428a501007387 */ /* 0x0007ea0000100800 */
[C---:B------:R-:W-:Y:S01]  /*21390*/  HMMA.1688.F32.TF32 R80, R216.reuse, R22, R240 ;  /* 0x00000016d850723c */ /* 0x040fe200000810f0 */
[----:B------:R4:W-:Y:S05]  /*213a0*/  STL [R1+0x2424], R166 ;  /* 0x002424a601007387 */ /* 0x0009ea0000100800 */
[----:B------:R-:W-:Y:S01]  /*213b0*/  HMMA.1688.F32.TF32 R72, R216, R30, R248 ;  /* 0x0000001ed848723c */ /* 0x000fe200000810f8 */
[----:B------:R1:W-:Y:S04]  /*213c0*/  STL [R1+0x2420], R167 ;  /* 0x002420a701007387 */ /* 0x0003e80000100800 */
[----:B------:R-:W-:Y:S04]  /*213d0*/  STL [R1+0x240c], R168 ;  /* 0x00240ca801007387 */ /* 0x000fe80000100800 */
[----:B------:R-:W-:Y:S04]  /*213e0*/  STL [R1+0x2408], R169 ;  /* 0x002408a901007387 */ /* 0x000fe80000100800 */
[----:B------:R-:W-:Y:S04]  /*213f0*/  STL [R1+0x2404], R170 ;  /* 0x002404aa01007387 */ /* 0x000fe80000100800 */
[----:B------:R-:W-:Y:S04]  /*21400*/  STL [R1+0x2400], R171 ;  /* 0x002400ab01007387 */ /* 0x000fe80000100800 */
[----:B------:R-:W-:Y:S04]  /*21410*/  STL [R1+0x241c], R172 ;  /* 0x00241cac01007387 */ /* 0x000fe80000100800 */
[----:B------:R-:W-:Y:S01]  /*21420*/  STL [R1+0x2418], R173 ;  /* 0x002418ad01007387 */ /* 0x000fe20000100800 */
[----:B--2---:R-:W-:-:S03]  /*21430*/  IMAD.MOV.U32 R164, RZ, RZ, R75 ;  /* 0x000000ffffa47224 */ /* 0x004fc600078e004b */
[----:B------:R-:W-:Y:S04]  /*21440*/  STL [R1+0x2414], R174 ;  /* 0x002414ae01007387 */ /* 0x000fe80000100800 */
[----:B------:R-:W-:Y:S04]  /*21450*/  STL [R1+0x2410], R175 ;  /* 0x002410af01007387 */ /* 0x000fe80000100800 */
[----:B------:R-:W-:Y:S04]  /*21460*/  STL.64 [R1+0xe0], R80 ;  /* 0x0000e05001007387 */ /* 0x000fe80000100a00 */
[----:B------:R-:W-:Y:S04]  /*21470*/  STL.64 [R1+0xe8], R82 ;  /* 0x0000e85201007387 */ /* 0x000fe80000100a00 */
[----:B------:R-:W-:Y:S04]  /*21480*/  STL.64 [R1+0x4b0], R72 ;  /* 0x0004b04801007387 */ /* 0x000fe80000100a00 */
[----:B------:R-:W-:Y:S01]  /*21490*/  STL.64 [R1+0x1f0], R76 ;  /* 0x0001f04c01007387 */ /* 0x000fe20000100a00 */
[----:B---3--:R-:W-:-:S03]  /*214a0*/  IMAD.MOV.U32 R165, RZ, RZ, R4 ;  /* 0x000000ffffa57224 */ /* 0x008fc600078e0004 */
[----:B------:R-:W-:Y:S01]  /*214b0*/  STL.64 [R1+0x1f8], R78 ;  /* 0x0001f84e01007387 */ /* 0x000fe20000100a00 */
[----:B----4-:R-:W-:-:S03]  /*214c0*/  IMAD.MOV.U32 R166, RZ, RZ, R5 ;  /* 0x000000ffffa67224 */ /* 0x010fc600078e0005 */
[----:B------:R-:W-:Y:S01]  /*214d0*/  STL [R1+0x4b8], R74 ;  /* 0x0004b84a01007387 */ /* 0x000fe20000100800 */
[----:B-1----:R-:W-:-:S03]  /*214e0*/  IMAD.MOV.U32 R167, RZ, RZ, R6 ;  /* 0x000000ffffa77224 */ /* 0x002fc600078e0006 */
[----:B------:R-:W-:Y:S04]  /*214f0*/  STL [R1+0x2430], R164 ;  /* 0x002430a401007387 */ /* 0x000fe80000100800 */
[----:B------:R1:W-:Y:S04]  /*21500*/  STL [R1+0x7bc], R7 ;  /* 0x0007bc0701007387 */ /* 0x0003e80000100800 */
[----:B------:R-:W2:Y:S04]  /*21510*/  LDL.LU R4, [R1+0xaf0] ;  /* 0x000af00001047983 */ /* 0x000ea80000300800 */
[----:B------:R-:W2:Y:S04]  /*21520*/  LDL.LU R5, [R1+0xaf4] ;  /* 0x000af40001057983 */ /* 0x000ea80000300800 */
[----:B------:R-:W2:Y:S04]  /*21530*/  LDL.LU R6, [R1+0xaf8] ;  /* 0x000af80001067983 */ /* 0x000ea80000300800 */
[----:B-1----:R-:W2:Y:S04]  /*21540*/  LDL.LU R7, [R1+0xafc] ;  /* 0x000afc0001077983 */ /* 0x002ea80000300800 */
        /* <DEDUP_REMOVED lines=64> */
[----:B------:R-:W-:Y:S04]  /*21950*/  STL [R1+0x243c], R167 ;  /* 0x00243ca701007387 */ /* 0x000fe80000100800 */
[----:B------:R-:W-:Y:S04]  /*21960*/  STL [R1+0x2438], R166 ;  /* 0x002438a601007387 */ /* 0x000fe80000100800 */
[----:B------:R-:W-:Y:S01]  /*21970*/  STL [R1+0x2434], R165 ;  /* 0x002434a501007387 */ /* 0x000fe20000100800 */
[----:B---3--:R-:W-:-:S15]  /*21980*/  HMMA.1688.F32.TF32 R72, R216, R38, R176 ;  /* 0x00000026d848723c */ /* 0x008fde00000810b0 */
[----:B------:R-:W-:-:S08]  /*21990*/  NOP ;  /* 0x0000000000007918 */ /* 0x000fd00000000000 */
[----:B------:R-:W-:Y:S01]  /*219a0*/  STL.64 [R1+0x7c0], R72 ;  /* 0x0007c04801007387 */ /* 0x000fe20000100a00 */
[----:B------:R-:W-:-:S03]  /*219b0*/  IMAD.MOV.U32 R164, RZ, RZ, R75 ;  /* 0x000000ffffa47224 */ /* 0x000fc600078e004b */
[----:B------:R2:W-:Y:S02]  /*219c0*/  STL [R1+0x7c8], R74 ;  /* 0x0007c84a01007387 */ /* 0x0005e40000100800 */
[----:B--2---:R-:W-:Y:S02]  /*219d0*/  HMMA.1688.F32.TF32 R72, R216, R42, R180 ;  /* 0x0000002ad848723c */ /* 0x004fe400000810b4 */
[----:B------:R-:W-:-:S15]  /*219e0*/  STL [R1+0x2440], R164 ;  /* 0x002440a401007387 */ /* 0x000fde0000100800 */
[----:B------:R-:W-:-:S06]  /*219f0*/  NOP ;  /* 0x0000000000007918 */ /* 0x000fcc0000000000 */
[----:B------:R4:W-:Y:S01]  /*21a00*/  STL [R1+0x7e0], R72 ;  /* 0x0007e04801007387 */ /* 0x0009e20000100800 */
[----:B------:R-:W-:Y:S02]  /*21a10*/  IMAD.MOV.U32 R167, RZ, RZ, R73 ;  /* 0x000000ffffa77224 */ /* 0x000fe400078e0049 */
[----:B------:R-:W-:Y:S02]  /*21a20*/  IMAD.MOV.U32 R166, RZ, RZ, R74 ;  /* 0x000000ffffa67224 */ /* 0x000fe400078e004a */
[----:B------:R-:W-:Y:S02]  /*21a30*/  IMAD.MOV.U32 R165, RZ, RZ, R75 ;  /* 0x000000ffffa57224 */ /* 0x000fe400078e004b */
[C---:B----4-:R-:W-:Y:S06]  /*21a40*/  HMMA.1688.F32.TF32 R72, R216.reuse, R26, R184 ;  /* 0x0000001ad848723c */ /* 0x050fec00000810b8 */
[----:B------:R-:W-:-:S15]  /*21a50*/  HMMA.1688.F32.TF32 R76, R216, R46, R188 ;  /* 0x0000002ed84c723c */ /* 0x000fde00000810bc */
[----:B------:R-:W-:-:S02]  /*21a60*/  NOP ;  /* 0x0000000000007918 */ /* 0x000fc40000000000 */
[----:B------:R-:W-:Y:S01]  /*21a70*/  STL.64 [R1+0x800], R72 ;  /* 0x0008004801007387 */ /* 0x000fe20000100a00 */
[----:B------:R-:W-:-:S03]  /*21a80*/  IMAD.MOV.U32 R164, RZ, RZ, R75 ;  /* 0x000000ffffa47224 */ /* 0x000fc600078e004b */
[----:B------:R1:W-:Y:S02]  /*21a90*/  STL [R1+0x808], R74 ;  /* 0x0008084a01007387 */ /* 0x0003e40000100800 */
[----:B-1----:R-:W-:-:S15]  /*21aa0*/  HMMA.1688.F32.TF32 R72, R216, R50, R192 ;  /* 0x00000032d848723c */ /* 0x002fde00000810c0 */
[----:B------:R-:W-:-:S08]  /*21ab0*/  NOP ;  /* 0x0000000000007918 */ /* 0x000fd00000000000 */
[----:B------:R-:W-:Y:S01]  /*21ac0*/  STL.64 [R1+0x850], R72 ;  /* 0x0008504801007387 */ /* 0x000fe20000100a00 */
[----:B------:R-:W-:-:S03]  /*21ad0*/  IMAD.MOV.U32 R172, RZ, RZ, R75 ;  /* 0x000000ffffac7224 */ /* 0x000fc600078e004b */
[----:B------:R-:W-:Y:S04]  /*21ae0*/  STL.64 [R1+0x820], R76 ;  /* 0x0008204c01007387 */ /* 0x000fe80000100a00 */
[----:B------:R-:W-:Y:S04]  /*21af0*/  STL.64 [R1+0x828], R78 ;  /* 0x0008284e01007387 */ /* 0x000fe80000100a00 */
[----:B------:R1:W-:Y:S02]  /*21b00*/  STL [R1+0x858], R74 ;  /* 0x0008584a01007387 */ /* 0x0003e40000100800 */
[----:B-1----:R-:W-:-:S15]  /*21b10*/  HMMA.1688.F32.TF32 R72, R216, R54, R196 ;  /* 0x00000036d848723c */ /* 0x002fde00000810c4 */
[----:B------:R-:W-:-:S09]  /*21b20*/  NOP ;  /* 0x0000000000007918 */ /* 0x000fd20000000000 */
[----:B------:R-:W-:Y:S02]  /*21b30*/  IMAD.MOV.U32 R173, RZ, RZ, R72 ;  /* 0x000000ffffad7224 */ /* 0x000fe400078e0048 */
[----:B------:R-:W-:Y:S02]  /*21b40*/  IMAD.MOV.U32 R174, RZ, RZ, R73 ;  /* 0x000000ffffae7224 */ /* 0x000fe400078e0049 */
[----:B------:R-:W-:Y:S02]  /*21b50*/  IMAD.MOV.U32 R175, RZ, RZ, R74 ;  /* 0x000000ffffaf7224 */ /* 0x000fe400078e004a */
[----:B------:R-:W-:Y:S02]  /*21b60*/  IMAD.MOV.U32 R168, RZ, RZ, R75 ;  /* 0x000000ffffa87224 */ /* 0x000fe400078e004b */
[C---:B------:R-:W-:Y:S06]  /*21b70*/  HMMA.1688.F32.TF32 R72, R216.reuse, R58, R200 ;  /* 0x0000003ad848723c */ /* 0x040fec00000810c8 */
[C---:B------:R-:W-:Y:S06]  /*21b80*/  HMMA.1688.F32.TF32 R80, R216.reuse, R62, R204 ;  /* 0x0000003ed850723c */ /* 0x040fec00000810cc */
[----:B------:R-:W-:Y:S11]  /*21b90*/  HMMA.1688.F32.TF32 R76, R216, R66, R208 ;  /* 0x00000042d84c723c */ /* 0x000ff600000810d0 */
[----:B------:R1:W-:Y:S01]  /*21ba0*/  STL [R1+0x88c], R75 ;  /* 0x00088c4b01007387 */ /* 0x0003e20000100800 */
[----:B------:R-:W-:-:S02]  /*21bb0*/  IMAD.MOV.U32 R169, RZ, RZ, R72 ;  /* 0x000000ffffa97224 */ /* 0x000fc400078e0048 */
[----:B------:R-:W-:Y:S02]  /*21bc0*/  IMAD.MOV.U32 R170, RZ, RZ, R73 ;  /* 0x000000ffffaa7224 */ /* 0x000fe400078e0049 */
[----:B------:R-:W-:Y:S02]  /*21bd0*/  IMAD.MOV.U32 R171, RZ, RZ, R74 ;  /* 0x000000ffffab7224 */ /* 0x000fe400078e004a */
[----:B-1----:R-:W-:Y:S01]  /*21be0*/  HMMA.1688.F32.TF32 R72, R216, R70, R232 ;  /* 0x00000046d848723c */ /* 0x002fe200000810e8 */
[----:B------:R-:W-:Y:S04]  /*21bf0*/  STL.64 [R1+0x870], R80 ;  /* 0x0008705001007387 */ /* 0x000fe80000100a00 */
[----:B------:R1:W-:Y:S04]  /*21c00*/  STL.64 [R1+0x878], R82 ;  /* 0x0008785201007387 */ /* 0x0003e80000100a00 */
[----:B------:R-:W-:Y:S04]  /*21c10*/  STL.64 [R1+0x860], R76 ;  /* 0x0008604c01007387 */ /* 0x000fe80000100a00 */
[----:B------:R2:W-:Y:S01]  /*21c20*/  STL.64 [R1+0x868], R78 ;  /* 0x0008684e01007387 */ /* 0x0005e20000100a00 */
[C---:B-1----:R-:W-:Y:S03]  /*21c30*/  HMMA.1688.F32.TF32 R80, R212.reuse, R14, R228 ;  /* 0x0000000ed450723c */ /* 0x042fe600000810e4 */
[----:B------:R-:W-:Y:S04]  /*21c40*/  LDS R216, [R0+UR10+0x4500] ;  /* 0x0045000a00d87984 */ /* 0x000fe80008000800 */
[----:B------:R-:W-:Y:S01]  /*21c50*/  LDS R218, [R0+UR10+0x6500] ;  /* 0x0065000a00da7984 */ /* 0x000fe20008000800 */
[C---:B--2---:R-:W-:Y:S03]  /*21c60*/  HMMA.1688.F32.TF32 R76, R212.reuse, R10, R224 ;  /* 0x0000000ad44c723c */ /* 0x044fe600000810e0 */
[----:B------:R-:W-:Y:S04]  /*21c70*/  STL.64 [R1+0x830], R72 ;  /* 0x0008304801007387 */ /* 0x000fe80000100a00 */
[----:B------:R1:W-:Y:S01]  /*21c80*/  STL.64 [R1+0x838], R74 ;  /* 0x0008384a01007387 */ /* 0x0003e20000100a00 */
[C---:B------:R-:W-:Y:S03]  /*21c90*/  HMMA.1688.F32.TF32 R4, R212.reuse, R38, R4 ;  /* 0x00000026d404723c */ /* 0x040fe60000081004 */
[----:B------:R-:W-:Y:S04]  /*21ca0*/  LDS R217, [R87+UR10+0x4500] ;  /* 0x0045000a57d97984 */ /* 0x000fe80008000800 */
[----:B------:R-:W2:Y:S01]  /*21cb0*/  LDS R219, [R87+UR10+0x6500] ;  /* 0x0065000a57db7984 */ /* 0x000ea20008000800 */
[C---:B-1----:R-:W-:Y:S03]  /*21cc0*/  HMMA.1688.F32.TF32 R72, R212.reuse, R22, R236 ;  /* 0x00000016d448723c */ /* 0x042fe600000810ec */
[----:B------:R-:W-:Y:S04]  /*21cd0*/  STL.64 [R1+0x8b0], R80 ;  /* 0x0008b05001007387 */ /* 0x000fe80000100a00 */
[----:B------:R1:W-:Y:S04]  /*21ce0*/  STL.64 [R1+0x8b8], R82 ;  /* 0x0008b85201007387 */ /* 0x0003e80000100a00 */
[----:B------:R-:W-:Y:S04]  /*21cf0*/  STL.64 [R1+0x8c0], R76 ;  /* 0x0008c04c01007387 */ /* 0x000fe80000100a00 */
[----:B------:R3:W-:Y:S01]  /*21d00*/  STL.64 [R1+0x8c8], R78 ;  /* 0x0008c84e01007387 */ /* 0x0007e20000100a00 */
[C---:B-1----:R-:W-:Y:S07]  /*21d10*/  HMMA.1688.F32.TF32 R80, R212.reuse, R18, R240 ;  /* 0x00000012d450723c */ /* 0x042fee00000810f0 */
[----:B------:R-:W-:Y:S01]  /*21d20*/  STL.64 [R1+0x8d0], R72 ;  /* 0x0008d04801007387 */ /* 0x000fe20000100a00 */
[C---:B---3--:R-:W-:Y:S03]  /*21d30*/  HMMA.1688.F32.TF32 R76, R212.reuse, R30, R244 ;  /* 0x0000001ed44c723c */ /* 0x048fe600000810f4 */
[----:B------:R1:W-:Y:S03]  /*21d40*/  STL.64 [R1+0x8d8], R74 ;  /* 0x0008d84a01007387 */ /* 0x0003e60000100a00 */
[C---:B-1----:R-:W-:Y:S09]  /*21d50*/  HMMA.1688.F32.TF32 R72, R212.reuse, R34, R248 ;  /* 0x00000022d448723c */ /* 0x042ff200000810f8 */
[----:B------:R-:W-:Y:S04]  /*21d60*/  STL.64 [R1+0x8e0], R80 ;  /* 0x0008e05001007387 */ /* 0x000fe80000100a00 */
[----:B------:R-:W-:Y:S04]  /*21d70*/  STL.64 [R1+0x8e8], R82 ;  /* 0x0008e85201007387 */ /* 0x000fe80000100a00 */
[----:B------:R-:W-:Y:S04]  /*21d80*/  STL.64 [R1+0x8f0], R76 ;  /* 0x0008f04c01007387 */ /* 0x000fe80000100a00 */
[----:B------:R-:W-:Y:S04]  /*21d90*/  STL.64 [R1+0x8f8], R78 ;  /* 0x0008f84e01007387 */ /* 0x000fe80000100a00 */
[----:B------:R-:W3:Y:S04]  /*21da0*/  LDL.LU R248, [R1+0x730] ;  /* 0x0007300001f87983 */ /* 0x000ee80000300800 */
[----:B------:R1:W-:Y:S04]  /*21db0*/  STL.64 [R1+0x900], R72 ;  /* 0x0009004801007387 */ /* 0x0003e80000100a00 */
[----:B------:R4:W-:Y:S04]  /*21dc0*/  STL.64 [R1+0x908], R74 ;  /* 0x0009084a01007387 */ /* 0x0009e80000100a00 */
[----:B------:R2:W-:Y:S04]  /*21dd0*/  STL.64 [R1+0x910], R4 ;  /* 0x0009100401007387 */ /* 0x0005e80000100a00 */
[----:B------:R2:W-:Y:S04]  /*21de0*/  STL.64 [R1+0x918], R6 ;  /* 0x0009180601007387 */ /* 0x0005e80000100a00 */
[----:B------:R-:W3:Y:S04]  /*21df0*/  LDL.LU R249, [R1+0x734] ;  /* 0x0007340001f97983 */ /* 0x000ee80000300800 */
        /* <DEDUP_REMOVED lines=38> */
[----:B-1----:R-:W3:Y:S04]  /*22060*/  LDL.LU R72, [R1+0x6c0] ;  /* 0x0006c00001487983 */ /* 0x002ee80000300800 */
[----:B------:R-:W3:Y:S04]  /*22070*/  LDL.LU R73, [R1+0x6c4] ;  /* 0x0006c40001497983 */ /* 0x000ee80000300800 */
[----:B----4-:R-:W3:Y:S04]  /*22080*/  LDL.LU R74, [R1+0x6c8] ;  /* 0x0006c800014a7983 */ /* 0x010ee80000300800 */
        /* <DEDUP_REMOVED lines=45> */
[----:B--2---:R-:W2:Y:S04]  /*22360*/  LDL.LU R4, [R1+0x720] ;  /* 0x0007200001047983 */ /* 0x004ea80000300800 */
[----:B------:R-:W2:Y:S04]  /*22370*/  LDL.LU R5, [R1+0x724] ;  /* 0x0007240001057983 */ /* 0x000ea80000300800 */
[----:B------:R-:W2:Y:S04]  /*22380*/  LDL.LU R6, [R1+0x728] ;  /* 0x0007280001067983 */ /* 0x000ea80000300800 */
[----:B------:R-:W2:Y:S01]  /*22390*/  LDL.LU R7, [R1+0x72c] ;  /* 0x00072c0001077983 */ /* 0x000ea20000300800 */
[C---:B---3--:R-:W-:Y:S06]  /*223a0*/  HMMA.1688.F32.TF32 R100, R212.reuse, R42, R96 ;  /* 0x0000002ad464723c */ /* 0x048fec0000081060 */
[C---:B----4-:R-:W-:Y:S06]  /*223b0*/  HMMA.1688.F32.TF32 R96, R212.reuse, R26, R92 ;  /* 0x0000001ad460723c */ /* 0x050fec000008105c */
[C---:B------:R-:W-:Y:S06]  /*223c0*/  HMMA.1688.F32.TF32 R92, R212.reuse, R46, R88 ;  /* 0x0000002ed45c723c */ /* 0x040fec0000081058 */
[C---:B------:R-:W-:Y:S06]  /*223d0*/  HMMA.1688.F32.TF32 R88, R212.reuse, R50, R80 ;  /* 0x00000032d458723c */ /* 0x040fec0000081050 */
[C---:B------:R-:W-:Y:S06]  /*223e0*/  HMMA.1688.F32.TF32 R80, R212.reuse, R54, R76 ;  /* 0x00000036d450723c */ /* 0x040fec000008104c */
[C---:B------:R-:W-:Y:S06]  /*223f0*/  HMMA.1688.F32.TF32 R76, R212.reuse, R58, R72 ;  /* 0x0000003ad44c723c */ /* 0x040fec0000081048 */
[C---:B------:R-:W-:Y:S01]  /*22400*/  HMMA.1688.F32.TF32 R72, R212.reuse, R62, R176 ;  /* 0x0000003ed448723c */ /* 0x040fe200000810b0 */
        /* <DEDUP_REMOVED lines=15> */
[----:B---3--:R-:W-:Y:S03]  /*22500*/  HMMA.1688.F32.TF32 R76, R212, R70, R184 ;  /* 0x00000046d44c723c */ /* 0x008fe600000810b8 */
        /* <DEDUP_REMOVED lines=9> */
[C---:B---3--:R-:W-:Y:S03]  /*225a0*/  HMMA.1688.F32.TF32 R80, R220.reuse, R10, R192 ;  /* 0x0000000adc50723c */ /* 0x048fe600000810c0 */
[----:B------:R-:W-:Y:S04]  /*225b0*/  STL.64 [R1+0x960], R72 ;  /* 0x0009604801007387 */ /* 0x000fe80000100a00 */
[----:B------:R3:W-:Y:S01]  /*225c0*/  STL.64 [R1+0x968], R74 ;  /* 0x0009684a01007387 */ /* 0x0007e20000100a00 */
[C---:B----4-:R-:W-:Y:S06]  /*225d0*/  HMMA.1688.F32.TF32 R76, R220.reuse, R22, R196 ;  /* 0x00000016dc4c723c */ /* 0x050fec00000810c4 */
[C---:B---3--:R-:W-:Y:S09]  /*225e0*/  HMMA.1688.F32.TF32 R72, R220.reuse, R18, R200 ;  /* 0x00000012dc48723c */ /* 0x048ff200000810c8 */
        /* <DEDUP_REMOVED lines=26> */
[C---:B--2---:R-:W-:Y:S06]  /*22790*/  HMMA.1688.F32.TF32 R4, R220.reuse, R62, R4 ;  /* 0x0000003edc04723c */ /* 0x044fec0000081004 */
[C---:B---3--:R-:W-:Y:S03]  /*227a0*/  HMMA.1688.F32.TF32 R72, R220.reuse, R58, R248 ;  /* 0x0000003adc48723c */ /* 0x048fe600000810f8 */
[----:B------:R-:W-:Y:S04]  /*227b0*/  STL.64 [R1+0xa50], R80 ;  /* 0x000a505001007387 */ /* 0x000fe80000100a00 */
[----:B------:R-:W-:Y:S04]  /*227c0*/  STL.64 [R1+0xa58], R82 ;  /* 0x000a585201007387 */ /* 0x000fe80000100a00 */
[----:B------:R2:W-:Y:S04]  /*227d0*/  STL.64 [R1+0xaa0], R76 ;  /* 0x000aa04c01007387 */ /* 0x0005e80000100a00 */
[----:B------:R3:W-:Y:S04]  /*227e0*/  STL.64 [R1+0xaa8], R78 ;  /* 0x000aa84e01007387 */ /* 0x0007e80000100a00 */
[----:B------:R-:W4:Y:S04]  /*227f0*/  LDL.LU R244, [R1+0xc70] ;  /* 0x000c700001f47983 */ /* 0x000f280000300800 */
[----:B------:R-:W-:Y:S04]  /*22800*/  STL.64 [R1+0xa90], R72 ;  /* 0x000a904801007387 */ /* 0x000fe80000100a00 */
[----:B------:R-:W-:Y:S04]  /*22810*/  STL.64 [R1+0xa98], R74 ;  /* 0x000a984a01007387 */ /* 0x000fe80000100a00 */
[----:B------:R1:W-:Y:S04]  /*22820*/  STL.64 [R1+0xa80], R4 ;  /* 0x000a800401007387 */ /* 0x0003e80000100a00 */
[----:B------:R1:W-:Y:S04]  /*22830*/  STL.64 [R1+0xa88], R6 ;  /* 0x000a880601007387 */ /* 0x0003e80000100a00 */
        /* <DEDUP_REMOVED lines=49> */
[----:B---3--:R-:W2:Y:S04]  /*22b50*/  LDL.LU R78, [R1+0xbb8] ;  /* 0x000bb800014e7983 */ /* 0x008ea80000300800 */
        /* <DEDUP_REMOVED lines=21> */
[----:B-1----:R-:W2:Y:S04]  /*22cb0*/  LDL.LU R4, [R1+0x710] ;  /* 0x0007100001047983 */ /* 0x002ea80000300800 */
[----:B------:R-:W2:Y:S04]  /*22cc0*/  LDL.LU R5, [R1+0x714] ;  /* 0x0007140001057983 */ /* 0x000ea80000300800 */
[----:B------:R-:W2:Y:S04]  /*22cd0*/  LDL.LU R6, [R1+0x718] ;  /* 0x0007180001067983 */ /* 0x000ea80000300800 */
[----:B------:R-:W2:Y:S04]  /*22ce0*/  LDL.LU R7, [R1+0x71c] ;  /* 0x00071c0001077983 */ /* 0x000ea80000300800 */
        /* <DEDUP_REMOVED lines=31> */
[----:B------:R-:W3:Y:S01]  /*22ee0*/  LDL.LU R251, [R1+0xc1c] ;  /* 0x000c1c0001fb7983 */ /* 0x000ee20000300800 */
[C---:B----4-:R-:W-:Y:S06]  /*22ef0*/  HMMA.1688.F32.TF32 R112, R220.reuse, R70, R112 ;  /* 0x00000046dc70723c */ /* 0x050fec0000081070 */
[----:B--2---:R-:W-:Y:S01]  /*22f00*/  HMMA.1688.F32.TF32 R4, R220, R66, R4 ;  /* 0x00000042dc04723c */ /* 0x004fe20000081004 */
[----:B------:R-:W-:Y:S04]  /*22f10*/  LDS R220, [R0+UR10+0x4600] ;  /* 0x0046000a00dc7984 */ /* 0x000fe80008000800 */
[----:B------:R-:W-:Y:S04]  /*22f20*/  LDS R222, [R0+UR10+0x6600] ;  /* 0x0066000a00de7984 */ /* 0x000fe80008000800 */
[----:B------:R-:W-:Y:S04]  /*22f30*/  LDS R221, [R87+UR10+0x4600] ;  /* 0x0046000a57dd7984 */ /* 0x000fe80008000800 */
[----:B------:R-:W1:Y:S10]  /*22f40*/  LDS R223, [R87+UR10+0x6600] ;  /* 0x0066000a57df7984 */ /* 0x000e740008000800 */
[----:B------:R-:W-:Y:S04]  /*22f50*/  STL.64 [R1+0xa70], R4 ;  /* 0x000a700401007387 */ /* 0x000fe80000100a00 */
[----:B------:R2:W-:Y:S04]  /*22f60*/  STL.64 [R1+0xa78], R6 ;  /* 0x000a780601007387 */ /* 0x0005e80000100a00 */
[----:B--2---:R-:W2:Y:S04]  /*22f70*/  LDL.LU.64 R6, [R1+0x2650] ;  /* 0x0026500001067983 */ /* 0x004ea80000300a00 */
[----:B------:R-:W4:Y:S04]  /*22f80*/  LDL.LU.64 R4, [R1+0x2648] ;  /* 0x0026480001047983 */ /* 0x000f280000300a00 */
[----:B------:R-:W-:Y:S04]  /*22f90*/  STL.64 [R1+0xa40], R112 ;  /* 0x000a407001007387 */ /* 0x000fe80000100a00 */
[----:B------:R3:W-:Y:S02]  /*22fa0*/  STL.64 [R1+0xa48], R114 ;  /* 0x000a487201007387 */ /* 0x0007e40000100a00 */
[C---:B---3--:R-:W-:Y:S06]  /*22fb0*/  HMMA.1688.F32.TF32 R112, R216.reuse, R14, R108 ;  /* 0x0000000ed870723c */ /* 0x048fec000008106c */
[C---:B------:R-:W-:Y:S06]  /*22fc0*/  HMMA.1688.F32.TF32 R108, R216.reuse, R10, R104 ;  /* 0x0000000ad86c723c */ /* 0x040fec0000081068 */
[C---:B------:R-:W-:Y:S06]  /*22fd0*/  HMMA.1688.F32.TF32 R104, R216.reuse, R22, R100 ;  /* 0x00000016d868723c */ /* 0x040fec0000081064 */
[C---:B------:R-:W-:Y:S06]  /*22fe0*/  HMMA.1688.F32.TF32 R100, R216.reuse, R18, R96 ;  /* 0x00000012d864723c */ /* 0x040fec0000081060 */
[C---:B------:R-:W-:Y:S06]  /*22ff0*/  HMMA.1688.F32.TF32 R96, R216.reuse, R30, R92 ;  /* 0x0000001ed860723c */ /* 0x040fec000008105c */
[C---:B------:R-:W-:Y:S06]  /*23000*/  HMMA.1688.F32.TF32 R92, R216.reuse, R34, R88 ;  /* 0x00000022d85c723c */ /* 0x040fec0000081058 */
[C---:B------:R-:W-:Y:S06]  /*23010*/  HMMA.1688.F32.TF32 R88, R216.reuse, R38, R80 ;  /* 0x00000026d858723c */ /* 0x040fec0000081050 */
[C---:B------:R-:W-:Y:S06]  /*23020*/  HMMA.1688.F32.TF32 R80, R216.reuse, R42, R76 ;  /* 0x0000002ad850723c */ /* 0x040fec000008104c */
[C---:B------:R-:W-:Y:S01]  /*23030*/  HMMA.1688.F32.TF32 R76, R216.reuse, R26, R72 ;  /* 0x0000001ad84c723c */ /* 0x040fe20000081048 */
[----:B------:R-:W-:Y:S05]  /*23040*/  STL.64 [R1+0xa60], R112 ;  /* 0x000a607001007387 */ /* 0x000fea0000100a00 */
        /* <DEDUP_REMOVED lines=18> */
[C---:B---3--:R-:W-:Y:S03]  /*23170*/  HMMA.1688.F32.TF32 R80, R216.reuse, R50, R180 ;  /* 0x00000032d850723c */ /* 0x048fe600000810b4 */
[----:B------:R-:W-:Y:S04]  /*23180*/  STL.64 [R1+0xb30], R72 ;  /* 0x000b304801007387 */ /* 0x000fe80000100a00 */
[----:B------:R3:W-:Y:S01]  /*23190*/  STL.64 [R1+0xb38], R74 ;  /* 0x000b384a01007387 */ /* 0x0007e20000100a00 */
[C---:B-1----:R-:W-:Y:S06]  /*231a0*/  HMMA.1688.F32.TF32 R76, R216.reuse, R54, R184 ;  /* 0x00000036d84c723c */ /* 0x042fec00000810b8 */
[C---:B---3--:R-:W-:Y:S09]  /*231b0*/  HMMA.1688.F32.TF32 R72, R216.reuse, R58, R188 ;  /* 0x0000003ad848723c */ /* 0x048ff200000810bc */
[----:B------:R-:W-:Y:S04]  /*231c0*/  STL.64 [R1+0xb40], R80 ;  /* 0x000b405001007387 */ /* 0x000fe80000100a00 */
[----:B------:R1:W-:Y:S04]  /*231d0*/  STL.64 [R1+0xb48], R82 ;  /* 0x000b485201007387 */ /* 0x0003e80000100a00 */
[----:B------:R-:W-:Y:S04]  /*231e0*/  STL.64 [R1+0xb80], R76 ;  /* 0x000b804c01007387 */ /* 0x000fe80000100a00 */
[----:B------:R3:W-:Y:S01]  /*231f0*/  STL.64 [R1+0xb88], R78 ;  /* 0x000b884e01007387 */ /* 0x0007e20000100a00 */
[C---:B-1----:R-:W-:Y:S03]  /*23200*/  HMMA.1688.F32.TF32 R80, R216.reuse, R62, R192 ;  /* 0x0000003ed850723c */ /* 0x042fe600000810c0 */
[----:B------:R-:W-:Y:S04]  /*23210*/  STL.64 [R1+0xb70], R72 ;  /* 0x000b704801007387 */ /* 0x000fe80000100a00 */
[----:B------:R1:W-:Y:S01]  /*23220*/  STL.64 [R1+0xb78], R74 ;  /* 0x000b784a01007387 */ /* 0x0003e20000100a00 */
[C---:B---3--:R-:W-:Y:S06]  /*23230*/  HMMA.1688.F32.TF32 R76, R216.reuse, R66, R196 ;  /* 0x00000042d84c723c */ /* 0x048fec00000810c4 */
[----:B-1----:R-:W-:Y:S01]  /*23240*/  HMMA.1688.F32.TF32 R72, R216, R70, R200 ;  /* 0x00000046d848723c */ /* 0x002fe200000810c8 */
[----:B------:R-:W-:Y:S04]  /*23250*/  LDS R216, [R0+UR10+0x4680] ;  /* 0x0046800a00d87984 */ /* 0x000fe80008000800 */
[----:B------:R-:W-:Y:S04]  /*23260*/  LDS R218, [R0+UR10+0x6680] ;  /* 0x0066800a00da7984 */ /* 0x000fe80008000800 */
[----:B------:R-:W-:Y:S04]  /*23270*/  STL.64 [R1+0xb60], R80 ;  /* 0x000b605001007387 */ /* 0x000fe80000100a00 */
[----:B------:R1:W-:Y:S04]  /*23280*/  STL.64 [R1+0xb68], R82 ;  /* 0x000b685201007387 */ /* 0x0003e80000100a00 */
[----:B------:R-:W-:Y:S04]  /*23290*/  STL.64 [R1+0xb50], R76 ;  /* 0x000b504c01007387 */ /* 0x000fe80000100a00 */
[----:B------:R3:W-:Y:S01]  /*232a0*/  STL.64 [R1+0xb58], R78 ;  /* 0x000b584e01007387 */ /* 0x0007e20000100a00 */
[C---:B-1----:R-:W-:Y:S03]  /*232b0*/  HMMA.1688.F32.TF32 R80, R212.reuse, R14, R204 ;  /* 0x0000000ed450723c */ /* 0x042fe600000810cc */
[----:B------:R-:W-:Y:S04]  /*232c0*/  STL.64 [R1+0x700], R72 ;  /* 0x0007004801007387 */ /* 0x000fe80000100a00 */
[----:B------:R1:W-:Y:S01]  /*232d0*/  STL.64 [R1+0x708], R74 ;  /* 0x0007084a01007387 */ /* 0x0003e20000100a00 */
[C---:B---3--:R-:W-:Y:S03]  /*232e0*/  HMMA.1688.F32.TF32 R76, R212.reuse, R10, R208 ;  /* 0x0000000ad44c723c */ /* 0x048fe600000810d0 */
[----:B------:R-:W-:Y:S04]  /*232f0*/  LDS R217, [R87+UR10+0x4680] ;  /* 0x0046800a57d97984 */ /* 0x000fe80008000800 */
[----:B------:R-:W3:Y:S01]  /*23300*/  LDS R219, [R87+UR10+0x6680] ;  /* 0x0066800a57db7984 */ /* 0x000ee20008000800 */
[C---:B-1----:R-:W-:Y:S07]  /*23310*/  HMMA.1688.F32.TF32 R72, R212.reuse, R22, R232 ;  /* 0x00000016d448723c */ /* 0x042fee00000810e8 */
[----:B------:R-:W-:Y:S04]  /*23320*/  STL.64 [R1+0xb90], R80 ;  /* 0x000b905001007387 */ /* 0x000fe80000100a00 */
[----:B------:R1:W-:Y:S04]  /*23330*/  STL.64 [R1+0xb98], R82 ;  /* 0x000b985201007387 */ /* 0x0003e80000100a00 */
[----:B------:R-:W-:Y:S04]  /*23340*/  STL.64 [R1+0xba0], R76 ;  /* 0x000ba04c01007387 */ /* 0x000fe80000100a00 */
[----:B------:R1:W-:Y:S02]  /*23350*/  STL.64 [R1+0xba8], R78 ;  /* 0x000ba84e01007387 */ /* 0x0003e40000100a00 */
[C---:B-1----:R-:W-:Y:S02]  /*23360*/  HMMA.1688.F32.TF32 R80, R212.reuse, R18, R228 ;  /* 0x00000012d450723c */ /* 0x042fe400000810e4 */
[----:B------:R-:W-:Y:S04]  /*23370*/  STL.64 [R1+0xbb0], R72 ;  /* 0x000bb04801007387 */ /* 0x000fe80000100a00 */
[----:B------:R1:W-:Y:S01]  /*23380*/  STL.64 [R1+0xbb8], R74 ;  /* 0x000bb84a01007387 */ /* 0x0003e20000100a00 */
[C---:B------:R-:W-:Y:S06]  /*23390*/  HMMA.1688.F32.TF32 R76, R212.reuse, R30, R224 ;  /* 0x0000001ed44c723c */ /* 0x040fec00000810e0 */
[C---:B-1----:R-:W-:Y:S10]  /*233a0*/  HMMA.1688.F32.TF32 R72, R212.reuse, R34, R236 ;  /* 0x00000022d448723c */ /* 0x042ff400000810ec */
        /* <DEDUP_REMOVED lines=8> */
[C---:B-1----:R-:W-:Y:S09]  /*23430*/  HMMA.1688.F32.TF32 R72, R212.reuse, R26, R248 ;  /* 0x0000001ad448723c */ /* 0x042ff200000810f8 */
        /* <DEDUP_REMOVED lines=48> */
[----:B--2---:R-:W3:Y:S04]  /*23740*/  LDL.LU R78, [R1+0x628] ;  /* 0x00062800014e7983 */ /* 0x004ee80000300800 */
[----:B------:R-:W3:Y:S04]  /*23750*/  LDL.LU R79, [R1+0x62c] ;  /* 0x00062c00014f7983 */ /* 0x000ee80000300800 */
        /* <DEDUP_REMOVED lines=20> */
[----:B----4-:R-:W4:Y:S04]  /*238a0*/  LDL.LU R72, [R1+0x5d0] ;  /* 0x0005d00001487983 */ /* 0x010f280000300800 */
        /* <DEDUP_REMOVED lines=26> */
[----:B------:R-:W4:Y:S01]  /*23a50*/  LDL.LU R251, [R1+0x57c] ;  /* 0x00057c0001fb7983 */ /* 0x000f220000300800 */
[C---:B---3--:R-:W-:Y:S06]  /*23a60*/  HMMA.1688.F32.TF32 R104, R212.reuse, R46, R100 ;  /* 0x0000002ed468723c */ /* 0x048fec0000081064 */
[C---:B--2---:R-:W-:Y:S06]  /*23a70*/  HMMA.1688.F32.TF32 R100, R212.reuse, R50, R96 ;  /* 0x00000032d464723c */ /* 0x044fec0000081060 */
[C---:B------:R-:W-:Y:S06]  /*23a80*/  HMMA.1688.F32.TF32 R96, R212.reuse, R54, R92 ;  /* 0x00000036d460723c */ /* 0x040fec000008105c */
[C---:B------:R-:W-:Y:S06]  /*23a90*/  HMMA.1688.F32.TF32 R92, R212.reuse, R58, R88 ;  /* 0x0000003ad45c723c */ /* 0x040fec0000081058 */
[C---:B------:R-:W-:Y:S06]  /*23aa0*/  HMMA.1688.F32.TF32 R88, R212.reuse, R62, R80 ;  /* 0x0000003ed458723c */ /* 0x040fec0000081050 */
[C---:B------:R-:W-:Y:S06]  /*23ab0*/  HMMA.1688.F32.TF32 R80, R212.reuse, R66, R76 ;  /* 0x00000042d450723c */ /* 0x040fec000008104c */
[----:B----4-:R-:W-:Y:S01]  /*23ac0*/  HMMA.1688.F32.TF32 R76, R212, R70, R72 ;  /* 0x00000046d44c723c */ /* 0x010fe20000081048 */
[----:B------:R-:W-:Y:S04]  /*23ad0*/  STL.64 [R1+0xc20], R104 ;  /* 0x000c206801007387 */ /* 0x000fe80000100a00 */
[----:B------:R-:W-:Y:S01]  /*23ae0*/  LDS R212, [R0+UR10+0x4700] ;  /* 0x0047000a00d47984 */ /* 0x000fe20008000800 */
        /* <DEDUP_REMOVED lines=30> */
[C---:B--2---:R-:W-:Y:S09]  /*23cd0*/  HMMA.1688.F32.TF32 R72, R220.reuse, R38, R200 ;  /* 0x00000026dc48723c */ /* 0x044ff200000810c8 */
        /* <DEDUP_REMOVED lines=26> */
[----:B--2---:R-:W-:Y:S01]  /*23e80*/  HMMA.1688.F32.TF32 R72, R220, R70, R248 ;  /* 0x00000046dc48723c */ /* 0x004fe200000810f8 */
[----:B------:R-:W-:Y:S01]  /*23e90*/  IMAD.MOV.U32 R192, RZ, RZ, R4 ;  /* 0x000000ffffc07224 */ /* 0x000fe200078e0004 */
[----:B------:R-:W-:Y:S07]  /*23ea0*/  LDS R220, [R0+UR10+0x4780] ;  /* 0x0047800a00dc7984 */ /* 0x000fee0008000800 */
[----:B------:R-:W-:Y:S04]  /*23eb0*/  STL.64 [R1+0xda0], R80 ;  /* 0x000da05001007387 */ /* 0x000fe80000100a00 */
[----:B------:R-:W-:Y:S04]  /*23ec0*/  STL.64 [R1+0xda8], R82 ;  /* 0x000da85201007387 */ /* 0x000fe80000100a00 */
[----:B------:R-:W2:Y:S04]  /*23ed0*/  LDL.LU R244, [R1+0xec0] ;  /* 0x000ec00001f47983 */ /* 0x000ea80000300800 */
[----:B------:R3:W-:Y:S04]  /*23ee0*/  STL.64 [R1+0xd80], R76 ;  /* 0x000d804c01007387 */ /* 0x0007e80000100a00 */
[----:B------:R4:W-:Y:S04]  /*23ef0*/  STL.64 [R1+0xd88], R78 ;  /* 0x000d884e01007387 */ /* 0x0009e80000100a00 */
        /* <DEDUP_REMOVED lines=32> */
[----:B------:R-:W-:-:S03]  /*24100*/  IMAD.MOV.U32 R194, RZ, RZ, R7 ;  /* 0x000000ffffc27224 */ /* 0x000fc600078e0007 */
[----:B------:R-:W2:Y:S01]  /*24110*/  LDL.LU R198, [R1+0x1508] ;  /* 0x0015080001c67983 */ /* 0x000ea20000300800 */
[----:B------:R-:W-:-:S03]  /*24120*/  IMAD.MOV.U32 R195, RZ, RZ, R5 ;  /* 0x000000ffffc37224 */ /* 0x000fc600078e0005 */
        /* <DEDUP_REMOVED lines=13> */
[----:B---3--:R-:W3:Y:S04]  /*24200*/  LDL.LU R76, [R1+0xe60] ;  /* 0x000e6000014c7983 */ /* 0x008ee80000300800 */
        /* <DEDUP_REMOVED lines=31> */
[----:B------:R-:W-:Y:S04]  /*24400*/  LDS R222, [R0+UR10+0x6780] ;  /* 0x0067800a00de7984 */ /* 0x000fe80008000800 */
[----:B------:R-:W-:Y:S04]  /*24410*/  LDS R221, [R87+UR10+0x4780] ;  /* 0x0047800a57dd7984 */ /* 0x000fe80008000800 */
[----:B------:R-:W3:Y:S01]  /*24420*/  LDS R223, [R87+UR10+0x6780] ;  /* 0x0067800a57df7984 */ /* 0x000ee20008000800 */
[----:B--2---:R-:W-:-:S03]  /*24430*/  IMAD.MOV.U32 R183, RZ, RZ, R4 ;  /* 0x000000ffffb77224 */ /* 0x004fc600078e0004 */
[----:B------:R-:W2:Y:S01]  /*24440*/  LDL.LU R4, [R1+0x1460] ;  /* 0x0014600001047983 */ /* 0x000ea20000300800 */
[----:B------:R-:W-:Y:S02]  /*24450*/  IMAD.MOV.U32 R181, RZ, RZ, R6 ;  /* 0x000000ffffb57224 */ /* 0x000fe400078e0006 */
[----:B------:R-:W-:Y:S02]  /*24460*/  IMAD.MOV.U32 R180, RZ, RZ, R7 ;  /* 0x000000ffffb47224 */ /* 0x000fe400078e0007 */
[----:B------:R-:W-:Y:S02]  /*24470*/  IMAD.MOV.U32 R182, RZ, RZ, R5 ;  /* 0x000000ffffb67224 */ /* 0x000fe400078e0005 */
        /* <DEDUP_REMOVED lines=27> */
[C---:B----4-:R-:W-:Y:S06]  /*24630*/  HMMA.1688.F32.TF32 R104, R216.reuse, R18, R104 ;  /* 0x00000012d868723c */ /* 0x050fec0000081068 */
[C---:B---3--:R-:W-:Y:S06]  /*24640*/  HMMA.1688.F32.TF32 R108, R216.reuse, R10, R108 ;  /* 0x0000000ad86c723c */ /* 0x048fec000008106c */
[----:B------:R-:W-:-:S15]  /*24650*/  HMMA.1688.F32.TF32 R112, R216, R14, R112 ;  /* 0x0000000ed870723c */ /* 0x000fde0000081070 */
[----:B------:R-:W-:-:S08]  /*24660*/  NOP ;  /* 0x0000000000007918 */ /* 0x000fd00000000000 */
[----:B------:R-:W-:Y:S04]  /*24670*/  STL.64 [R1+0xd70], R112 ;  /* 0x000d707001007387 */ /* 0x000fe80000100a00 */
[----:B------:R1:W-:Y:S04]  /*24680*/  STL.64 [R1+0xd78], R114 ;  /* 0x000d787201007387 */ /* 0x0003e80000100a00 */
[----:B-1----:R-:W3:Y:S04]  /*24690*/  LDL.LU.64 R114, [R1+0x2630] ;  /* 0x0026300001727983 */ /* 0x002ee80000300a00 */
[----:B------:R-:W3:Y:S04]  /*246a0*/  LDL.LU.64 R112, [R1+0x2628] ;  /* 0x0026280001707983 */ /* 0x000ee80000300a00 */
[----:B------:R-:W-:Y:S04]  /*246b0*/  STL.64 [R1+0xde0], R108 ;  /* 0x000de06c01007387 */ /* 0x000fe80000100a00 */
[----:B------:R1:W-:Y:S04]  /*246c0*/  STL.64 [R1+0xde8], R110 ;  /* 0x000de86e01007387 */ /* 0x0003e80000100a00 */
[----:B-1----:R-:W4:Y:S04]  /*246d0*/  LDL.LU.64 R110, [R1+0x2620] ;  /* 0x00262000016e7983 */ /* 0x002f280000300a00 */
[----:B------:R-:W4:Y:S01]  /*246e0*/  LDL.LU.64 R108, [R1+0x2618] ;  /* 0x00261800016c7983 */ /* 0x000f220000300a00 */
[----:B--2---:R-:W-:-:S15]  /*246f0*/  HMMA.1688.F32.TF32 R4, R216, R22, R4 ;  /* 0x00000016d804723c */ /* 0x004fde0000081004 */
[----:B------:R-:W-:-:S08]  /*24700*/  NOP ;  /* 0x0000000000007918 */ /* 0x000fd00000000000 */
[----:B------:R-:W-:Y:S04]  /*24710*/  STL.64 [R1+0xe00], R4 ;  /* 0x000e000401007387 */ /* 0x000fe80000100a00 */
[----:B------:R1:W-:Y:S04]  /*24720*/  STL.64 [R1+0xe08], R6 ;  /* 0x000e080601007387 */ /* 0x0003e80000100a00 */
[----:B-1----:R-:W2:Y:S04]  /*24730*/  LDL.LU.64 R6, [R1+0x2610] ;  /* 0x0026100001067983 */ /* 0x002ea80000300a00 */
[----:B------:R-:W2:Y:S04]  /*24740*/  LDL.LU.64 R4, [R1+0x2608] ;  /* 0x0026080001047983 */ /* 0x000ea80000300a00 */
[----:B------:R-:W-:Y:S04]  /*24750*/  STL.64 [R1+0xe20], R104 ;  /* 0x000e206801007387 */ /* 0x000fe80000100a00 */
[----:B------:R1:W-:Y:S02]  /*24760*/  STL.64 [R1+0xe28], R106 ;  /* 0x000e286a01007387 */ /* 0x0003e40000100a00 */
[C---:B-1----:R-:W-:Y:S06]  /*24770*/  HMMA.1688.F32.TF32 R104, R216.reuse, R30, R100 ;  /* 0x0000001ed868723c */ /* 0x042fec0000081064 */
[C---:B------:R-:W-:Y:S06]  /*24780*/  HMMA.1688.F32.TF32 R100, R216.reuse, R34, R96 ;  /* 0x00000022d864723c */ /* 0x040fec0000081060 */
[C---:B------:R-:W-:Y:S06]  /*24790*/  HMMA.1688.F32.TF32 R96, R216.reuse, R38, R92 ;  /* 0x00000026d860723c */ /* 0x040fec000008105c */
        /* <DEDUP_REMOVED lines=28> */
[----:B-1----:R-:W-:Y:S03]  /*24960*/  HMMA.1688.F32.TF32 R80, R216, R70, R192 ;  /* 0x00000046d850723c */ /* 0x002fe600000810c0 */
[----:B------:R-:W-:Y:S04]  /*24970*/  STL.64 [R1+0xf90], R72 ;  /* 0x000f904801007387 */ /* 0x000fe80000100a00 */
[----:B------:R1:W-:Y:S01]  /*24980*/  STL.64 [R1+0xf98], R74 ;  /* 0x000f984a01007387 */ /* 0x0003e20000100a00 */
[C---:B---3--:R-:W-:Y:S03]  /*24990*/  HMMA.1688.F32.TF32 R76, R212.reuse, R14, R196 ;  /* 0x0000000ed44c723c */ /* 0x048fe600000810c4 */
[----:B------:R-:W-:Y:S04]  /*249a0*/  LDS R216, [R0+UR10+0x8180] ;  /* 0x0081800a00d87984 */ /* 0x000fe80008000800 */
[----:B------:R-:W-:Y:S01]  /*249b0*/  LDS R218, [R0+UR10+0xa180] ;  /* 0x00a1800a00da7984 */ /* 0x000fe20008000800 */
[C---:B-1----:R-:W-:Y:S03]  /*249c0*/  HMMA.1688.F32.TF32 R72, R212.reuse, R10, R200 ;  /* 0x0000000ad448723c */ /* 0x042fe600000810c8 */
        /* <DEDUP_REMOVED lines=29> */
[----:B------:R-:W-:-:S08]  /*24ba0*/  IMAD.MOV.U32 R244, RZ, RZ, R53 ;  /* 0x000000fffff47224 */ /* 0x000fd000078e0035 */
[----:B------:R-:W-:Y:S04]  /*24bb0*/  STL.64 [R1+0x1280], R80 ;  /* 0x0012805001007387 */ /* 0x000fe80000100a00 */
[----:B------:R-:W-:Y:S04]  /*24bc0*/  STL.64 [R1+0x1288], R82 ;  /* 0x0012885201007387 */ /* 0x000fe80000100a00 */
[----:B------:R-:W-:Y:S01]  /*24bd0*/  STL.64 [R1+0x1270], R76 ;  /* 0x0012704c01007387 */ /* 0x000fe20000100a00 */
[----:B------:R-:W-:-:S03]  /*24be0*/  IMAD.MOV.U32 R245, RZ, RZ, R52 ;  /* 0x000000fffff57224 */ /* 0x000fc600078e0034 */
[----:B------:R-:W-:Y:S04]  /*24bf0*/  STL.64 [R1+0x1278], R78 ;  /* 0x0012784e01007387 */ /* 0x000fe80000100a00 */
[----:B------:R1:W-:Y:S04]  /*24c00*/  STL.64 [R1+0x1260], R72 ;  /* 0x0012604801007387 */ /* 0x0003e80000100a00 */
[----:B------:R3:W-:Y:S04]  /*24c10*/  STL.64 [R1+0x1268], R74 ;  /* 0x0012684a01007387 */ /* 0x0007e80000100a00 */
[----:B------:R-:W4:Y:S04]  /*24c20*/  LDL.LU R53, [R1+0x2600] ;  /* 0x0026000001357983 */ /* 0x000f280000300800 */
[----:B------:R-:W2:Y:S01]  /*24c30*/  LDL.LU R52, [R1+0x25fc] ;  /* 0x0025fc0001347983 */ /* 0x000ea20000300800 */
[----:B------:R-:W-:-:S03]  /*24c40*/  IMAD.MOV.U32 R241, RZ, RZ, R252 ;  /* 0x000000fffff17224 */ /* 0x000fc600078e00fc */
[----:B------:R-:W3:Y:S04]  /*24c50*/  LDL.LU R240, [R1+0x400] ;  /* 0x0004000001f07983 */ /* 0x000ee80000300800 */
[----:B------:R-:W3:Y:S01]  /*24c60*/  LDL.LU R252, [R1+0x25f8] ;  /* 0x0025f80001fc7983 */ /* 0x000ee20000300800 */
[----:B----4-:R-:W-:-:S03]  /*24c70*/  IMAD.MOV.U32 R236, RZ, RZ, R53 ;  /* 0x000000ffffec7224 */ /* 0x010fc600078e0035 */
[----:B------:R-:W4:Y:S01]  /*24c80*/  LDL.LU R53, [R1+0x25f4] ;  /* 0x0025f40001357983 */ /* 0x000f220000300800 */
[----:B--2---:R-:W-:-:S03]  /*24c90*/  IMAD.MOV.U32 R237, RZ, RZ, R52 ;  /* 0x000000ffffed7224 */ /* 0x004fc600078e0034 */
        /* <DEDUP_REMOVED lines=31> */
[----:B---3--:R-:W3:Y:S04]  /*24e90*/  LDL.LU R74, [R1+0x448] ;  /* 0x00044800014a7983 */ /* 0x008ee80000300800 */
        /* <DEDUP_REMOVED lines=10> */
[----:B----4-:R-:W-:-:S02]  /*24f40*/  IMAD.MOV.U32 R78, RZ, RZ, R53 ;  /* 0x000000ffff4e7224 */ /* 0x010fc400078e0035 */
[----:B--2---:R-:W-:Y:S02]  /*24f50*/  IMAD.MOV.U32 R77, RZ, RZ, R52 ;  /* 0x000000ffff4d7224 */ /* 0x004fe400078e0034 */
[----:B------:R-:W2:Y:S04]  /*24f60*/  LDL.LU R52, [R1+0x25ec] ;  /* 0x0025ec0001347983 */ /* 0x000ea80000300800 */
[----:B------:R-:W4:Y:S04]  /*24f70*/  LDL.LU R53, [R1+0x25e8] ;  /* 0x0025e80001357983 */ /* 0x000f280000300800 */
        /* <DEDUP_REMOVED lines=18> */
[----:B------:R-:W-:Y:S01]  /*250a0*/  HMMA.1688.F32.TF32 R4, R212, R54, R4 ;  /* 0x00000036d404723c */ /* 0x000fe20000081004 */
[----:B------:R-:W-:-:S15]  /*250b0*/  IMAD.MOV.U32 R79, RZ, RZ, R252 ;  /* 0x000000ffff4f7224 */ /* 0x000fde00078e00fc */
[----:B------:R-:W-:-:S07]  /*250c0*/  NOP ;  /* 0x0000000000007918 */ /* 0x000fce0000000000 */
[----:B------:R-:W-:Y:S04]  /*250d0*/  STL [R1+0x23fc], R4 ;  /* 0x0023fc0401007387 */ /* 0x000fe80000100800 */
[----:B------:R-:W-:Y:S04]  /*250e0*/  STL [R1+0x23f8], R5 ;  /* 0x0023f80501007387 */ /* 0x000fe80000100800 */
[----:B------:R-:W-:Y:S04]  /*250f0*/  STL [R1+0x23f4], R6 ;  /* 0x0023f40601007387 */ /* 0x000fe80000100800 */
[----:B------:R1:W-:Y:S01]  /*25100*/  STL [R1+0x23f0], R7 ;  /* 0x0023f00701007387 */ /* 0x0003e20000100800 */
[C---:B---3--:R-:W-:Y:S06]  /*25110*/  HMMA.1688.F32.TF32 R72, R212.reuse, R70, R72 ;  /* 0x00000046d448723c */ /* 0x048fec0000081048 */
[C---:B-1----:R-:W-:Y:S06]  /*25120*/  HMMA.1688.F32.TF32 R4, R212.reuse, R62, R80 ;  /* 0x0000003ed404723c */ /* 0x042fec0000081050 */
[C---:B------:R-:W-:Y:S06]  /*25130*/  HMMA.1688.F32.TF32 R88, R212.reuse, R58, R88 ;  /* 0x0000003ad458723c */ /* 0x040fec0000081058 */
[----:B------:R-:W-:Y:S01]  /*25140*/  HMMA.1688.F32.TF32 R76, R212, R66, R76 ;  /* 0x00000042d44c723c */ /* 0x000fe2000008104c */
[----:B------:R-:W-:Y:S01]  /*25150*/  IMAD.MOV.U32 R250, RZ, RZ, R3 ;  /* 0x000000fffffa7224 */ /* 0x000fe200078e0003 */
[----:B------:R-:W-:Y:S04]  /*25160*/  LDS R212, [R0+UR10+0x8000] ;  /* 0x0080000a00d47984 */ /* 0x000fe80008000800 */
[----:B------:R-:W-:Y:S01]  /*25170*/  HMMA.1688.F32.TF32 R80, R220, R10, R180 ;  /* 0x0000000adc50723c */ /* 0x000fe200000810b4 */
[----:B------:R-:W-:Y:S01]  /*25180*/  IMAD.MOV.U32 R251, RZ, RZ, R2 ;  /* 0x000000fffffb7224 */ /* 0x000fe200078e0002 */
[----:B------:R-:W-:Y:S01]  /*25190*/  LDS R214, [R0+UR10+0xa000] ;  /* 0x00a0000a00d67984 */ /* 0x000fe20008000800 */
[----:B------:R-:W-:-:S02]  /*251a0*/  IMAD.MOV.U32 R238, RZ, RZ, R57 ;  /* 0x000000ffffee7224 */ /* 0x000fc400078e0039 */
[----:B------:R-:W-:Y:S01]  /*251b0*/  IMAD.MOV.U32 R239, RZ, RZ, R56 ;  /* 0x000000ffffef7224 */ /* 0x000fe200078e0038 */
[----:B------:R-:W-:Y:S01]  /*251c0*/  LDS R213, [R87+UR10+0x8000] ;  /* 0x0080000a57d57984 */ /* 0x000fe20008000800 */
[----:B------:R-:W-:Y:S02]  /*251d0*/  IMAD.MOV.U32 R248, RZ, RZ, R49 ;  /* 0x000000fffff87224 */ /* 0x000fe400078e0031 */
[----:B------:R-:W-:Y:S01]  /*251e0*/  IMAD.MOV.U32 R249, RZ, RZ, R48 ;  /* 0x000000fffff97224 */ /* 0x000fe200078e0030 */
[----:B------:R-:W-:Y:S04]  /*251f0*/  LDS R215, [R87+UR10+0xa000] ;  /* 0x00a0000a57d77984 */ /* 0x000fe80008000800 */
[----:B------:R-:W-:Y:S04]  /*25200*/  STL.64 [R1+0x1240], R88 ;  /* 0x0012405801007387 */ /* 0x000fe80000100a00 */
[----:B------:R-:W-:Y:S04]  /*25210*/  STL.64 [R1+0x1248], R90 ;  /* 0x0012485a01007387 */ /* 0x000fe80000100a00 */
[----:B------:R1:W-:Y:S04]  /*25220*/  STL.64 [R1+0x1230], R4 ;  /* 0x0012300401007387 */ /* 0x0003e80000100a00 */
[----:B------:R3:W-:Y:S04]  /*25230*/  STL.64 [R1+0x1238], R6 ;  /* 0x0012380601007387 */ /* 0x0007e80000100a00 */
[----:B------:R-:W-:Y:S04]  /*25240*/  STL.64 [R1+0x1220], R76 ;  /* 0x0012204c01007387 */ /* 0x000fe80000100a00 */
[----:B------:R-:W-:Y:S01]  /*25250*/  STL.64 [R1+0x1228], R78 ;  /* 0x0012284e01007387 */ /* 0x000fe20000100a00 */
[----:B-1----:R-:W-:-:S02]  /*25260*/  IMAD.MOV.U32 R4, RZ, RZ, R73 ;  /* 0x000000ffff047224 */ /* 0x002fc400078e0049 */
[----:B------:R-:W-:Y:S01]  /*25270*/  IMAD.MOV.U32 R5, RZ, RZ, R74 ;  /* 0x000000ffff057224 */ /* 0x000fe200078e004a */
[----:B------:R2:W-:Y:S01]  /*25280*/  STL [R1+0x1210], R72 ;  /* 0x0012104801007387 */ /* 0x0005e20000100800 */
[----:B---3--:R-:W-:Y:S02]  /*25290*/  IMAD.MOV.U32 R6, RZ, RZ, R75 ;  /* 0x000000ffff067224 */ /* 0x008fe400078e004b */
[C---:B--2---:R-:W-:Y:S06]  /*252a0*/  HMMA.1688.F32.TF32 R72, R220.reuse, R14, R176 ;  /* 0x0000000edc48723c */ /* 0x044fec00000810b0 */
[----:B----4-:R-:W-:-:S15]  /*252b0*/  HMMA.1688.F32.TF32 R76, R220, R22, R184 ;  /* 0x00000016dc4c723c */ /* 0x010fde00000810b8 */
[----:B------:R-:W-:-:S02]  /*252c0*/  NOP ;  /* 0x0000000000007918 */ /* 0x000fc40000000000 */
[----:B------:R-:W-:Y:S01]  /*252d0*/  STL [R1+0x1204], R73 ;  /* 0x0012044901007387 */ /* 0x000fe20000100800 */
[----:B------:R-:W-:-:S03]  /*252e0*/  IMAD.MOV.U32 R7, RZ, RZ, R72 ;  /* 0x000000ffff077224 */ /* 0x000fc600078e0048 */
        /* <DEDUP_REMOVED lines=10> */
[----:B-1----:R-:W-:Y:S08]  /*25390*/  HMMA.1688.F32.TF32 R72, R220, R38, R200 ;  /* 0x00000026dc48723c */ /* 0x002ff000000810c8 */
[----:B------:R-:W-:Y:S04]  /*253a0*/  STL.64 [R1+0x11c0], R80 ;  /* 0x0011c05001007387 */ /* 0x000fe80000100a00 */
[----:B------:R-:W-:Y:S05]  /*253b0*/  STL.64 [R1+0x11c8], R82 ;  /* 0x0011c85201007387 */ /* 0x000fea0000100a00 */
[----:B------:R-:W-:Y:S04]  /*253c0*/  STL.64 [R1+0x11b0], R76 ;  /* 0x0011b04c01007387 */ /* 0x000fe80000100a00 */
[----:B------:R1:W-:Y:S04]  /*253d0*/  STL.64 [R1+0x11b8], R78 ;  /* 0x0011b84e01007387 */ /* 0x0003e80000100a00 */
[----:B------:R2:W-:Y:S01]  /*253e0*/  STL [R1+0x11a0], R72 ;  /* 0x0011a04801007387 */ /* 0x0005e20000100800 */
[----:B------:R-:W-:-:S02]  /*253f0*/  IMAD.MOV.U32 R252, RZ, RZ, R73 ;  /* 0x000000fffffc7224 */ /* 0x000fc400078e0049 */
[----:B------:R-:W-:Y:S02]  /*25400*/  IMAD.MOV.U32 R3, RZ, RZ, R74 ;  /* 0x000000ffff037224 */ /* 0x000fe400078e004a */
[----:B------:R-:W-:Y:S01]  /*25410*/  IMAD.MOV.U32 R2, RZ, RZ, R75 ;  /* 0x000000ffff027224 */ /* 0x000fe200078e004b */
[C---:B-1----:R-:W-:Y:S06]  /*25420*/  HMMA.1688.F32.TF32 R76, R220.reuse, R46, R232 ;  /* 0x0000002edc4c723c */ /* 0x042fec00000810e8 */
[----:B--2---:R-:W-:Y:S01]  /*25430*/  HMMA.1688.F32.TF32 R72, R220, R42, R204 ;  /* 0x0000002adc48723c */ /* 0x004fe200000810cc */
[----:B------:R-:W-:-:S02]  /*25440*/  IMAD.MOV.U32 R232, RZ, RZ, R13 ;  /* 0x000000ffffe87224 */ /* 0x000fc400078e000d */
[----:B------:R-:W1:Y:S01]  /*25450*/  S2R R13, SR_TID.X ;  /* 0x00000000000d7919 */ /* 0x000e620000002100 */
[----:B------:R-:W-:Y:S02]  /*25460*/  IMAD.MOV.U32 R226, RZ, RZ, R53 ;  /* 0x000000ffffe27224 */ /* 0x000fe400078e0035 */
[----:B------:R-:W-:Y:S01]  /*25470*/  IMAD.MOV.U32 R227, RZ, RZ, R52 ;  /* 0x000000ffffe37224 */ /* 0x000fe200078e0034 */
[C---:B------:R-:W-:Y:S06]  /*25480*/  HMMA.1688.F32.TF32 R80, R220.reuse, R26, R208 ;  /* 0x0000001adc50723c */ /* 0x040fec00000810d0 */
[C---:B------:R-:W-:Y:S10]  /*25490*/  HMMA.1688.F32.TF32 R52, R220.reuse, R54, R224 ;  /* 0x00000036dc34723c */ /* 0x040ff400000810e0 */
[----:B------:R-:W-:Y:S04]  /*254a0*/  STL.64 [R1+0x1190], R72 ;  /* 0x0011904801007387 */ /* 0x000fe80000100a00 */
[----:B------:R2:W-:Y:S02]  /*254b0*/  STL.64 [R1+0x1198], R74 ;  /* 0x0011984a01007387 */ /* 0x0005e40000100a00 */
[C---:B--2---:R-:W-:Y:S06]  /*254c0*/  HMMA.1688.F32.TF32 R72, R220.reuse, R50, R228 ;  /* 0x00000032dc48723c */ /* 0x044fec00000810e4 */
[----:B------:R-:W-:Y:S01]  /*254d0*/  HMMA.1688.F32.TF32 R48, R220, R58, R236 ;  /* 0x0000003adc30723c */ /* 0x000fe200000810ec */
[----:B------:R-:W-:Y:S01]  /*254e0*/  IMAD.MOV.U32 R243, RZ, RZ, R60 ;  /* 0x000000fffff37224 */ /* 0x000fe200078e003c */
[C---:B-1----:R-:W-:Y:S01]  /*254f0*/  LOP3.LUT R60, R13.reuse, 0x7, RZ, 0xc0, !PT ;  /* 0x000000070d3c7812 */ /* 0x042fe200078ec0ff */
[----:B------:R-:W-:Y:S01]  /*25500*/  IMAD.MOV.U32 R242, RZ, RZ, R61 ;  /* 0x000000fffff27224 */ /* 0x000fe200078e003d */
[----:B------:R-:W-:Y:S01]  /*25510*/  STL.64 [R1+0x1180], R80 ;  /* 0x0011805001007387 */ /* 0x000fe20000100a00 */
[----:B------:R-:W-:-:S02]  /*25520*/  IMAD.SHL.U32 R61, R13, 0x2, RZ ;  /* 0x000000020d3d7824 */ /* 0x000fc400078e00ff */
[----:B------:R-:W-:Y:S01]  /*25530*/  IMAD R60, R60, 0x90, RZ ;  /* 0x000000903c3c7824 */ /* 0x000fe200078e02ff */
[----:B------:R-:W-:Y:S01]  /*25540*/  STL.64 [R1+0x1188], R82 ;  /* 0x0011885201007387 */ /* 0x000fe20000100a00 */
[----:B------:R-:W-:Y:S02]  /*25550*/  IMAD.MOV.U32 R246, RZ, RZ, R65 ;  /* 0x000000fffff67224 */ /* 0x000fe400078e0041 */
[----:B------:R-:W-:Y:S01]  /*25560*/  IMAD.MOV.U32 R247, RZ, RZ, R64 ;  /* 0x000000fffff77224 */ /* 0x000fe200078e0040 */
[----:B------:R-:W-:Y:S01]  /*25570*/  STL.64 [R1+0x1170], R76 ;  /* 0x0011704c01007387 */ /* 0x000fe20000100a00 */
[----:B------:R-:W-:-:S03]  /*25580*/  LOP3.LUT R60, R60, 0x30, R61, 0x78, !PT ;  /* 0x000000303c3c7812 */ /* 0x000fc600078e783d */
[----:B------:R-:W-:Y:S01]  /*25590*/  STL.64 [R1+0x1178], R78 ;  /* 0x0011784e01007387 */ /* 0x000fe20000100a00 */
[----:B------:R-:W-:Y:S03]  /*255a0*/  HMMA.1688.F32.TF32 R56, R220, R62, R240 ;  /* 0x0000003edc38723c */ /* 0x000fe600000810f0 */
[----:B------:R-:W-:Y:S01]  /*255b0*/  STL.64 [R1+0x1150], R72 ;  /* 0x0011504801007387 */ /* 0x000fe20000100a00 */
[----:B------:R-:W-:-:S03]  /*255c0*/  LOP3.LUT R60, R60, 0x40, RZ, 0x3c, !PT ;  /* 0x000000403c3c7812 */ /* 0x000fc600078e3cff */
[----:B------:R-:W-:Y:S04]  /*255d0*/  STL.64 [R1+0x1158], R74 ;  /* 0x0011584a01007387 */ /* 0x000fe80000100a00 */
[----:B------:R-:W-:Y:S04]  /*255e0*/  STL.64 [R1+0x1130], R52 ;  /* 0x0011303401007387 */ /* 0x000fe80000100a00 */
[----:B------:R1:W-:Y:S04]  /*255f0*/  STL.64 [R1+0x1138], R54 ;  /* 0x0011383601007387 */ /* 0x0003e80000100a00 */
[----:B------:R-:W-:Y:S04]  /*25600*/  STL.64 [R1+0x1110], R48 ;  /* 0x0011103001007387 */ /* 0x000fe80000100a00 */
[----:B------:R2:W-:Y:S01]  /*25610*/  STL.64 [R1+0x1118], R50 ;  /* 0x0011183201007387 */ /* 0x0005e20000100a00 */
[----:B-1----:R-:W-:Y:S01]  /*25620*/  HMMA.1688.F32.TF32 R52, R220, R66, R244 ;  /* 0x00000042dc34723c */ /* 0x002fe200000810f4 */
[----:B------:R-:W-:-:S02]  /*25630*/  IMAD.MOV.U32 R234, RZ, RZ, R9 ;  /* 0x000000ffffea7224 */ /* 0x000fc400078e0009 */
[----:B------:R-:W-:-:S03]  /*25640*/  IMAD.MOV.U32 R235, RZ, RZ, R8 ;  /* 0x000000ffffeb7224 */ /* 0x000fc600078e0008 */
[----:B--2---:R-:W-:Y:S01]  /*25650*/  HMMA.1688.F32.TF32 R48, R220, R70, R248 ;  /* 0x00000046dc30723c */ /* 0x004fe200000810f8 */
[----:B------:R-:W1:Y:S01]  /*25660*/  LDSM.16.M88.4 R68, [R60+UR11+0x20400] ;  /* 0x0204000b3c44783b */ /* 0x000e620008000200 */
[----:B------:R-:W-:-:S03]  /*25670*/  IMAD.MOV.U32 R233, RZ, RZ, R12 ;  /* 0x000000ffffe97224 */ /* 0x000fc600078e000c */
[----:B------:R-:W2:Y:S01]  /*25680*/  LDSM.16.M88.4 R8, [R60+UR11+0x20800] ;  /* 0x0208000b3c08783b */ /* 0x000ea20008000200 */
[----:B------:R-:W-:Y:S02]  /*25690*/  IMAD.MOV.U32 R230, RZ, RZ, R17 ;  /* 0x000000ffffe67224 */ /* 0x000fe400078e0011 */
[----:B------:R-:W-:Y:S01]  /*256a0*/  IMAD.MOV.U32 R231, RZ, RZ, R16 ;  /* 0x000000ffffe77224 */ /* 0x000fe200078e0010 */
[----:B------:R-:W3:Y:S01]  /*256b0*/  LDSM.16.M88.4 R12, [R60+UR11+0x20c00] ;  /* 0x020c000b3c0c783b */ /* 0x000ee20008000200 */
[----:B------:R-:W-:Y:S02]  /*256c0*/  IMAD.MOV.U32 R228, RZ, RZ, R21 ;  /* 0x000000ffffe47224 */ /* 0x000fe400078e0015 */
[----:B------:R-:W-:Y:S01]  /*256d0*/  IMAD.MOV.U32 R229, RZ, RZ, R20 ;  /* 0x000000ffffe57224 */ /* 0x000fe200078e0014 */
[----:B------:R-:W4:Y:S01]  /*256e0*/  LDSM.16.M88.4 R16, [R60+UR11+0x21000] ;  /* 0x0210000b3c10783b */ /* 0x000f220008000200 */
[----:B------:R-:W-:Y:S02]  /*256f0*/  IMAD.MOV.U32 R226, RZ, RZ, R25 ;  /* 0x000000ffffe27224 */ /* 0x000fe400078e0019 */
[----:B------:R-:W-:Y:S01]  /*25700*/  IMAD.MOV.U32 R227, RZ, RZ, R24 ;  /* 0x000000ffffe37224 */ /* 0x000fe200078e0018 */
[----:B------:R-:W4:Y:S01]  /*25710*/  LDSM.16.M88.4 R20, [R60+UR11+0x21400] ;  /* 0x0214000b3c14783b */ /* 0x000f220008000200 */
[----:B------:R-:W-:-:S02]  /*25720*/  IMAD.MOV.U32 R224, RZ, RZ, R29 ;  /* 0x000000ffffe07224 */ /* 0x000fc400078e001d */
[----:B------:R-:W-:Y:S01]  /*25730*/  IMAD.MOV.U32 R225, RZ, RZ, R28 ;  /* 0x000000ffffe17224 */ /* 0x000fe200078e001c */
[----:B------:R-:W4:Y:S01]  /*25740*/  LDSM.16.M88.4 R24, [R60+UR11+0x21800] ;  /* 0x0218000b3c18783b */ /* 0x000f220008000200 */
        /* <DEDUP_REMOVED lines=8> */
[----:B------:R-:W-:Y:S01]  /*257d0*/  STL.64 [R1+0x10f0], R56 ;  /* 0x0010f03801007387 */ /* 0x000fe20000100a00 */
[----:B------:R-:W-:-:S03]  /*257e0*/  IMAD.MOV.U32 R244, RZ, RZ, R45 ;  /* 0x000000fffff47224 */ /* 0x000fc600078e002d */
[----:B------:R-:W4:Y:S01]  /*257f0*/  LDSM.16.M88.4 R36, [R60+UR11+0x22400] ;  /* 0x0224000b3c24783b */ /* 0x000f220008000200 */
[----:B------:R-:W-:-:S03]  /*25800*/  IMAD.MOV.U32 R245, RZ, RZ, R44 ;  /* 0x000000fffff57224 */ /* 0x000fc600078e002c */
[----:B------:R-:W-:Y:S04]  /*25810*/  STL.64 [R1+0x10f8], R58 ;  /* 0x0010f83a01007387 */ /* 0x000fe80000100a00 */
[----:B------:R-:W-:Y:S04]  /*25820*/  STL.64 [R1+0x10d0], R52 ;  /* 0x0010d03401007387 */ /* 0x000fe80000100a00 */
[----:B------:R-:W4:Y:S04]  /*25830*/  LDSM.16.M88.4 R40, [R60+UR11+0x22800] ;  /* 0x0228000b3c28783b */ /* 0x000f280008000200 */
[----:B------:R-:W-:Y:S04]  /*25840*/  STL.64 [R1+0x10d8], R54 ;  /* 0x0010d83601007387 */ /* 0x000fe80000100a00 */
[----:B------:R-:W-:Y:S04]  /*25850*/  STL.64 [R1+0x1070], R48 ;  /* 0x0010703001007387 */ /* 0x000fe80000100a00 */
[----:B------:R-:W4:Y:S04]  /*25860*/  LDSM.16.M88.4 R44, [R60+UR11+0x22c00] ;  /* 0x022c000b3c2c783b */ /* 0x000f280008000200 */
[----:B------:R-:W-:Y:S04]  /*25870*/  STL.64 [R1+0x1078], R50 ;  /* 0x0010783201007387 */ /* 0x000fe80000100a00 */
[----:B------:R-:W4:Y:S04]  /*25880*/  LDSM.16.M88.4 R48, [R60+UR11+0x23000] ;  /* 0x0230000b3c30783b */ /* 0x000f280008000200 */
[----:B------:R-:W4:Y:S04]  /*25890*/  LDSM.16.M88.4 R52, [R60+UR11+0x23400] ;  /* 0x0234000b3c34783b */ /* 0x000f280008000200 */
[----:B------:R-:W4:Y:S04]  /*258a0*/  LDSM.16.M88.4 R56, [R60+UR11+0x23800] ;  /* 0x0238000b3c38783b */ /* 0x000f280008000200 */
[----:B-1----:R-:W-:Y:S04]  /*258b0*/  STL [R1+0x2318], R70 ;  /* 0x0023184601007387 */ /* 0x002fe80000100800 */
[----:B------:R-:W-:Y:S04]  /*258c0*/  STL [R1+0x2314], R71 ;  /* 0x0023144701007387 */ /* 0x000fe80000100800 */
[----:B--2---:R-:W-:Y:S04]  /*258d0*/  STL [R1+0x2320], R10 ;  /* 0x0023200a01007387 */ /* 0x004fe80000100800 */
[----:B------:R-:W-:Y:S04]  /*258e0*/  STL [R1+0x231c], R11 ;  /* 0x00231c0b01007387 */ /* 0x000fe80000100800 */
[----:B---3--:R-:W-:Y:S04]  /*258f0*/  STL [R1+0x2310], R14 ;  /* 0x0023100e01007387 */ /* 0x008fe80000100800 */
[----:B------:R-:W-:Y:S04]  /*25900*/  STL [R1+0x230c], R15 ;  /* 0x00230c0f01007387 */ /* 0x000fe80000100800 */
[----:B----4-:R-:W-:Y:S04]  /*25910*/  STL [R1+0x2304], R18 ;  /* 0x0023041201007387 */ /* 0x010fe80000100800 */
        /* <DEDUP_REMOVED lines=21> */
[----:B------:R-:W2:Y:S04]  /*25a70*/  LDL.LU R236, [R1+0x510] ;  /* 0x0005100001ec7983 */ /* 0x000ea80000300800 */
[----:B------:R-:W1:Y:S04]  /*25a80*/  LDSM.16.M88.4 R64, [R60+UR11+0x20000] ;  /* 0x0200000b3c40783b */ /* 0x000e680008000200 */
[----:B------:R-:W2:Y:S04]  /*25a90*/  LDL.LU R237, [R1+0x514] ;  /* 0x0005140001ed7983 */ /* 0x000ea80000300800 */
[----:B------:R-:W2:Y:S04]  /*25aa0*/  LDL.LU R238, [R1+0x518] ;  /* 0x0005180001ee7983 */ /* 0x000ea80000300800 */
[----:B------:R-:W2:Y:S04]  /*25ab0*/  LDL.LU R239, [R1+0x51c] ;  /* 0x00051c0001ef7983 */ /* 0x000ea80000300800 */
[----:B------:R-:W3:Y:S04]  /*25ac0*/  LDSM.16.M88.4 R60, [R60+UR11+0x23c00] ;  /* 0x023c000b3c3c783b */ /* 0x000ee80008000200 */
[----:B------:R-:W4:Y:S04]  /*25ad0*/  LDL.LU R248, [R1+0x500] ;  /* 0x0005000001f87983 */ /* 0x000f280000300800 */
[----:B------:R-:W4:Y:S04]  /*25ae0*/  LDL.LU R249, [R1+0x504] ;  /* 0x0005040001f97983 */ /* 0x000f280000300800 */
[----:B------:R-:W4:Y:S04]  /*25af0*/  LDL.LU R250, [R1+0x508] ;  /* 0x0005080001fa7983 */ /* 0x000f280000300800 */
[----:B------:R-:W4:Y:S04]  /*25b00*/  LDL.LU R251, [R1+0x50c] ;  /* 0x00050c0001fb7983 */ /* 0x000f280000300800 */
[----:B------:R-:W-:Y:S01]  /*25b10*/  LDS R220, [R0+UR10+0x8080] ;  /* 0x0080800a00dc7984 */ /* 0x000fe20008000800 */
[C---:B-1----:R-:W-:Y:S03]  /*25b20*/  HMMA.1688.F32.TF32 R72, R212.reuse, R64, R232 ;  /* 0x00000040d448723c */ /* 0x042fe600000810e8 */
[----:B------:R-:W-:Y:S04]  /*25b30*/  LDS R222, [R0+UR10+0xa080] ;  /* 0x00a0800a00de7984 */ /* 0x000fe80008000800 */
[----:B------:R-:W-:Y:S01]  /*25b40*/  LDS R221, [R87+UR10+0x8080] ;  /* 0x0080800a57dd7984 */ /* 0x000fe20008000800 */
[C---:B------:R-:W-:Y:S03]  /*25b50*/  HMMA.1688.F32.TF32 R80, R212.reuse, R68, R228 ;  /* 0x00000044d450723c */ /* 0x040fe600000810e4 */
[----:B------:R-:W1:Y:S03]  /*25b60*/  LDS R223, [R87+UR10+0xa080] ;  /* 0x00a0800a57df7984 */ /* 0x000e660008000800 */
[C---:B------:R-:W-:Y:S01]  /*25b70*/  HMMA.1688.F32.TF32 R76, R212.reuse, R8, R224 ;  /* 0x00000008d44c723c */ /* 0x040fe200000810e0 */
[----:B---3--:R-:W-:Y:S04]  /*25b80*/  STL [R1+0x2374], R62 ;  /* 0x0023743e01007387 */ /* 0x008fe80000100800 */
[----:B------:R-:W-:Y:S04]  /*25b90*/  STL [R1+0x2370], R63 ;  /* 0x0023703f01007387 */ /* 0x000fe80000100800 */
[----:B------:R-:W-:Y:S04]  /*25ba0*/  STL.64 [R1+0x1060], R72 ;  /* 0x0010604801007387 */ /* 0x000fe80000100a00 */
[----:B------:R3:W-:Y:S02]  /*25bb0*/  STL.64 [R1+0x1068], R74 ;  /* 0x0010684a01007387 */ /* 0x0007e40000100a00 */
[----:B---3--:R-:W-:Y:S02]  /*25bc0*/  HMMA.1688.F32.TF32 R72, R212, R12, R240 ;  /* 0x0000000cd448723c */ /* 0x008fe400000810f0 */
[----:B------:R-:W-:Y:S04]  /*25bd0*/  STL.64 [R1+0x1050], R80 ;  /* 0x0010505001007387 */ /* 0x000fe80000100a00 */
[----:B------:R-:W-:Y:S04]  /*25be0*/  STL.64 [R1+0x1058], R82 ;  /* 0x0010585201007387 */ /* 0x000fe80000100a00 */
[----:B------:R-:W-:Y:S04]  /*25bf0*/  STL.64 [R1+0x1040], R76 ;  /* 0x0010404c01007387 */ /* 0x000fe80000100a00 */
[----:B------:R-:W-:Y:S09]  /*25c00*/  STL.64 [R1+0x1048], R78 ;  /* 0x0010484e01007387 */ /* 0x000ff20000100a00 */
[----:B------:R3:W-:Y:S04]  /*25c10*/  STL.64 [R1+0x1030], R72 ;  /* 0x0010304801007387 */ /* 0x0007e80000100a00 */
[----:B------:R-:W4:Y:S04]  /*25c20*/  LDL.LU R240, [R1+0x4e0] ;  /* 0x0004e00001f07983 */ /* 0x000f280000300800 */
[----:B------:R-:W4:Y:S04]  /*25c30*/  LDL.LU R241, [R1+0x4e4] ;  /* 0x0004e40001f17983 */ /* 0x000f280000300800 */
[----:B------:R-:W4:Y:S04]  /*25c40*/  LDL.LU R242, [R1+0x4e8] ;  /* 0x0004e80001f27983 */ /* 0x000f280000300800 */
[----:B------:R-:W4:Y:S01]  /*25c50*/  LDL.LU R243, [R1+0x4ec] ;  /* 0x0004ec0001f37983 */ /* 0x000f220000300800 */
[----:B------:R-:W-:-:S02]  /*25c60*/  IMAD.MOV.U32 R63, RZ, RZ, R75 ;  /* 0x000000ffff3f7224 */ /* 0x000fc400078e004b */
[----:B------:R-:W-:Y:S02]  /*25c70*/  IMAD.MOV.U32 R62, RZ, RZ, R74 ;  /* 0x000000ffff3e7224 */ /* 0x000fe400078e004a */
[----:B---3--:R-:W-:Y:S01]  /*25c80*/  HMMA.1688.F32.TF32 R72, R212, R16, R244 ;  /* 0x00000010d448723c */ /* 0x008fe200000810f4 */
[----:B------:R-:W-:Y:S04]  /*25c90*/  STL [R1+0x237c], R63 ;  /* 0x00237c3f01007387 */ /* 0x000fe80000100800 */
[----:B------:R3:W-:Y:S04]  /*25ca0*/  STL [R1+0x2378], R62 ;  /* 0x0023783e01007387 */ /* 0x0007e80000100800 */
[----:B------:R-:W4:Y:S04]  /*25cb0*/  LDL.LU R244, [R1+0x4c0] ;  /* 0x0004c00001f47983 */ /* 0x000f280000300800 */
[----:B------:R-:W4:Y:S04]  /*25cc0*/  LDL.LU R245, [R1+0x4c4] ;  /* 0x0004c40001f57983 */ /* 0x000f280000300800 */
[----:B------:R-:W4:Y:S04]  /*25cd0*/  LDL.LU R246, [R1+0x4c8] ;  /* 0x0004c80001f67983 */ /* 0x000f280000300800 */
[----:B------:R-:W4:Y:S03]  /*25ce0*/  LDL.LU R247, [R1+0x4cc] ;  /* 0x0004cc0001f77983 */ /* 0x000f260000300800 */
[----:B------:R-:W-:-:S02]  /*25cf0*/  IMAD.MOV.U32 R58, RZ, RZ, R72 ;  /* 0x000000ffff3a7224 */ /* 0x000fc400078e0048 */
[----:B------:R-:W-:Y:S02]  /*25d00*/  IMAD.MOV.U32 R59, RZ, RZ, R73 ;  /* 0x000000ffff3b7224 */ /* 0x000fe400078e0049 */
[----:B------:R-:W-:Y:S02]  /*25d10*/  IMAD.MOV.U32 R54, RZ, RZ, R74 ;  /* 0x000000ffff367224 */ /* 0x000fe400078e004a */
[----:B------:R-:W-:-:S05]  /*25d20*/  IMAD.MOV.U32 R55, RZ, RZ, R75 ;  /* 0x000000ffff377224 */ /* 0x000fca00078e004b */
[----:B------:R-:W-:Y:S04]  /*25d30*/  STL [R1+0x238c], R55 ;  /* 0x00238c3701007387 */ /* 0x000fe80000100800 */
[----:B------:R-:W-:Y:S04]  /*25d40*/  STL [R1+0x2388], R54 ;  /* 0x0023883601007387 */ /* 0x000fe80000100800 */
[----:B------:R-:W-:Y:S04]  /*25d50*/  STL [R1+0x2384], R59 ;  /* 0x0023843b01007387 */ /* 0x000fe80000100800 */
[----:B------:R-:W-:Y:S01]  /*25d60*/  STL [R1+0x2380], R58 ;  /* 0x0023803a01007387 */ /* 0x000fe20000100800 */
[----:B--2---:R-:W-:-:S15]  /*25d70*/  HMMA.1688.F32.TF32 R72, R212, R20, R236 ;  /* 0x00000014d448723c */ /* 0x004fde00000810ec */
[----:B------:R-:W-:-:S09]  /*25d80*/  NOP ;  /* 0x0000000000007918 */ /* 0x000fd20000000000 */
[----:B---3--:R-:W-:Y:S02]  /*25d90*/  IMAD.MOV.U32 R62, RZ, RZ, R75 ;  /* 0x000000ffff3e7224 */ /* 0x008fe400078e004b */
[----:B------:R-:W-:Y:S01]  /*25da0*/  IMAD.MOV.U32 R63, RZ, RZ, R74 ;  /* 0x000000ffff3f7224 */ /* 0x000fe200078e004a */
[----:B------:R4:W-:Y:S04]  /*25db0*/  STL.64 [R1+0x10a0], R72 ;  /* 0x0010a04801007387 */ /* 0x0009e80000100a00 */
[----:B------:R-:W-:Y:S04]  /*25dc0*/  STL [R1+0x2394], R62 ;  /* 0x0023943e01007387 */ /* 0x000fe80000100800 */
[----:B------:R2:W-:Y:S01]  /*25dd0*/  STL [R1+0x2390], R63 ;  /* 0x0023903f01007387 */ /* 0x0005e20000100800 */
[----:B----4-:R-:W-:Y:S03]  /*25de0*/  HMMA.1688.F32.TF32 R72, R212, R24, R248 ;  /* 0x00000018d448723c */ /* 0x010fe600000810f8 */
[----:B------:R-:W3:Y:S04]  /*25df0*/  LDL.LU R248, [R1+0x480] ;  /* 0x0004800001f87983 */ /* 0x000ee80000300800 */
[----:B------:R-:W3:Y:S04]  /*25e00*/  LDL.LU R249, [R1+0x484] ;  /* 0x0004840001f97983 */ /* 0x000ee80000300800 */
[----:B------:R-:W3:Y:S04]  /*25e10*/  LDL.LU R250, [R1+0x488] ;  /* 0x0004880001fa7983 */ /* 0x000ee80000300800 */
[----:B------:R-:W3:Y:S09]  /*25e20*/  LDL.LU R251, [R1+0x48c] ;  /* 0x00048c0001fb7983 */ /* 0x000ef20000300800 */
[----:B------:R-:W-:-:S02]  /*25e30*/  IMAD.MOV.U32 R50, RZ, RZ, R72 ;  /* 0x000000ffff327224 */ /* 0x000fc400078e0048 */
[----:B------:R-:W-:Y:S02]  /*25e40*/  IMAD.MOV.U32 R51, RZ, RZ, R73 ;  /* 0x000000ffff337224 */ /* 0x000fe400078e0049 */
[----:B------:R-:W-:Y:S02]  /*25e50*/  IMAD.MOV.U32 R46, RZ, RZ, R74 ;  /* 0x000000ffff2e7224 */ /* 0x000fe400078e004a */
[----:B------:R-:W-:-:S05]  /*25e60*/  IMAD.MOV.U32 R47, RZ, RZ, R75 ;  /* 0x000000ffff2f7224 */ /* 0x000fca00078e004b */
[----:B------:R-:W-:Y:S04]  /*25e70*/  STL [R1+0x23a4], R47 ;  /* 0x0023a42f01007387 */ /* 0x000fe80000100800 */
[----:B------:R-:W-:Y:S04]  /*25e80*/  STL [R1+0x23a0], R46 ;  /* 0x0023a02e01007387 */ /* 0x000fe80000100800 */
[----:B------:R-:W-:Y:S04]  /*25e90*/  STL [R1+0x239c], R51 ;  /* 0x00239c3301007387 */ /* 0x000fe80000100800 */
[----:B------:R4:W-:Y:S04]  /*25ea0*/  STL [R1+0x2398], R50 ;  /* 0x0023983201007387 */ /* 0x0009e80000100800 */
[----:B------:R-:W3:Y:S04]  /*25eb0*/  LDL.LU R224, [R1+0x460] ;  /* 0x0004600001e07983 */ /* 0x000ee80000300800 */
[----:B------:R-:W3:Y:S04]  /*25ec0*/  LDL.LU R225, [R1+0x464] ;  /* 0x0004640001e17983 */ /* 0x000ee80000300800 */
[----:B------:R-:W3:Y:S04]  /*25ed0*/  LDL.LU R226, [R1+0x468] ;  /* 0x0004680001e27983 */ /* 0x000ee80000300800 */
[----:B------:R-:W3:Y:S01]  /*25ee0*/  LDL.LU R227, [R1+0x46c] ;  /* 0x00046c0001e37983 */ /* 0x000ee20000300800 */
[----:B------:R-:W-:-:S15]  /*25ef0*/  HMMA.1688.F32.TF32 R72, R212, R28, R240 ;  /* 0x0000001cd448723c */ /* 0x000fde00000810f0 */
[----:B------:R-:W-:-:S09]  /*25f00*/  NOP ;  /* 0x0000000000007918 */ /* 0x000fd20000000000 */
[----:B------:R-:W-:Y:S02]  /*25f10*/  IMAD.MOV.U32 R58, RZ, RZ, R75 ;  /* 0x000000ffff3a7224 */ /* 0x000fe400078e004b */
[----:B------:R-:W-:Y:S02]  /*25f20*/  IMAD.MOV.U32 R59, RZ, RZ, R74 ;  /* 0x000000ffff3b7224 */ /* 0x000fe400078e004a */
[----:B------:R-:W-:Y:S02]  /*25f30*/  IMAD.MOV.U32 R54, RZ, RZ, R73 ;  /* 0x000000ffff367224 */ /* 0x000fe400078e0049 */
[----:B------:R-:W-:Y:S01]  /*25f40*/  IMAD.MOV.U32 R55, RZ, RZ, R72 ;  /* 0x000000ffff377224 */ /* 0x000fe200078e0048 */
[----:B------:R-:W-:Y:S01]  /*25f50*/  STL [R1+0x23b4], R58 ;  /* 0x0023b43a01007387 */ /* 0x000fe20000100800 */
[----:B------:R-:W-:Y:S03]  /*25f60*/  HMMA.1688.F32.TF32 R72, R212, R32, R244 ;  /* 0x00000020d448723c */ /* 0x000fe600000810f4 */
[----:B------:R-:W-:Y:S04]  /*25f70*/  STL [R1+0x23b0], R59 ;  /* 0x0023b03b01007387 */ /* 0x000fe80000100800 */
[----:B------:R1:W-:Y:S04]  /*25f80*/  STL [R1+0x23ac], R54 ;  /* 0x0023ac3601007387 */ /* 0x0003e80000100800 */
[----:B------:R1:W-:Y:S04]  /*25f90*/  STL [R1+0x23a8], R55 ;  /* 0x0023a83701007387 */ /* 0x0003e80000100800 */
        /* <DEDUP_REMOVED lines=12> */
[----:B--2---:R-:W-:-:S02]  /*26060*/  IMAD.MOV.U32 R63, RZ, RZ, R75 ;  /* 0x000000ffff3f7224 */ /* 0x004fc400078e004b */
[----:B------:R-:W-:Y:S02]  /*26070*/  IMAD.MOV.U32 R62, RZ, RZ, R74 ;  /* 0x000000ffff3e7224 */ /* 0x000fe400078e004a */
[----:B----4-:R-:W-:Y:S02]  /*26080*/  IMAD.MOV.U32 R50, RZ, RZ, R73 ;  /* 0x000000ffff327224 */ /* 0x010fe400078e0049 */
[----:B------:R-:W-:Y:S01]  /*26090*/  IMAD.MOV.U32 R51, RZ, RZ, R72 ;  /* 0x000000ffff337224 */ /* 0x000fe200078e0048 */
[----:B------:R-:W-:Y:S04]  /*260a0*/  STL [R1+0x23c4], R63 ;  /* 0x0023c43f01007387 */ /* 0x000fe80000100800 */
[----:B------:R-:W-:Y:S04]  /*260b0*/  STL [R1+0x23c0], R62 ;  /* 0x0023c03e01007387 */ /* 0x000fe80000100800 */
[----:B------:R2:W-:Y:S04]  /*260c0*/  STL [R1+0x23bc], R50 ;  /* 0x0023bc3201007387 */ /* 0x0005e80000100800 */
[----:B------:R4:W-:Y:S01]  /*260d0*/  STL [R1+0x23b8], R51 ;  /* 0x0023b83301007387 */ /* 0x0009e20000100800 */
[----:B---3--:R-:W-:Y:S03]  /*260e0*/  HMMA.1688.F32.TF32 R72, R212, R36, R248 ;  /* 0x00000024d448723c */ /* 0x008fe600000810f8 */
[----:B------:R-:W3:Y:S04]  /*260f0*/  LDL.LU R248, [R1+0x3f0] ;  /* 0x0003f00001f87983 */ /* 0x000ee80000300800 */
[----:B------:R-:W3:Y:S04]  /*26100*/  LDL.LU R249, [R1+0x3f4] ;  /* 0x0003f40001f97983 */ /* 0x000ee80000300800 */
[----:B------:R-:W3:Y:S04]  /*26110*/  LDL.LU R250, [R1+0x3f8] ;  /* 0x0003f80001fa7983 */ /* 0x000ee80000300800 */
[----:B------:R-:W3:Y:S09]  /*26120*/  LDL.LU R251, [R1+0x3fc] ;  /* 0x0003fc0001fb7983 */ /* 0x000ef20000300800 */
[----:B-1----:R-:W-:-:S02]  /*26130*/  IMAD.MOV.U32 R54, RZ, RZ, R72 ;  /* 0x000000ffff367224 */ /* 0x002fc400078e0048 */
        /* <DEDUP_REMOVED lines=8> */
[----:B------:R-:W-:Y:S01]  /*261c0*/  IMAD.MOV.U32 R31, RZ, RZ, R75 ;  /* 0x000000ffff1f7224 */ /* 0x000fe200078e004b */
[----:B------:R-:W-:Y:S04]  /*261d0*/  STL [R1+0x23d4], R46 ;  /* 0x0023d42e01007387 */ /* 0x000fe80000100800 */
[----:B------:R-:W-:Y:S01]  /*261e0*/  STL [R1+0x23d0], R47 ;  /* 0x0023d02f01007387 */ /* 0x000fe20000100800 */
[----:B------:R-:W-:Y:S03]  /*261f0*/  HMMA.1688.F32.TF32 R72, R212, R44, R236 ;  /* 0x0000002cd448723c */ /* 0x000fe600000810ec */
[----:B------:R1:W-:-:S15]  /*26200*/  STL [R1+0x23cc], R55 ;  /* 0x0023cc3701007387 */ /* 0x0003de0000100800 */
[----:B------:R-:W-:-:S06]  /*26210*/  NOP ;  /* 0x0000000000007918 */ /* 0x000fcc0000000000 */
[----:B------:R-:W-:Y:S02]  /*26220*/  IMAD.MOV.U32 R42, RZ, RZ, R72 ;  /* 0x000000ffff2a7224 */ /* 0x000fe400078e0048 */
[----:B------:R-:W-:Y:S02]  /*26230*/  IMAD.MOV.U32 R43, RZ, RZ, R73 ;  /* 0x000000ffff2b7224 */ /* 0x000fe400078e0049 */
[----:B------:R-:W-:Y:S02]  /*26240*/  IMAD.MOV.U32 R38, RZ, RZ, R74 ;  /* 0x000000ffff267224 */ /* 0x000fe400078e004a */
[----:B------:R-:W-:Y:S02]  /*26250*/  IMAD.MOV.U32 R39, RZ, RZ, R75 ;  /* 0x000000ffff277224 */ /* 0x000fe400078e004b */
[----:B------:R-:W-:Y:S01]  /*26260*/  HMMA.1688.F32.TF32 R72, R212, R48, R240 ;  /* 0x00000030d448723c */ /* 0x000fe200000810f0 */
[----:B------:R1:W-:Y:S04]  /*26270*/  STL [R1+0x23c8], R54 ;  /* 0x0023c83601007387 */ /* 0x0003e80000100800 */
[----:B------:R-:W-:Y:S04]  /*26280*/  STL [R1+0x23e4], R31 ;  /* 0x0023e41f01007387 */ /* 0x000fe80000100800 */
[----:B------:R-:W-:Y:S04]  /*26290*/  STL [R1+0x23e0], R30 ;  /* 0x0023e01e01007387 */ /* 0x000fe80000100800 */
[----:B------:R3:W-:Y:S04]  /*262a0*/  STL [R1+0x23dc], R35 ;  /* 0x0023dc2301007387 */ /* 0x0007e80000100800 */
[----:B------:R3:W-:Y:S04]  /*262b0*/  STL [R1+0x23d8], R34 ;  /* 0x0023d82201007387 */ /* 0x0007e80000100800 */
[----:B------:R3:W-:Y:S03]  /*262c0*/  STL [R1+0x23ec], R43 ;  /* 0x0023ec2b01007387 */ /* 0x0007e60000100800 */
[----:B--2---:R-:W-:Y:S01]  /*262d0*/  IMAD.MOV.U32 R50, RZ, RZ, R72 ;  /* 0x000000ffff327224 */ /* 0x004fe200078e0048 */
[----:B------:R2:W-:Y:S01]  /*262e0*/  STL [R1+0x23e8], R42 ;  /* 0x0023e82a01007387 */ /* 0x0005e20000100800 */
[----:B----4-:R-:W-:-:S02]  /*262f0*/  IMAD.MOV.U32 R51, RZ, RZ, R73 ;  /* 0x000000ffff337224 */ /* 0x010fc400078e0049 */
[----:B------:R-:W-:Y:S02]  /*26300*/  IMAD.MOV.U32 R58, RZ, RZ, R74 ;  /* 0x000000ffff3a7224 */ /* 0x000fe400078e004a */
[----:B------:R-:W-:Y:S02]  /*26310*/  IMAD.MOV.U32 R59, RZ, RZ, R75 ;  /* 0x000000ffff3b7224 */ /* 0x000fe400078e004b */
[----:B------:R-:W-:Y:S01]  /*26320*/  HMMA.1688.F32.TF32 R72, R212, R52, R244 ;  /* 0x00000034d448723c */ /* 0x000fe200000810f4 */
        /* <DEDUP_REMOVED lines=40> */
[----:B-1----:R-:W-:-:S02]  /*265b0*/  IMAD.MOV.U32 R55, RZ, RZ, R72 ;  /* 0x000000ffff377224 */ /* 0x002fc400078e0048 */
[----:B------:R-:W-:Y:S02]  /*265c0*/  IMAD.MOV.U32 R54, RZ, RZ, R73 ;  /* 0x000000ffff367224 */ /* 0x000fe400078e0049 */
[----:B------:R-:W-:Y:S02]  /*265d0*/  IMAD.MOV.U32 R63, RZ, RZ, R74 ;  /* 0x000000ffff3f7224 */ /* 0x000fe400078e004a */
[----:B------:R-:W-:Y:S02]  /*265e0*/  IMAD.MOV.U32 R62, RZ, RZ, R75 ;  /* 0x000000ffff3e7224 */ /* 0x000fe400078e004b */
[----:B---3--:R-:W-:Y:S01]  /*265f0*/  HMMA.1688.F32.TF32 R72, R212, R56, R248 ;  /* 0x00000038d448723c */ /* 0x008fe200000810f8 */
[----:B------:R-:W3:Y:S04]  /*26600*/  LDL.LU R248, [R1+0x320] ;  /* 0x0003200001f87983 */ /* 0x000ee80000300800 */
[----:B------:R-:W3:Y:S04]  /*26610*/  LDL.LU R249, [R1+0x324] ;  /* 0x0003240001f97983 */ /* 0x000ee80000300800 */
[----:B------:R-:W3:Y:S04]  /*26620*/  LDL.LU R250, [R1+0x328] ;  /* 0x0003280001fa7983 */ /* 0x000ee80000300800 */
[----:B------:R-:W3:Y:S11]  /*26630*/  LDL.LU R251, [R1+0x32c] ;  /* 0x00032c0001fb7983 */ /* 0x000ef60000300800 */
[----:B------:R-:W-:-:S02]  /*26640*/  IMAD.MOV.U32 R26, RZ, RZ, R72 ;  /* 0x000000ffff1a7224 */ /* 0x000fc400078e0048 */
[----:B------:R-:W-:Y:S02]  /*26650*/  IMAD.MOV.U32 R27, RZ, RZ, R73 ;  /* 0x000000ffff1b7224 */ /* 0x000fe400078e0049 */
[----:B------:R-:W-:Y:S02]  /*26660*/  IMAD.MOV.U32 R22, RZ, RZ, R74 ;  /* 0x000000ffff167224 */ /* 0x000fe400078e004a */
[----:B------:R-:W-:Y:S02]  /*26670*/  IMAD.MOV.U32 R10, RZ, RZ, R75 ;  /* 0x000000ffff0a7224 */ /* 0x000fe400078e004b */
[----:B--2---:R-:W-:Y:S01]  /*26680*/  HMMA.1688.F32.TF32 R72, R212, R60, R196 ;  /* 0x0000003cd448723c */ /* 0x004fe200000810c4 */
[----:B------:R-:W-:Y:S04]  /*26690*/  LDS R212, [R0+UR10+0x8100] ;  /* 0x0081000a00d47984 */ /* 0x000fe80008000800 */
[----:B------:R-:W-:Y:S04]  /*266a0*/  LDS R214, [R0+UR10+0xa100] ;  /* 0x00a1000a00d67984 */ /* 0x000fe80008000800 */
[----:B------:R-:W-:Y:S04]  /*266b0*/  LDS R213, [R87+UR10+0x8100] ;  /* 0x0081000a57d57984 */ /* 0x000fe80008000800 */
[----:B------:R-:W1:Y:S11]  /*266c0*/  LDS R215, [R87+UR10+0xa100] ;  /* 0x00a1000a57d77984 */ /* 0x000e760008000800 */
[----:B------:R-:W-:-:S02]  /*266d0*/  IMAD.MOV.U32 R35, RZ, RZ, R72 ;  /* 0x000000ffff237224 */ /* 0x000fc400078e0048 */
[----:B------:R-:W-:Y:S02]  /*266e0*/  IMAD.MOV.U32 R34, RZ, RZ, R73 ;  /* 0x000000ffff227224 */ /* 0x000fe400078e0049 */
[----:B------:R-:W-:Y:S02]  /*266f0*/  IMAD.MOV.U32 R46, RZ, RZ, R74 ;  /* 0x000000ffff2e7224 */ /* 0x000fe400078e004a */
[----:B------:R-:W-:Y:S02]  /*26700*/  IMAD.MOV.U32 R47, RZ, RZ, R75 ;  /* 0x000000ffff2f7224 */ /* 0x000fe400078e004b */
[----:B----4-:R-:W-:-:S15]  /*26710*/  HMMA.1688.F32.TF32 R72, R220, R64, R200 ;  /* 0x00000040dc48723c */ /* 0x010fde00000810c8 */
[----:B------:R-:W-:-:S09]  /*26720*/  NOP ;  /* 0x0000000000007918 */ /* 0x000fd20000000000 */
        /* <DEDUP_REMOVED lines=16> */
[C---:B------:R-:W-:Y:S06]  /*26830*/  HMMA.1688.F32.TF32 R72, R220.reuse, R12, R232 ;  /* 0x0000000cdc48723c */ /* 0x040fec00000810e8 */
[C---:B------:R-:W-:Y:S06]  /*26840*/  HMMA.1688.F32.TF32 R80, R220.reuse, R16, R228 ;  /* 0x00000010dc50723c */ /* 0x040fec00000810e4 */
[C---:B------:R-:W-:Y:S11]  /*26850*/  HMMA.1688.F32.TF32 R76, R220.reuse, R20, R224 ;  /* 0x00000014dc4c723c */ /* 0x040ff600000810e0 */
[----:B------:R-:W-:Y:S04]  /*26860*/  STL.64 [R1+0xea0], R72 ;  /* 0x000ea04801007387 */ /* 0x000fe80000100a00 */
[----:B------:R2:W-:Y:S02]  /*26870*/  STL.64 [R1+0xea8], R74 ;  /* 0x000ea84a01007387 */ /* 0x0005e40000100a00 */
[C---:B--2---:R-:W-:Y:S02]  /*26880*/  HMMA.1688.F32.TF32 R72, R220.reuse, R24, R236 ;  /* 0x00000018dc48723c */ /* 0x044fe400000810ec */
[----:B------:R-:W-:Y:S04]  /*26890*/  STL.64 [R1+0xe90], R80 ;  /* 0x000e905001007387 */ /* 0x000fe80000100a00 */
[----:B------:R2:W-:Y:S04]  /*268a0*/  STL.64 [R1+0xe98], R82 ;  /* 0x000e985201007387 */ /* 0x0005e80000100a00 */
[----:B------:R-:W-:Y:S04]  /*268b0*/  STL.64 [R1+0xe80], R76 ;  /* 0x000e804c01007387 */ /* 0x000fe80000100a00 */
[----:B------:R4:W-:Y:S01]  /*268c0*/  STL.64 [R1+0xe88], R78 ;  /* 0x000e884e01007387 */ /* 0x0009e20000100a00 */
[C---:B--2---:R-:W-:Y:S08]  /*268d0*/  HMMA.1688.F32.TF32 R80, R220.reuse, R28, R240 ;  /* 0x0000001cdc50723c */ /* 0x044ff000000810f0 */
[----:B------:R-:W-:Y:S01]  /*268e0*/  STL.64 [R1+0xe70], R72 ;  /* 0x000e704801007387 */ /* 0x000fe20000100a00 */
[C---:B----4-:R-:W-:Y:S03]  /*268f0*/  HMMA.1688.F32.TF32 R76, R220.reuse, R32, R244 ;  /* 0x00000020dc4c723c */ /* 0x050fe600000810f4 */
[----:B------:R3:W-:Y:S03]  /*26900*/  STL.64 [R1+0xe78], R74 ;  /* 0x000e784a01007387 */ /* 0x0007e60000100a00 */
[C---:B---3--:R-:W-:Y:S08]  /*26910*/  HMMA.1688.F32.TF32 R72, R220.reuse, R36, R248 ;  /* 0x00000024dc48723c */ /* 0x048ff000000810f8 */
        /* <DEDUP_REMOVED lines=102> */
[C---:B--2---:R-:W-:Y:S06]  /*26f80*/  HMMA.1688.F32.TF32 R88, R220.reuse, R56, R88 ;  /* 0x00000038dc58723c */ /* 0x044fec0000081058 */
[C---:B---3--:R-:W-:Y:S06]  /*26f90*/  HMMA.1688.F32.TF32 R92, R220.reuse, R52, R92 ;  /* 0x00000034dc5c723c */ /* 0x048fec000008105c */
[C---:B----4-:R-:W-:Y:S06]  /*26fa0*/  HMMA.1688.F32.TF32 R100, R220.reuse, R44, R100 ;  /* 0x0000002cdc64723c */ /* 0x050fec0000081064 */
[C---:B------:R-:W-:Y:S06]  /*26fb0*/  HMMA.1688.F32.TF32 R104, R220.reuse, R40, R104 ;  /* 0x00000028dc68723c */ /* 0x040fec0000081068 */
[----:B------:R-:W-:-:S15]  /*26fc0*/  HMMA.1688.F32.TF32 R96, R220, R48, R96 ;  /* 0x00000030dc60723c */ /* 0x000fde0000081060 */
[----:B------:R-:W-:-:S02]  /*26fd0*/  NOP ;  /* 0x0000000000007918 */ /* 0x000fc40000000000 */
[----:B------:R-:W-:Y:S04]  /*26fe0*/  STL.64 [R1+0xe10], R104 ;  /* 0x000e106801007387 */ /* 0x000fe80000100a00 */
[----:B------:R2:W-:Y:S04]  /*26ff0*/  STL.64 [R1+0xe18], R106 ;  /* 0x000e186a01007387 */ /* 0x0005e80000100a00 */
[----:B--2---:R-:W2:Y:S04]  /*27000*/  LDL.LU.64 R106, [R1+0x25e0] ;  /* 0x0025e000016a7983 */ /* 0x004ea80000300a00 */
[----:B------:R-:W2:Y:S04]  /*27010*/  LDL.LU.64 R104, [R1+0x25d8] ;  /* 0x0025d80001687983 */ /* 0x000ea80000300a00 */
[----:B------:R-:W-:Y:S04]  /*27020*/  STL.64 [R1+0xdf0], R100 ;  /* 0x000df06401007387 */ /* 0x000fe80000100a00 */
[----:B------:R3:W-:Y:S04]  /*27030*/  STL.64 [R1+0xdf8], R102 ;  /* 0x000df86601007387 */ /* 0x0007e80000100a00 */
[----:B---3--:R-:W3:Y:S04]  /*27040*/  LDL.LU.64 R102, [R1+0x25d0] ;  /* 0x0025d00001667983 */ /* 0x008ee80000300a00 */
[----:B------:R-:W3:Y:S04]  /*27050*/  LDL.LU.64 R100, [R1+0x25c8] ;  /* 0x0025c80001647983 */ /* 0x000ee80000300a00 */
[----:B------:R-:W-:Y:S04]  /*27060*/  STL.64 [R1+0xdd0], R96 ;  /* 0x000dd06001007387 */ /* 0x000fe80000100a00 */
[----:B------:R4:W-:Y:S01]  /*27070*/  STL.64 [R1+0xdd8], R98 ;  /* 0x000dd86201007387 */ /* 0x0009e20000100a00 */
[----:B------:R-:W-:Y:S03]  /*27080*/  HMMA.1688.F32.TF32 R220, R220, R60, R248 ;  /* 0x0000003cdcdc723c */ /* 0x000fe600000810f8 */
[----:B----4-:R-:W4:Y:S04]  /*27090*/  LDL.LU.64 R98, [R1+0x25c0] ;  /* 0x0025c00001627983 */ /* 0x010f280000300a00 */
[----:B------:R-:W4:Y:S04]  /*270a0*/  LDL.LU.64 R96, [R1+0x25b8] ;  /* 0x0025b80001607983 */ /* 0x000f280000300a00 */
[----:B------:R-:W-:Y:S04]  /*270b0*/  STL.64 [R1+0xd90], R92 ;  /* 0x000d905c01007387 */ /* 0x000fe80000100a00 */
[----:B------:R1:W-:Y:S04]  /*270c0*/  STL.64 [R1+0xd98], R94 ;  /* 0x000d985e01007387 */ /* 0x0003e80000100a00 */
[----:B-1----:R-:W2:Y:S04]  /*270d0*/  LDL.LU.64 R94, [R1+0x25b0] ;  /* 0x0025b000015e7983 */ /* 0x002ea80000300a00 */
[----:B------:R-:W2:Y:S04]  /*270e0*/  LDL.LU.64 R92, [R1+0x25a8] ;  /* 0x0025a800015c7983 */ /* 0x000ea80000300a00 */
[----:B------:R-:W-:Y:S04]  /*270f0*/  STL.64 [R1+0xd40], R88 ;  /* 0x000d405801007387 */ /* 0x000fe80000100a00 */
[----:B------:R1:W-:Y:S04]  /*27100*/  STL.64 [R1+0xd48], R90 ;  /* 0x000d485a01007387 */ /* 0x0003e80000100a00 */
[----:B-1----:R-:W3:Y:S04]  /*27110*/  LDL.LU.64 R90, [R1+0x25a0] ;  /* 0x0025a000015a7983 */ /* 0x002ee80000300a00 */
[----:B------:R-:W3:Y:S04]  /*27120*/  LDL.LU.64 R88, [R1+0x2598] ;  /* 0x0025980001587983 */ /* 0x000ee80000300a00 */
[----:B------:R-:W4:Y:S04]  /*27130*/  LDL.LU.64 R250, [R1+0x2590] ;  /* 0x0025900001fa7983 */ /* 0x000f280000300a00 */
[----:B------:R-:W2:Y:S01]  /*27140*/  LDL.LU.64 R248, [R1+0x2588] ;  /* 0x0025880001f87983 */ /* 0x000ea20000300a00 */
[C---:B------:R-:W-:Y:S06]  /*27150*/  HMMA.1688.F32.TF32 R80, R212.reuse, R64, R80 ;  /* 0x00000040d450723c */ /* 0x040fec0000081050 */
[C---:B------:R-:W-:Y:S06]  /*27160*/  HMMA.1688.F32.TF32 R76, R212.reuse, R68, R76 ;  /* 0x00000044d44c723c */ /* 0x040fec000008104c */
[C---:B------:R-:W-:Y:S01]  /*27170*/  HMMA.1688.F32.TF32 R72, R212.reuse, R8, R72 ;  /* 0x00000008d448723c */ /* 0x040fe20000081048 */
[----:B------:R-:W-:Y:S04]  /*27180*/  STL.64 [R1+0xd20], R220 ;  /* 0x000d20dc01007387 */ /* 0x000fe80000100a00 */
[----:B------:R-:W-:Y:S04]  /*27190*/  STL.64 [R1+0xd28], R222 ;  /* 0x000d28de01007387 */ /* 0x000fe80000100a00 */
[----:B------:R-:W-:Y:S04]  /*271a0*/  LDS R221, [R87+UR10+0x8200] ;  /* 0x0082000a57dd7984 */ /* 0x000fe80008000800 */
[----:B------:R-:W-:Y:S04]  /*271b0*/  STL.64 [R1+0x8a0], R80 ;  /* 0x0008a05001007387 */ /* 0x000fe80000100a00 */
[----:B------:R1:W-:Y:S04]  /*271c0*/  STL.64 [R1+0x8a8], R82 ;  /* 0x0008a85201007387 */ /* 0x0003e80000100a00 */
[----:B------:R-:W-:Y:S04]  /*271d0*/  STL.64 [R1+0x840], R76 ;  /* 0x0008404c01007387 */ /* 0x000fe80000100a00 */
[----:B------:R1:W-:Y:S02]  /*271e0*/  STL.64 [R1+0x848], R78 ;  /* 0x0008484e01007387 */ /* 0x0003e40000100a00 */
[C---:B-1----:R-:W-:Y:S02]  /*271f0*/  HMMA.1688.F32.TF32 R80, R212.reuse, R12, R176 ;  /* 0x0000000cd450723c */ /* 0x042fe400000810b0 */
[----:B------:R-:W-:Y:S04]  /*27200*/  STL.64 [R1+0x810], R72 ;  /* 0x0008104801007387 */ /* 0x000fe80000100a00 */
[----:B------:R1:W-:Y:S01]  /*27210*/  STL.64 [R1+0x818], R74 ;  /* 0x0008184a01007387 */ /* 0x0003e20000100a00 */
[C---:B------:R-:W-:Y:S03]  /*27220*/  HMMA.1688.F32.TF32 R76, R212.reuse, R16, R180 ;  /* 0x00000010d44c723c */ /* 0x040fe600000810b4 */
[----:B------:R-:W-:Y:S04]  /*27230*/  LDS R223, [R87+UR10+0xa200] ;  /* 0x00a2000a57df7984 */ /* 0x000fe80008000800 */
[----:B------:R-:W-:Y:S01]  /*27240*/  LDS R220, [R0+UR10+0x8200] ;  /* 0x0082000a00dc7984 */ /* 0x000fe20008000800 */
[C---:B-1----:R-:W-:Y:S03]  /*27250*/  HMMA.1688.F32.TF32 R72, R212.reuse, R20, R184 ;  /* 0x00000014d448723c */ /* 0x042fe600000810b8 */
[----:B------:R-:W1:Y:S05]  /*27260*/  LDS R222, [R0+UR10+0xa200] ;  /* 0x00a2000a00de7984 */ /* 0x000e6a0008000800 */
        /* <DEDUP_REMOVED lines=31> */
[----:B-1----:R-:W-:Y:S02]  /*27460*/  HMMA.1688.F32.TF32 R80, R212, R60, R236 ;  /* 0x0000003cd450723c */ /* 0x002fe400000810ec */
[----:B------:R-:W-:Y:S04]  /*27470*/  STL.64 [R1+0x710], R72 ;  /* 0x0007104801007387 */ /* 0x000fe80000100a00 */
[----:B------:R1:W-:Y:S01]  /*27480*/  STL.64 [R1+0x718], R74 ;  /* 0x0007184a01007387 */ /* 0x0003e20000100a00 */
[C---:B------:R-:W-:Y:S06]  /*27490*/  HMMA.1688.F32.TF32 R76, R216.reuse, R64, R240 ;  /* 0x00000040d84c723c */ /* 0x040fec00000810f0 */
[----:B-1----:R-:W-:Y:S10]  /*274a0*/  HMMA.1688.F32.TF32 R72, R216, R68, R244 ;  /* 0x00000044d848723c */ /* 0x002ff400000810f4 */
[----:B------:R-:W-:Y:S04]  /*274b0*/  STL.64 [R1+0x6f0], R80 ;  /* 0x0006f05001007387 */ /* 0x000fe80000100a00 */
[----:B------:R-:W-:Y:S04]  /*274c0*/  STL.64 [R1+0x6f8], R82 ;  /* 0x0006f85201007387 */ /* 0x000fe80000100a00 */
[----:B------:R-:W-:Y:S04]  /*274d0*/  STL.64 [R1+0x6e0], R76 ;  /* 0x0006e04c01007387 */ /* 0x000fe80000100a00 */
[----:B------:R-:W-:Y:S04]  /*274e0*/  STL.64 [R1+0x6e8], R78 ;  /* 0x0006e84e01007387 */ /* 0x000fe80000100a00 */
[----:B------:R1:W-:Y:S04]  /*274f0*/  STL.64 [R1+0x6d0], R72 ;  /* 0x0006d04801007387 */ /* 0x0003e80000100a00 */
[----:B------:R1:W-:Y:S04]  /*27500*/  STL.64 [R1+0x6d8], R74 ;  /* 0x0006d84a01007387 */ /* 0x0003e80000100a00 */
[----:B------:R-:W3:Y:S04]  /*27510*/  LDL.LU R212, [R1] ;  /* 0x0000000001d47983 */ /* 0x000ee80000300800 */
        /* <DEDUP_REMOVED lines=60> */
[----:B------:R-:W-:Y:S01]  /*278e0*/  IMAD.MOV.U32 R242, RZ, RZ, R249 ;  /* 0x000000fffff27224 */ /* 0x000fe200078e00f9 */
[----:B------:R-:W2:Y:S01]  /*278f0*/  LDL.LU R248, [R1+0x10] ;  /* 0x0000100001f87983 */ /* 0x000ea20000300800 */
[----:B----4-:R-:W-:Y:S02]  /*27900*/  IMAD.MOV.U32 R241, RZ, RZ, R250 ;  /* 0x000000fffff17224 */ /* 0x010fe400078e00fa */
[----:B------:R-:W-:Y:S01]  /*27910*/  IMAD.MOV.U32 R240, RZ, RZ, R251 ;  /* 0x000000fffff07224 */ /* 0x000fe200078e00fb */
        /* <DEDUP_REMOVED lines=29> */
[----:B------:R-:W-:-:S15]  /*27af0*/  HMMA.1688.F32.TF32 R76, R216, R16, R76 ;  /* 0x00000010d84c723c */ /* 0x000fde000008104c */
[----:B------:R-:W-:-:S02]  /*27b00*/  NOP ;  /* 0x0000000000007918 */ /* 0x000fc40000000000 */
[----:B------:R-:W-:Y:S04]  /*27b10*/  STL.64 [R1+0x6c0], R84 ;  /* 0x0006c05401007387 */ /* 0x000fe80000100a00 */
[----:B------:R1:W-:Y:S01]  /*27b20*/  STL.64 [R1+0x6c8], R86 ;  /* 0x0006c85601007387 */ /* 0x0003e20000100a00 */
[C---:B------:R-:W-:Y:S03]  /*27b30*/  HMMA.1688.F32.TF32 R184, R216.reuse, R32, R184 ;  /* 0x00000020d8b8723c */ /* 0x040fe600000810b8 */
[----:B-1----:R-:W3:Y:S04]  /*27b40*/  LDL.LU.64 R86, [R1+0x2580] ;  /* 0x0025800001567983 */ /* 0x002ee80000300a00 */
[----:B------:R-:W3:Y:S04]  /*27b50*/  LDL.LU.64 R84, [R1+0x2578] ;  /* 0x0025780001547983 */ /* 0x000ee80000300a00 */
[----:B------:R-:W-:Y:S04]  /*27b60*/  STL.64 [R1+0x6a0], R80 ;  /* 0x0006a05001007387 */ /* 0x000fe80000100a00 */
[----:B------:R1:W-:Y:S01]  /*27b70*/  STL.64 [R1+0x6a8], R82 ;  /* 0x0006a85201007387 */ /* 0x0003e20000100a00 */
[C---:B------:R-:W-:Y:S03]  /*27b80*/  HMMA.1688.F32.TF32 R200, R216.reuse, R48, R200 ;  /* 0x00000030d8c8723c */ /* 0x040fe600000810c8 */
[----:B-1----:R-:W3:Y:S04]  /*27b90*/  LDL.LU.64 R82, [R1+0x2570] ;  /* 0x0025700001527983 */ /* 0x002ee80000300a00 */
[----:B------:R-:W3:Y:S04]  /*27ba0*/  LDL.LU.64 R80, [R1+0x2568] ;  /* 0x0025680001507983 */ /* 0x000ee80000300a00 */
[----:B------:R-:W-:Y:S04]  /*27bb0*/  STL.64 [R1+0x690], R76 ;  /* 0x0006904c01007387 */ /* 0x000fe80000100a00 */
[----:B------:R1:W-:Y:S04]  /*27bc0*/  STL.64 [R1+0x698], R78 ;  /* 0x0006984e01007387 */ /* 0x0003e80000100a00 */
        /* <DEDUP_REMOVED lines=11> */
[----:B------:R1:W-:Y:S01]  /*27c80*/  STL.64 [R1+0x668], R182 ;  /* 0x000668b601007387 */ /* 0x0003e20000100a00 */
[----:B------:R-:W-:Y:S03]  /*27c90*/  HMMA.1688.F32.TF32 R216, R216, R60, R232 ;  /* 0x0000003cd8d8723c */ /* 0x000fe600000810e8 */
[----:B-1----:R-:W3:Y:S04]  /*27ca0*/  LDL.LU.64 R182, [R1+0x2530] ;  /* 0x0025300001b67983 */ /* 0x002ee80000300a00 */
[----:B------:R-:W3:Y:S04]  /*27cb0*/  LDL.LU.64 R180, [R1+0x2528] ;  /* 0x0025280001b47983 */ /* 0x000ee80000300a00 */
[----:B------:R-:W-:Y:S04]  /*27cc0*/  STL.64 [R1+0x650], R184 ;  /* 0x000650b801007387 */ /* 0x000fe80000100a00 */
[----:B------:R1:W-:Y:S01]  /*27cd0*/  STL.64 [R1+0x658], R186 ;  /* 0x000658ba01007387 */ /* 0x0003e20000100a00 */
[C---:B----4-:R-:W-:Y:S03]  /*27ce0*/  HMMA.1688.F32.TF32 R228, R220.reuse, R64, R228 ;  /* 0x00000040dce4723c */ /* 0x050fe600000810e4 */
[----:B-1----:R-:W4:Y:S04]  /*27cf0*/  LDL.LU.64 R186, [R1+0x2520] ;  /* 0x0025200001ba7983 */ /* 0x002f280000300a00 */
[----:B------:R-:W4:Y:S04]  /*27d00*/  LDL.LU.64 R184, [R1+0x2518] ;  /* 0x0025180001b87983 */ /* 0x000f280000300a00 */
[----:B------:R-:W-:Y:S04]  /*27d10*/  STL.64 [R1+0x640], R188 ;  /* 0x000640bc01007387 */ /* 0x000fe80000100a00 */
[----:B------:R1:W-:Y:S01]  /*27d20*/  STL.64 [R1+0x648], R190 ;  /* 0x000648be01007387 */ /* 0x0003e20000100a00 */
[C---:B--2---:R-:W-:Y:S03]  /*27d30*/  HMMA.1688.F32.TF32 R248, R220.reuse, R68, R248 ;  /* 0x00000044dcf8723c */ /* 0x044fe600000810f8 */
[----:B-1----:R-:W2:Y:S04]  /*27d40*/  LDL.LU.64 R190, [R1+0x2510] ;  /* 0x0025100001be7983 */ /* 0x002ea80000300a00 */
[----:B------:R-:W2:Y:S04]  /*27d50*/  LDL.LU.64 R188, [R1+0x2508] ;  /* 0x0025080001bc7983 */ /* 0x000ea80000300a00 */
[----:B------:R-:W-:Y:S04]  /*27d60*/  STL.64 [R1+0x630], R192 ;  /* 0x000630c001007387 */ /* 0x000fe80000100a00 */
[----:B------:R1:W-:Y:S04]  /*27d70*/  STL.64 [R1+0x638], R194 ;  /* 0x000638c201007387 */ /* 0x0003e80000100a00 */
[----:B-1----:R-:W4:Y:S04]  /*27d80*/  LDL.LU.64 R194, [R1+0x2500] ;  /* 0x0025000001c27983 */ /* 0x002f280000300a00 */
[----:B------:R-:W4:Y:S04]  /*27d90*/  LDL.LU.64 R192, [R1+0x24f8] ;  /* 0x0024f80001c07983 */ /* 0x000f280000300a00 */
[----:B------:R-:W-:Y:S04]  /*27da0*/  STL.64 [R1+0x620], R196 ;  /* 0x000620c401007387 */ /* 0x000fe80000100a00 */
[----:B------:R1:W-:Y:S04]  /*27db0*/  STL.64 [R1+0x628], R198 ;  /* 0x000628c601007387 */ /* 0x0003e80000100a00 */
        /* <DEDUP_REMOVED lines=14> */
[----:B------:R-:W2:Y:S04]  /*27ea0*/  LDL.LU.64 R234, [R1+0x24b0] ;  /* 0x0024b00001ea7983 */ /* 0x000ea80000300a00 */
[----:B------:R-:W2:Y:S04]  /*27eb0*/  LDL.LU.64 R232, [R1+0x24a8] ;  /* 0x0024a80001e87983 */ /* 0x000ea80000300a00 */
[----:B------:R1:W-:Y:S04]  /*27ec0*/  STL.64 [R1+0x5e0], R216 ;  /* 0x0005e0d801007387 */ /* 0x0003e80000100a00 */
[----:B------:R1:W-:Y:S04]  /*27ed0*/  STL.64 [R1+0x5e8], R218 ;  /* 0x0005e8da01007387 */ /* 0x0003e80000100a00 */
[----:B-1----:R-:W3:Y:S04]  /*27ee0*/  LDL.LU R216, [R1+0x40] ;  /* 0x0000400001d87983 */ /* 0x002ee80000300800 */
[----:B------:R-:W3:Y:S04]  /*27ef0*/  LDL.LU R217, [R1+0x44] ;  /* 0x0000440001d97983 */ /* 0x000ee80000300800 */
[----:B------:R-:W3:Y:S04]  /*27f00*/  LDL.LU R218, [R1+0x48] ;  /* 0x0000480001da7983 */ /* 0x000ee80000300800 */
[----:B------:R-:W3:Y:S04]  /*27f10*/  LDL.LU R219, [R1+0x4c] ;  /* 0x00004c0001db7983 */ /* 0x000ee80000300800 */
[----:B------:R-:W-:Y:S04]  /*27f20*/  STL.64 [R1+0x5d0], R228 ;  /* 0x0005d0e401007387 */ /* 0x000fe80000100a00 */
[----:B------:R1:W-:Y:S04]  /*27f30*/  STL.64 [R1+0x5d8], R230 ;  /* 0x0005d8e601007387 */ /* 0x0003e80000100a00 */
[----:B-1----:R-:W4:Y:S04]  /*27f40*/  LDL.LU.64 R230, [R1+0x24a0] ;  /* 0x0024a00001e67983 */ /* 0x002f280000300a00 */
[----:B------:R-:W4:Y:S04]  /*27f50*/  LDL.LU.64 R228, [R1+0x2498] ;  /* 0x0024980001e47983 */ /* 0x000f280000300a00 */
[----:B------:R-:W-:Y:S04]  /*27f60*/  STL.64 [R1+0x5c0], R248 ;  /* 0x0005c0f801007387 */ /* 0x000fe80000100a00 */
[----:B------:R1:W-:Y:S04]  /*27f70*/  STL.64 [R1+0x5c8], R250 ;  /* 0x0005c8fa01007387 */ /* 0x0003e80000100a00 */
[----:B-1----:R-:W2:Y:S04]  /*27f80*/  LDL.LU.64 R250, [R1+0x2490] ;  /* 0x0024900001fa7983 */ /* 0x002ea80000300a00 */
[----:B------:R-:W2:Y:S01]  /*27f90*/  LDL.LU.64 R248, [R1+0x2488] ;  /* 0x0024880001f87983 */ /* 0x000ea20000300a00 */
[C---:B------:R-:W-:Y:S06]  /*27fa0*/  HMMA.1688.F32.TF32 R212, R220.reuse, R8, R212 ;  /* 0x00000008dcd4723c */ /* 0x040fec00000810d4 */
[C---:B------:R-:W-:Y:S06]  /*27fb0*/  HMMA.1688.F32.TF32 R224, R220.reuse, R16, R224 ;  /* 0x00000010dce0723c */ /* 0x040fec00000810e0 */
[C---:B------:R-:W-:Y:S11]  /*27fc0*/  HMMA.1688.F32.TF32 R236, R220.reuse, R20, R236 ;  /* 0x00000014dcec723c */ /* 0x040ff600000810ec */
[----:B------:R-:W-:Y:S04]  /*27fd0*/  STL.64 [R1+0x5b0], R212 ;  /* 0x0005b0d401007387 */ /* 0x000fe80000100a00 */
[----:B------:R2:W-:Y:S01]  /*27fe0*/  STL.64 [R1+0x5b8], R214 ;  /* 0x0005b8d601007387 */ /* 0x0005e20000100a00 */
[C---:B------:R-:W-:Y:S06]  /*27ff0*/  HMMA.1688.F32.TF32 R240, R220.reuse, R24, R240 ;  /* 0x00000018dcf0723c */ /* 0x040fec00000810f0 */
[C---:B------:R-:W-:Y:S06]  /*28000*/  HMMA.1688.F32.TF32 R244, R220.reuse, R28, R244 ;  /* 0x0000001cdcf4723c */ /* 0x040fec00000810f4 */
[----:B--2---:R-:W-:-:S15]  /*28010*/  HMMA.1688.F32.TF32 R212, R220, R12, R248 ;  /* 0x0000000cdcd4723c */ /* 0x004fde00000810f8 */
[----:B------:R-:W-:-:S08]  /*28020*/  NOP ;  /* 0x0000000000007918 */ /* 0x000fd00000000000 */
[----:B------:R-:W-:Y:S04]  /*28030*/  STL.64 [R1+0x5a0], R212 ;  /* 0x0005a0d401007387 */ /* 0x000fe80000100a00 */
[----:B------:R-:W-:Y:S04]  /*28040*/  STL.64 [R1+0x5a8], R214 ;  /* 0x0005a8d601007387 */ /* 0x000fe80000100a00 */
[----:B------:R-:W-:Y:S04]  /*28050*/  STL.64 [R1+0x590], R224 ;  /* 0x000590e001007387 */ /* 0x000fe80000100a00 */
[----:B------:R1:W-:Y:S01]  /*28060*/  STL.64 [R1+0x598], R226 ;  /* 0x000598e201007387 */ /* 0x0003e20000100a00 */
[----:B---3--:R-:W-:Y:S01]  /*28070*/  HMMA.1688.F32.TF32 R216, R220, R32, R216 ;  /* 0x00000020dcd8723c */ /* 0x008fe200000810d8 */
[----:B------:R-:W-:-:S02]  /*28080*/  LOP3.LUT R251, R0, 0x20, RZ, 0x3c, !PT ;  /* 0x0000002000fb7812 */ /* 0x000fc400078e3cff */
[----:B------:R-:W-:Y:S04]  /*28090*/  LDS R212, [R0+UR10+0x8280] ;  /* 0x0082800a00d47984 */ /* 0x000fe80008000800 */
[----:B------:R-:W-:Y:S04]  /*280a0*/  LDS R214, [R0+UR10+0xa280] ;  /* 0x00a2800a00d67984 */ /* 0x000fe80008000800 */
[----:B-1----:R-:W2:Y:S04]  /*280b0*/  LDL.LU.64 R226, [R1+0x2480] ;  /* 0x0024800001e27983 */ /* 0x002ea80000300a00 */
[----:B------:R-:W2:Y:S04]  /*280c0*/  LDL.LU.64 R224, [R1+0x2478] ;  /* 0x0024780001e07983 */ /* 0x000ea80000300a00 */
[----:B------:R-:W-:Y:S04]  /*280d0*/  STL.64 [R1+0x580], R236 ;  /* 0x000580ec01007387 */ /* 0x000fe80000100a00 */
[----:B------:R1:W-:Y:S04]  /*280e0*/  STL.64 [R1+0x588], R238 ;  /* 0x000588ee01007387 */ /* 0x0003e80000100a00 */
[----:B------:R-:W-:Y:S04]  /*280f0*/  LDS R213, [R251+UR10+0x8280] ;  /* 0x0082800afbd57984 */ /* 0x000fe80008000800 */
[----:B------:R-:W3:Y:S04]  /*28100*/  LDS R215, [R251+UR10+0xa280] ;  /* 0x00a2800afbd77984 */ /* 0x000ee80008000800 */
        /* <DEDUP_REMOVED lines=11> */
[----:B------:R-:W-:Y:S01]  /*281c0*/  STL.64 [R1+0x558], R218 ;  /* 0x000558da01007387 */ /* 0x000fe20000100a00 */
[----:B----4-:R-:W-:Y:S03]  /*281d0*/  HMMA.1688.F32.TF32 R228, R220, R52, R228 ;  /* 0x00000034dce4723c */ /* 0x010fe600000810e4 */
[----:B------:R-:W-:Y:S03]  /*281e0*/  LDS R216, [R0+UR10+0x8300] ;  /* 0x0083000a00d87984 */ /* 0x000fe60008000800 */
[----:B---3--:R-:W-:Y:S01]  /*281f0*/  HMMA.1688.F32.TF32 R80, R212, R40, R80 ;  /* 0x00000028d450723c */ /* 0x008fe20000081050 */
[----:B------:R-:W-:Y:S04]  /*28200*/  LDS R218, [R0+UR10+0xa300] ;  /* 0x00a3000a00da7984 */ /* 0x000fe80008000800 */
[----:B------:R-:W-:Y:S04]  /*28210*/  LDS R217, [R251+UR10+0x8300] ;  /* 0x0083000afbd97984 */ /* 0x000fe80008000800 */
[----:B------:R-:W1:Y:S01]  /*28220*/  LDS R219, [R251+UR10+0xa300] ;  /* 0x00a3000afbdb7984 */ /* 0x000e620008000800 */
[----:B--2---:R-:W-:-:S15]  /*28230*/  HMMA.1688.F32.TF32 R244, R220, R36, R244 ;  /* 0x00000024dcf4723c */ /* 0x004fde00000810f4 */
[----:B------:R-:W-:-:S08]  /*28240*/  NOP ;  /* 0x0000000000007918 */ /* 0x000fd00000000000 */
[----:B------:R-:W-:Y:S04]  /*28250*/  STL.64 [R1+0x540], R244 ;  /* 0x000540f401007387 */ /* 0x000fe80000100a00 */
[----:B------:R2:W-:Y:S02]  /*28260*/  STL.64 [R1+0x548], R246 ;  /* 0x000548f601007387 */ /* 0x0005e40000100a00 */
[C---:B--2---:R-:W-:Y:S06]  /*28270*/  HMMA.1688.F32.TF32 R244, R220.reuse, R40, R240 ;  /* 0x00000028dcf4723c */ /* 0x044fec00000810f0 */
[C---:B------:R-:W-:Y:S06]  /*28280*/  HMMA.1688.F32.TF32 R240, R220.reuse, R44, R236 ;  /* 0x0000002cdcf0723c */ /* 0x040fec00000810ec */
[C---:B------:R-:W-:Y:S06]  /*28290*/  HMMA.1688.F32.TF32 R236, R220.reuse, R48, R224 ;  /* 0x00000030dcec723c */ /* 0x040fec00000810e0 */
[C---:B------:R-:W-:Y:S06]  /*282a0*/  HMMA.1688.F32.TF32 R224, R220.reuse, R56, R232 ;  /* 0x00000038dce0723c */ /* 0x040fec00000810e8 */
[----:B------:R-:W-:Y:S01]  /*282b0*/  HMMA.1688.F32.TF32 R220, R220, R60, R208 ;  /* 0x0000003cdcdc723c */ /* 0x000fe200000810d0 */
        /* <DEDUP_REMOVED lines=12> */
[----:B------:R-:W-:-:S02]  /*28380*/  IMAD.MOV.U32 R233, RZ, RZ, R167 ;  /* 0x000000ffffe97224 */ /* 0x000fc400078e00a7 */
[----:B------:R-:W-:Y:S01]  /*28390*/  IMAD.MOV.U32 R234, RZ, RZ, R166 ;  /* 0x000000ffffea7224 */ /* 0x000fe200078e00a6 */
[----:B------:R-:W-:Y:S01]  /*283a0*/  LDS R209, [R251+UR10+0x8380] ;  /* 0x0083800afbd17984 */ /* 0x000fe20008000800 */
[----:B------:R-:W-:-:S03]  /*283b0*/  IMAD.MOV.U32 R235, RZ, RZ, R165 ;  /* 0x000000ffffeb7224 */ /* 0x000fc600078e00a5 */
[----:B------:R-:W-:Y:S01]  /*283c0*/  LDS R211, [R251+UR10+0xa380] ;  /* 0x00a3800afbd37984 */ /* 0x000fe20008000800 */
[C---:B--2---:R-:W-:Y:S03]  /*283d0*/  HMMA.1688.F32.TF32 R220, R212.reuse, R64, R204 ;  /* 0x00000040d4dc723c */ /* 0x044fe600000810cc */
[----:B------:R-:W-:Y:S04]  /*283e0*/  LDS R208, [R0+UR10+0x8380] ;  /* 0x0083800a00d07984 */ /* 0x000fe80008000800 */
[----:B------:R-:W2:Y:S01]  /*283f0*/  LDS R210, [R0+UR10+0xa380] ;  /* 0x00a3800a00d27984 */ /* 0x000ea20008000800 */
        /* <DEDUP_REMOVED lines=29> */
[----:B------:R3:W-:Y:S02]  /*285d0*/  STL.64 [R1+0x3e8], R74 ;  /* 0x0003e84a01007387 */ /* 0x0007e40000100a00 */
[C---:B---3--:R-:W-:Y:S02]  /*285e0*/  HMMA.1688.F32.TF32 R72, R212.reuse, R48, R88 ;  /* 0x00000030d448723c */ /* 0x048fe40000081058 */
[----:B------:R-:W-:Y:S04]  /*285f0*/  STL.64 [R1+0x3d0], R80 ;  /* 0x0003d05001007387 */ /* 0x000fe80000100a00 */
[----:B------:R3:W-:Y:S04]  /*28600*/  STL.64 [R1+0x3d8], R82 ;  /* 0x0003d85201007387 */ /* 0x0007e80000100a00 */
[----:B------:R-:W-:Y:S04]  /*28610*/  STL.64 [R1+0x380], R76 ;  /* 0x0003804c01007387 */ /* 0x000fe80000100a00 */
[----:B------:R4:W-:Y:S01]  /*28620*/  STL.64 [R1+0x388], R78 ;  /* 0x0003884e01007387 */ /* 0x0009e20000100a00 */
[C---:B---3--:R-:W-:Y:S08]  /*28630*/  HMMA.1688.F32.TF32 R80, R212.reuse, R52, R92 ;  /* 0x00000034d450723c */ /* 0x048ff0000008105c */
[----:B------:R-:W-:Y:S01]  /*28640*/  STL.64 [R1+0x370], R72 ;  /* 0x0003704801007387 */ /* 0x000fe20000100a00 */
[C---:B----4-:R-:W-:Y:S03]  /*28650*/  HMMA.1688.F32.TF32 R76, R212.reuse, R56, R96 ;  /* 0x00000038d44c723c */ /* 0x050fe60000081060 */
[----:B------:R3:W-:Y:S03]  /*28660*/  STL.64 [R1+0x378], R74 ;  /* 0x0003784a01007387 */ /* 0x0007e60000100a00 */
[----:B---3--:R-:W-:Y:S08]  /*28670*/  HMMA.1688.F32.TF32 R72, R212, R60, R100 ;  /* 0x0000003cd448723c */ /* 0x008ff00000081064 */
[----:B------:R-:W-:Y:S04]  /*28680*/  STL.64 [R1+0x360], R80 ;  /* 0x0003605001007387 */ /* 0x000fe80000100a00 */
[----:B------:R1:W-:Y:S05]  /*28690*/  STL.64 [R1+0x368], R82 ;  /* 0x0003685201007387 */ /* 0x0003ea0000100a00 */
[----:B------:R-:W-:Y:S04]  /*286a0*/  STL.64 [R1+0x350], R76 ;  /* 0x0003504c01007387 */ /* 0x000fe80000100a00 */
[----:B------:R3:W-:Y:S01]  /*286b0*/  STL.64 [R1+0x358], R78 ;  /* 0x0003584e01007387 */ /* 0x0007e20000100a00 */
[----:B-1----:R-:W-:Y:S01]  /*286c0*/  HMMA.1688.F32.TF32 R80, R216, R64, R104 ;  /* 0x00000040d850723c */ /* 0x002fe20000081068 */
[----:B------:R-:W-:-:S02]  /*286d0*/  IMAD.MOV.U32 R231, RZ, RZ, R164 ;  /* 0x000000ffffe77224 */ /* 0x000fc400078e00a4 */
[----:B------:R-:W-:Y:S04]  /*286e0*/  LDS R212, [R0+UR10+0x8480] ;  /* 0x0084800a00d47984 */ /* 0x000fe80008000800 */
[----:B------:R-:W-:Y:S01]  /*286f0*/  STL.64 [R1+0x330], R72 ;  /* 0x0003304801007387 */ /* 0x000fe20000100a00 */
[C---:B---3--:R-:W-:Y:S03]  /*28700*/  HMMA.1688.F32.TF32 R76, R216.reuse, R68, R108 ;  /* 0x00000044d84c723c */ /* 0x048fe6000008106c */
[----:B------:R1:W-:Y:S01]  /*28710*/  STL.64 [R1+0x338], R74 ;  /* 0x0003384a01007387 */ /* 0x0003e20000100a00 */
[----:B------:R-:W-:Y:S02]  /*28720*/  IMAD.MOV.U32 R239, RZ, RZ, R172 ;  /* 0x000000ffffef7224 */ /* 0x000fe400078e00ac */
[----:B------:R-:W-:Y:S01]  /*28730*/  IMAD.MOV.U32 R224, RZ, RZ, R173 ;  /* 0x000000ffffe07224 */ /* 0x000fe200078e00ad */
[----:B------:R-:W-:Y:S01]  /*28740*/  LDS R214, [R0+UR10+0xa480] ;  /* 0x00a4800a00d67984 */ /* 0x000fe20008000800 */
[C---:B-1----:R-:W-:Y:S07]  /*28750*/  HMMA.1688.F32.TF32 R72, R216.reuse, R8, R112 ;  /* 0x00000008d848723c */ /* 0x042fee0000081070 */
[----:B------:R-:W-:Y:S04]  /*28760*/  STL.64 [R1+0x2f0], R80 ;  /* 0x0002f05001007387 */ /* 0x000fe80000100a00 */
[----:B------:R1:W-:Y:S04]  /*28770*/  STL.64 [R1+0x2f8], R82 ;  /* 0x0002f85201007387 */ /* 0x0003e80000100a00 */
[----:B------:R-:W-:Y:S04]  /*28780*/  STL.64 [R1+0x2d0], R76 ;  /* 0x0002d04c01007387 */ /* 0x000fe80000100a00 */
[----:B------:R3:W-:Y:S01]  /*28790*/  STL.64 [R1+0x2d8], R78 ;  /* 0x0002d84e01007387 */ /* 0x0007e20000100a00 */
[C---:B-1----:R-:W-:Y:S03]  /*287a0*/  HMMA.1688.F32.TF32 R80, R216.reuse, R12, R116 ;  /* 0x0000000cd850723c */ /* 0x042fe60000081074 */
[----:B------:R-:W-:Y:S03]  /*287b0*/  STL.64 [R1+0x2b0], R72 ;  /* 0x0002b04801007387 */ /* 0x000fe60000100a00 */
[C---:B---3--:R-:W-:Y:S01]  /*287c0*/  HMMA.1688.F32.TF32 R76, R216.reuse, R16, R120 ;  /* 0x00000010d84c723c */ /* 0x048fe20000081078 */
        /* <DEDUP_REMOVED lines=33> */
[----:B-1----:R-:W-:Y:S07]  /*289e0*/  HMMA.1688.F32.TF32 R72, R216, R56, R160 ;  /* 0x00000038d848723c */ /* 0x002fee00000810a0 */
[----:B------:R-:W-:Y:S04]  /*289f0*/  STL.64 [R1+0x170], R80 ;  /* 0x0001705001007387 */ /* 0x000fe80000100a00 */
[----:B------:R-:W-:Y:S04]  /*28a00*/  STL.64 [R1+0x178], R82 ;  /* 0x0001785201007387 */ /* 0x000fe80000100a00 */
[----:B------:R-:W3:Y:S04]  /*28a10*/  LDL.LU R228, [R1+0x800] ;  /* 0x0008000001e47983 */ /* 0x000ee80000300800 */
[----:B------:R-:W-:Y:S04]  /*28a20*/  STL.64 [R1+0x110], R76 ;  /* 0x0001104c01007387 */ /* 0x000fe80000100a00 */
[----:B------:R-:W-:Y:S04]  /*28a30*/  STL.64 [R1+0x118], R78 ;  /* 0x0001184e01007387 */ /* 0x000fe80000100a00 */
[----:B------:R-:W-:Y:S04]  /*28a40*/  STL.64 [R1+0xd0], R72 ;  /* 0x0000d04801007387 */ /* 0x000fe80000100a00 */
[----:B------:R1:W-:Y:S04]  /*28a50*/  STL.64 [R1+0xd8], R74 ;  /* 0x0000d84a01007387 */ /* 0x0003e80000100a00 */
[----:B------:R-:W3:Y:S04]  /*28a60*/  LDL.LU R229, [R1+0x804] ;  /* 0x0008040001e57983 */ /* 0x000ee80000300800 */
[----:B------:R-:W3:Y:S04]  /*28a70*/  LDL.LU R230, [R1+0x808] ;  /* 0x0008080001e67983 */ /* 0x000ee80000300800 */
[----:B------:R-:W4:Y:S04]  /*28a80*/  LDL.LU R164, [R1+0x2440] ;  /* 0x0024400001a47983 */ /* 0x000f280000300800 */
[----:B------:R-:W3:Y:S04]  /*28a90*/  LDL.LU R232, [R1+0x7e0] ;  /* 0x0007e00001e87983 */ /* 0x000ee80000300800 */
[----:B------:R-:W2:Y:S04]  /*28aa0*/  LDL.LU R167, [R1+0x243c] ;  /* 0x00243c0001a77983 */ /* 0x000ea80000300800 */
[----:B------:R-:W3:Y:S04]  /*28ab0*/  LDL.LU R166, [R1+0x2438] ;  /* 0x0024380001a67983 */ /* 0x000ee80000300800 */
[----:B------:R-:W2:Y:S04]  /*28ac0*/  LDL.LU R165, [R1+0x2434] ;  /* 0x0024340001a57983 */ /* 0x000ea80000300800 */
[----:B------:R-:W3:Y:S04]  /*28ad0*/  LDL.LU R220, [R1+0x7c0] ;  /* 0x0007c00001dc7983 */ /* 0x000ee80000300800 */
[----:B------:R-:W3:Y:S04]  /*28ae0*/  LDL.LU R221, [R1+0x7c4] ;  /* 0x0007c40001dd7983 */ /* 0x000ee80000300800 */
[----:B------:R-:W3:Y:S01]  /*28af0*/  LDL.LU R222, [R1+0x7c8] ;  /* 0x0007c80001de7983 */ /* 0x000ee20000300800 */
[----:B----4-:R-:W-:-:S03]  /*28b00*/  IMAD.MOV.U32 R223, RZ, RZ, R164 ;  /* 0x000000ffffdf7224 */ /* 0x010fc600078e00a4 */
        /* <DEDUP_REMOVED lines=9> */
[----:B--2---:R-:W-:-:S03]  /*28ba0*/  IMAD.MOV.U32 R204, RZ, RZ, R165 ;  /* 0x000000ffffcc7224 */ /* 0x004fc600078e00a5 */
[----:B------:R-:W2:Y:S01]  /*28bb0*/  LDL.LU R200, [R1+0x4b0] ;  /* 0x0004b00001c87983 */ /* 0x000ea20000300800 */
[----:B---3--:R-:W-:-:S03]  /*28bc0*/  IMAD.MOV.U32 R205, RZ, RZ, R166 ;  /* 0x000000ffffcd7224 */ /* 0x008fc600078e00a6 */
[----:B------:R-:W2:Y:S01]  /*28bd0*/  LDL.LU R201, [R1+0x4b4] ;  /* 0x0004b40001c97983 */ /* 0x000ea20000300800 */
[----:B------:R-:W-:-:S03]  /*28be0*/  IMAD.MOV.U32 R206, RZ, RZ, R167 ;  /* 0x000000ffffce7224 */ /* 0x000fc600078e00a7 */
[----:B------:R-:W2:Y:S01]  /*28bf0*/  LDL.LU R202, [R1+0x4b8] ;  /* 0x0004b80001ca7983 */ /* 0x000ea20000300800 */
[----:B----4-:R-:W-:-:S03]  /*28c00*/  IMAD.MOV.U32 R203, RZ, RZ, R164 ;  /* 0x000000ffffcb7224 */ /* 0x010fc600078e00a4 */
[----:B------:R-:W1:Y:S04]  /*28c10*/  LDL.LU R164, [R1+0x242c] ;  /* 0x00242c0001a47983 */ /* 0x000e680000300800 */
[----:B------:R-:W1:Y:S04]  /*28c20*/  LDL.LU R165, [R1+0x2428] ;  /* 0x0024280001a57983 */ /* 0x000e680000300800 */
[----:B------:R-:W1:Y:S04]  /*28c30*/  LDL.LU R166, [R1+0x2424] ;  /* 0x0024240001a67983 */ /* 0x000e680000300800 */
[----:B------:R-:W1:Y:S04]  /*28c40*/  LDL.LU R167, [R1+0x2420] ;  /* 0x0024200001a77983 */ /* 0x000e680000300800 */
[----:B------:R-:W3:Y:S04]  /*28c50*/  LDL.LU R207, [R1+0x7bc] ;  /* 0x0007bc0001cf7983 */ /* 0x000ee80000300800 */
[----:B------:R-:W4:Y:S04]  /*28c60*/  LDL.LU R240, [R1+0x820] ;  /* 0x0008200001f07983 */ /* 0x000f280000300800 */
[----:B------:R-:W4:Y:S04]  /*28c70*/  LDL.LU R241, [R1+0x824] ;  /* 0x0008240001f17983 */ /* 0x000f280000300800 */
[----:B------:R-:W4:Y:S04]  /*28c80*/  LDL.LU R242, [R1+0x828] ;  /* 0x0008280001f27983 */ /* 0x000f280000300800 */
[----:B------:R-:W4:Y:S04]  /*28c90*/  LDL.LU R243, [R1+0x82c] ;  /* 0x00082c0001f37983 */ /* 0x000f280000300800 */
[----:B------:R-:W3:Y:S01]  /*28ca0*/  LDL.LU R236, [R1+0x850] ;  /* 0x0008500001ec7983 */ /* 0x000ee20000300800 */
[----:B------:R-:W-:-:S02]  /*28cb0*/  IMAD.MOV.U32 R244, RZ, RZ, R169 ;  /* 0x000000fffff47224 */ /* 0x000fc400078e00a9 */
[----:B------:R-:W-:Y:S02]  /*28cc0*/  IMAD.MOV.U32 R245, RZ, RZ, R170 ;  /* 0x000000fffff57224 */ /* 0x000fe400078e00aa */
[----:B------:R-:W-:Y:S01]  /*28cd0*/  IMAD.MOV.U32 R246, RZ, RZ, R171 ;  /* 0x000000fffff67224 */ /* 0x000fe200078e00ab */
[----:B-1----:R-:W-:-:S15]  /*28ce0*/  HMMA.1688.F32.TF32 R72, R216, R60, R164 ;  /* 0x0000003cd848723c */ /* 0x002fde00000810a4 */
[----:B------:R-:W-:-:S08]  /*28cf0*/  NOP ;  /* 0x0000000000007918 */ /* 0x000fd00000000000 */
[----:B------:R-:W-:Y:S04]  /*28d00*/  STL.64 [R1+0xa0], R72 ;  /* 0x0000a04801007387 */ /* 0x000fe80000100a00 */
[----:B------:R1:W-:Y:S04]  /*28d10*/  STL.64 [R1+0xa8], R74 ;  /* 0x0000a84a01007387 */ /* 0x0003e80000100a00 */
[----:B------:R-:W3:Y:S04]  /*28d20*/  LDL.LU R237, [R1+0x854] ;  /* 0x0008540001ed7983 */ /* 0x000ee80000300800 */
[----:B------:R-:W3:Y:S04]  /*28d30*/  LDL.LU R238, [R1+0x858] ;  /* 0x0008580001ee7983 */ /* 0x000ee80000300800 */
[----:B------:R-:W1:Y:S04]  /*28d40*/  LDL.LU R172, [R1+0x241c] ;  /* 0x00241c0001ac7983 */ /* 0x000e680000300800 */
[----:B------:R-:W1:Y:S04]  /*28d50*/  LDL.LU R173, [R1+0x2418] ;  /* 0x0024180001ad7983 */ /* 0x000e680000300800 */
[----:B------:R-:W1:Y:S04]  /*28d60*/  LDL.LU R174, [R1+0x2414] ;  /* 0x0024140001ae7983 */ /* 0x000e680000300800 */
[----:B------:R-:W1:Y:S04]  /*28d70*/  LDL.LU R175, [R1+0x2410] ;  /* 0x0024100001af7983 */ /* 0x000e680000300800 */
        /* <DEDUP_REMOVED lines=8> */
[----:B------:R-:W3:Y:S01]  /*28e00*/  LDL.LU R251, [R1+0x87c] ;  /* 0x00087c0001fb7983 */ /* 0x000ee20000300800 */
[C---:B------:R-:W-:Y:S06]  /*28e10*/  HMMA.1688.F32.TF32 R76, R208.reuse, R8, R196 ;  /* 0x00000008d04c723c */ /* 0x040fec00000810c4 */
[----:B----4-:R-:W-:Y:S01]  /*28e20*/  HMMA.1688.F32.TF32 R240, R208, R36, R240 ;  /* 0x00000024d0f0723c */ /* 0x010fe200000810f0 */
[----:B------:R-:W-:-:S05]  /*28e30*/  LOP3.LUT R199, R0, 0x20, RZ, 0x3c, !PT ;  /* 0x0000002000c77812 */ /* 0x000fca00078e3cff */
[----:B------:R-:W-:Y:S04]  /*28e40*/  LDS R153, [R199+UR10+0x8400] ;  /* 0x0084000ac7997984 */ /* 0x000fe80008000800 */
[----:B------:R-:W4:Y:S01]  /*28e50*/  LDS R155, [R199+UR10+0xa400] ;  /* 0x00a4000ac79b7984 */ /* 0x000f220008000800 */
[C---:B-1----:R-:W-:Y:S06]  /*28e60*/  HMMA.1688.F32.TF32 R72, R208.reuse, R68, R172 ;  /* 0x00000044d048723c */ /* 0x042fec00000810ac */
[----:B--2---:R-:W-:-:S15]  /*28e70*/  HMMA.1688.F32.TF32 R80, R208, R64, R168 ;  /* 0x00000040d050723c */ /* 0x004fde00000810a8 */
[----:B------:R-:W-:-:S08]  /*28e80*/  NOP ;  /* 0x0000000000007918 */ /* 0x000fd00000000000 */
[----:B------:R-:W-:Y:S04]  /*28e90*/  STL.64 [R1+0x90], R80 ;  /* 0x0000905001007387 */ /* 0x000fe80000100a00 */
[----:B------:R-:W-:Y:S04]  /*28ea0*/  STL.64 [R1+0x98], R82 ;  /* 0x0000985201007387 */ /* 0x000fe80000100a00 */
[----:B------:R-:W-:Y:S04]  /*28eb0*/  STL.64 [R1+0x70], R72 ;  /* 0x0000704801007387 */ /* 0x000fe80000100a00 */
[----:B------:R1:W-:Y:S02]  /*28ec0*/  STL.64 [R1+0x78], R74 ;  /* 0x0000784a01007387 */ /* 0x0003e40000100a00 */
[C---:B-1----:R-:W-:Y:S02]  /*28ed0*/  HMMA.1688.F32.TF32 R72, R208.reuse, R12, R192 ;  /* 0x0000000cd048723c */ /* 0x042fe400000810c0 */
[----:B------:R-:W-:Y:S04]  /*28ee0*/  STL.64 [R1+0x60], R76 ;  /* 0x0000604c01007387 */ /* 0x000fe80000100a00 */
[----:B------:R1:W-:Y:S02]  /*28ef0*/  STL.64 [R1+0x68], R78 ;  /* 0x0000684e01007387 */ /* 0x0003e40000100a00 */
[----:B-1----:R-:W-:-:S15]  /*28f00*/  HMMA.1688.F32.TF32 R76, R208, R16, R200 ;  /* 0x00000010d04c723c */ /* 0x002fde00000810c8 */
[----:B------:R-:W-:Y:S04]  /*28f10*/  STL.64 [R1+0x50], R72 ;  /* 0x0000504801007387 */ /* 0x000fe80000100a00 */
[----:B------:R3:W-:Y:S02]  /*28f20*/  STL.64 [R1+0x58], R74 ;  /* 0x0000584a01007387 */ /* 0x0007e40000100a00 */
[C---:B---3--:R-:W-:Y:S02]  /*28f30*/  HMMA.1688.F32.TF32 R72, R208.reuse, R20, R204 ;  /* 0x00000014d048723c */ /* 0x048fe400000810cc */
[----:B------:R-:W-:Y:S04]  /*28f40*/  STL.64 [R1+0x40], R76 ;  /* 0x0000404c01007387 */ /* 0x000fe80000100a00 */
[----:B------:R1:W-:Y:S01]  /*28f50*/  STL.64 [R1+0x48], R78 ;  /* 0x0000484e01007387 */ /* 0x0003e20000100a00 */
[C---:B------:R-:W-:Y:S06]  /*28f60*/  HMMA.1688.F32.TF32 R80, R208.reuse, R24, R220 ;  /* 0x00000018d050723c */ /* 0x040fec00000810dc */
[C---:B-1----:R-:W-:Y:S10]  /*28f70*/  HMMA.1688.F32.TF32 R76, R208.reuse, R28, R232 ;  /* 0x0000001cd04c723c */ /* 0x042ff400000810e8 */
[----:B------:R-:W-:Y:S04]  /*28f80*/  STL.64 [R1+0x30], R72 ;  /* 0x0000304801007387 */ /* 0x000fe80000100a00 */
[----:B------:R1:W-:Y:S02]  /*28f90*/  STL.64 [R1+0x38], R74 ;  /* 0x0000384a01007387 */ /* 0x0003e40000100a00 */
[C---:B-1----:R-:W-:Y:S02]  /*28fa0*/  HMMA.1688.F32.TF32 R72, R208.reuse, R32, R228 ;  /* 0x00000020d048723c */ /* 0x042fe400000810e4 */
[----:B------:R-:W-:Y:S04]  /*28fb0*/  STL.64 [R1+0x20], R80 ;  /* 0x0000205001007387 */ /* 0x000fe80000100a00 */
[----:B------:R-:W-:Y:S01]  /*28fc0*/  STL.64 [R1+0x28], R82 ;  /* 0x0000285201007387 */ /* 0x000fe20000100a00 */
[C---:B------:R-:W-:Y:S03]  /*28fd0*/  HMMA.1688.F32.TF32 R236, R208.reuse, R40, R236 ;  /* 0x00000028d0ec723c */ /* 0x040fe600000810ec */
[----:B------:R-:W-:Y:S04]  /*28fe0*/  STL.64 [R1+0x10], R76 ;  /* 0x0000104c01007387 */ /* 0x000fe80000100a00 */
[----:B------:R1:W-:Y:S04]  /*28ff0*/  STL.64 [R1+0x18], R78 ;  /* 0x0000184e01007387 */ /* 0x0003e80000100a00 */
[----:B------:R-:W-:Y:S05]  /*29000*/  STL.64 [R1+0x2118], R242 ;  /* 0x002118f201007387 */ /* 0x000fea0000100a00 */
[----:B------:R-:W-:Y:S04]  /*29010*/  STL.64 [R1], R72 ;  /* 0x0000004801007387 */ /* 0x000fe80000100a00 */
[----:B------:R2:W-:Y:S01]  /*29020*/  STL.64 [R1+0x8], R74 ;  /* 0x0000084a01007387 */ /* 0x0005e20000100a00 */
[C---:B-1----:R-:W-:Y:S06]  /*29030*/  HMMA.1688.F32.TF32 R76, R208.reuse, R48, R244 ;  /* 0x00000030d04c723c */ /* 0x042fec00000810f4 */
[----:B--2---:R-:W-:Y:S01]  /*29040*/  HMMA.1688.F32.TF32 R72, R208, R44, R224 ;  /* 0x0000002cd048723c */ /* 0x004fe200000810e0 */
[----:B------:R-:W-:Y:S04]  /*29050*/  STL.64 [R1+0x2110], R240 ;  /* 0x002110f001007387 */ /* 0x000fe80000100a00 */
[----:B------:R-:W-:Y:S04]  /*29060*/  STL.64 [R1+0x2128], R238 ;  /* 0x002128ee01007387 */ /* 0x000fe80000100a00 */
[----:B------:R-:W-:-:S14]  /*29070*/  STL.64 [R1+0x2120], R236 ;  /* 0x002120ec01007387 */ /* 0x000fdc0000100a00 */
[----:B------:R-:W-:Y:S04]  /*29080*/  STL.64 [R1+0x2138], R74 ;  /* 0x0021384a01007387 */ /* 0x000fe80000100a00 */
[----:B------:R-:W-:Y:S04]  /*29090*/  STL.64 [R1+0x2130], R72 ;  /* 0x0021304801007387 */ /* 0x000fe80000100a00 */
[----:B------:R-:W-:Y:S04]  /*290a0*/  STL.64 [R1+0x2148], R78 ;  /* 0x0021484e01007387 */ /* 0x000fe80000100a00 */
        /* <DEDUP_REMOVED lines=33> */
[C---:B------:R-:W-:Y:S03]  /*292c0*/  HMMA.1688.F32.TF32 R80, R208.reuse, R52, R248 ;  /* 0x00000034d050723c */ /* 0x040fe600000810f8 */
[----:B------:R-:W4:Y:S04]  /*292d0*/  LDL.LU R248, [R1+0x910] ;  /* 0x0009100001f87983 */ /* 0x000f280000300800 */
[----:B------:R-:W4:Y:S04]  /*292e0*/  LDL.LU R249, [R1+0x914] ;  /* 0x0009140001f97983 */ /* 0x000f280000300800 */
[----:B------:R-:W4:Y:S04]  /*292f0*/  LDL.LU R250, [R1+0x918] ;  /* 0x0009180001fa7983 */ /* 0x000f280000300800 */
[----:B------:R-:W4:Y:S08]  /*29300*/  LDL.LU R251, [R1+0x91c] ;  /* 0x00091c0001fb7983 */ /* 0x000f300000300800 */
[----:B------:R-:W-:Y:S04]  /*29310*/  STL.64 [R1+0x2158], R82 ;  /* 0x0021585201007387 */ /* 0x000fe80000100a00 */
[----:B------:R-:W-:Y:S01]  /*29320*/  STL.64 [R1+0x2150], R80 ;  /* 0x0021505001007387 */ /* 0x000fe20000100a00 */
[----:B--2---:R-:W-:Y:S01]  /*29330*/  HMMA.1688.F32.TF32 R88, R208, R60, R232 ;  /* 0x0000003cd058723c */ /* 0x004fe200000810e8 */
[----:B------:R-:W-:-:S02]  /*29340*/  LOP3.LUT R243, R0, 0x20, RZ, 0x3c, !PT ;  /* 0x0000002000f37812 */ /* 0x000fc400078e3cff */
[----:B------:R-:W-:Y:S04]  /*29350*/  LDS R232, [R0+UR10+0x8500] ;  /* 0x0085000a00e87984 */ /* 0x000fe80008000800 */
[----:B------:R-:W-:Y:S04]  /*29360*/  LDS R213, [R243+UR10+0x8480] ;  /* 0x0084800af3d57984 */ /* 0x000fe80008000800 */
[----:B------:R-:W1:Y:S04]  /*29370*/  LDS R215, [R243+UR10+0xa480] ;  /* 0x00a4800af3d77984 */ /* 0x000e680008000800 */
[----:B------:R-:W-:Y:S01]  /*29380*/  LDS R234, [R0+UR10+0xa500] ;  /* 0x00a5000a00ea7984 */ /* 0x000fe20008000800 */
[----:B---3--:R-:W-:Y:S03]  /*29390*/  HMMA.1688.F32.TF32 R84, R208, R56, R196 ;  /* 0x00000038d054723c */ /* 0x008fe600000810c4 */
[----:B------:R-:W-:Y:S04]  /*293a0*/  LDS R233, [R243+UR10+0x8500] ;  /* 0x0085000af3e97984 */ /* 0x000fe80008000800 */
[----:B------:R-:W2:Y:S01]  /*293b0*/  LDS R235, [R243+UR10+0xa500] ;  /* 0x00a5000af3eb7984 */ /* 0x000ea20008000800 */
[C---:B----4-:R-:W-:Y:S06]  /*293c0*/  HMMA.1688.F32.TF32 R104, R152.reuse, R12, R228 ;  /* 0x0000000c9868723c */ /* 0x050fec00000810e4 */
[C---:B------:R-:W-:Y:S06]  /*293d0*/  HMMA.1688.F32.TF32 R92, R152.reuse, R64, R200 ;  /* 0x00000040985c723c */ /* 0x040fec00000810c8 */
[C---:B------:R-:W-:Y:S03]  /*293e0*/  HMMA.1688.F32.TF32 R96, R152.reuse, R68, R204 ;  /* 0x000000449860723c */ /* 0x040fe600000810cc */
[----:B------:R-:W-:Y:S03]  /*293f0*/  STL.64 [R1+0x2168], R86 ;  /* 0x0021685601007387 */ /* 0x000fe60000100a00 */
[C---:B------:R-:W-:Y:S01]  /*29400*/  HMMA.1688.F32.TF32 R100, R152.reuse, R8, R220 ;  /* 0x000000089864723c */ /* 0x040fe200000810dc */
[----:B------:R-:W-:Y:S05]  /*29410*/  STL.64 [R1+0x2160], R84 ;  /* 0x0021605401007387 */ /* 0x000fea0000100a00 */
        /* <DEDUP_REMOVED lines=16> */
[----:B------:R-:W1:Y:S04]  /*29520*/  LDL.LU R244, [R1+0x960] ;  /* 0x0009600001f47983 */ /* 0x000e680000300800 */
[----:B------:R-:W1:Y:S04]  /*29530*/  LDL.LU R245, [R1+0x964] ;  /* 0x0009640001f57983 */ /* 0x000e680000300800 */
[----:B------:R-:W1:Y:S04]  /*29540*/  LDL.LU R246, [R1+0x968] ;  /* 0x0009680001f67983 */ /* 0x000e680000300800 */
[----:B------:R-:W1:Y:S04]  /*29550*/  LDL.LU R247, [R1+0x96c] ;  /* 0x00096c0001f77983 */ /* 0x000e680000300800 */
        /* <DEDUP_REMOVED lines=36> */
[----:B------:R-:W-:Y:S03]  /*297a0*/  HMMA.1688.F32.TF32 R116, R152, R24, R248 ;  /* 0x000000189874723c */ /* 0x000fe600000810f8 */
[----:B------:R-:W2:Y:S04]  /*297b0*/  LDL.LU R248, [R1+0x9b0] ;  /* 0x0009b00001f87983 */ /* 0x000ea80000300800 */
[----:B------:R-:W2:Y:S04]  /*297c0*/  LDL.LU R249, [R1+0x9b4] ;  /* 0x0009b40001f97983 */ /* 0x000ea80000300800 */
[----:B------:R-:W2:Y:S04]  /*297d0*/  LDL.LU R250, [R1+0x9b8] ;  /* 0x0009b80001fa7983 */ /* 0x000ea80000300800 */
[----:B------:R-:W2:Y:S08]  /*297e0*/  LDL.LU R251, [R1+0x9bc] ;  /* 0x0009bc0001fb7983 */ /* 0x000eb00000300800 */
[----:B------:R-:W-:Y:S04]  /*297f0*/  STL.64 [R1+0x21e8], R118 ;  /* 0x0021e87601007387 */ /* 0x000fe80000100a00 */
[----:B------:R-:W-:Y:S01]  /*29800*/  STL.64 [R1+0x21e0], R116 ;  /* 0x0021e07401007387 */ /* 0x000fe20000100a00 */
[----:B-1----:R-:W-:Y:S06]  /*29810*/  HMMA.1688.F32.TF32 R156, R212, R64, R244 ;  /* 0x00000040d49c723c */ /* 0x002fec00000810f4 */
[C---:B---3--:R-:W-:Y:S06]  /*29820*/  HMMA.1688.F32.TF32 R140, R152.reuse, R48, R204 ;  /* 0x00000030988c723c */ /* 0x048fec00000810cc */
[C---:B----4-:R-:W-:Y:S06]  /*29830*/  HMMA.1688.F32.TF32 R124, R152.reuse, R32, R188 ;  /* 0x00000020987c723c */ /* 0x050fec00000810bc */
[C---:B--2---:R-:W-:Y:S06]  /*29840*/  HMMA.1688.F32.TF32 R120, R152.reuse, R28, R184 ;  /* 0x0000001c9878723c */ /* 0x044fec00000810b8 */
[C---:B------:R-:W-:Y:S06]  /*29850*/  HMMA.1688.F32.TF32 R128, R152.reuse, R36, R192 ;  /* 0x000000249880723c */ /* 0x040fec00000810c0 */
[C---:B------:R-:W-:Y:S11]  /*29860*/  HMMA.1688.F32.TF32 R132, R152.reuse, R40, R196 ;  /* 0x000000289884723c */ /* 0x040ff600000810c4 */
[----:B------:R-:W-:Y:S01]  /*29870*/  STL.64 [R1+0x21f8], R122 ;  /* 0x0021f87a01007387 */ /* 0x000fe20000100a00 */
[C---:B------:R-:W-:Y:S03]  /*29880*/  HMMA.1688.F32.TF32 R136, R152.reuse, R44, R200 ;  /* 0x0000002c9888723c */ /* 0x040fe600000810c8 */
[----:B------:R-:W-:Y:S03]  /*29890*/  STL.64 [R1+0x21f0], R120 ;  /* 0x0021f07801007387 */ /* 0x000fe60000100a00 */
[C---:B------:R-:W-:Y:S01]  /*298a0*/  HMMA.1688.F32.TF32 R144, R152.reuse, R52, R220 ;  /* 0x000000349890723c */ /* 0x040fe200000810dc */
[----:B------:R-:W-:Y:S05]  /*298b0*/  STL.64 [R1+0x2208], R126 ;  /* 0x0022087e01007387 */ /* 0x000fea0000100a00 */
[C---:B------:R-:W-:Y:S01]  /*298c0*/  HMMA.1688.F32.TF32 R148, R152.reuse, R56, R228 ;  /* 0x000000389894723c */ /* 0x040fe200000810e4 */
[----:B------:R-:W-:Y:S04]  /*298d0*/  STL.64 [R1+0x2200], R124 ;  /* 0x0022007c01007387 */ /* 0x000fe80000100a00 */
[----:B------:R-:W-:Y:S01]  /*298e0*/  STL.64 [R1+0x2218], R130 ;  /* 0x0022188201007387 */ /* 0x000fe20000100a00 */
[----:B------:R-:W-:Y:S03]  /*298f0*/  HMMA.1688.F32.TF32 R152, R152, R60, R224 ;  /* 0x0000003c9898723c */ /* 0x000fe600000810e0 */
        /* <DEDUP_REMOVED lines=15> */
[----:B------:R-:W2:Y:S04]  /*299f0*/  LDL.LU R244, [R1+0xa90] ;  /* 0x000a900001f47983 */ /* 0x000ea80000300800 */
[----:B------:R-:W2:Y:S04]  /*29a00*/  LDL.LU R245, [R1+0xa94] ;  /* 0x000a940001f57983 */ /* 0x000ea80000300800 */
[----:B------:R-:W2:Y:S04]  /*29a10*/  LDL.LU R246, [R1+0xa98] ;  /* 0x000a980001f67983 */ /* 0x000ea80000300800 */
[----:B------:R-:W2:Y:S01]  /*29a20*/  LDL.LU R247, [R1+0xa9c] ;  /* 0x000a9c0001f77983 */ /* 0x000ea20000300800 */
[C---:B------:R-:W-:Y:S03]  /*29a30*/  HMMA.1688.F32.TF32 R160, R212.reuse, R68, R248 ;  /* 0x00000044d4a0723c */ /* 0x040fe600000810f8 */
        /* <DEDUP_REMOVED lines=41> */
[----:B------:R-:W-:Y:S01]  /*29cd0*/  STL.64 [R1+0x2290], R160 ;  /* 0x002290a001007387 */ /* 0x000fe20000100a00 */
[C---:B--2---:R-:W-:Y:S06]  /*29ce0*/  HMMA.1688.F32.TF32 R164, R212.reuse, R8, R184 ;  /* 0x00000008d4a4723c */ /* 0x044fec00000810b8 */
[----:B----4-:R-:W-:-:S15]  /*29cf0*/  HMMA.1688.F32.TF32 R168, R212, R12, R248 ;  /* 0x0000000cd4a8723c */ /* 0x010fde00000810f8 */
[----:B------:R-:W-:-:S02]  /*29d00*/  NOP ;  /* 0x0000000000007918 */ /* 0x000fc40000000000 */
[----:B------:R-:W-:Y:S04]  /*29d10*/  STL.64 [R1+0x22a8], R166 ;  /* 0x0022a8a601007387 */ /* 0x000fe80000100a00 */
[----:B------:R-:W-:Y:S04]  /*29d20*/  STL.64 [R1+0x22a0], R164 ;  /* 0x0022a0a401007387 */ /* 0x000fe80000100a00 */
[----:B------:R-:W2:Y:S01]  /*29d30*/  LDL.LU R248, [R1+0xa80] ;  /* 0x000a800001f87983 */ /* 0x000ea20000300800 */
[C---:B---3--:R-:W-:Y:S03]  /*29d40*/  HMMA.1688.F32.TF32 R216, R212.reuse, R16, R188 ;  /* 0x00000010d4d8723c */ /* 0x048fe600000810bc */
[----:B------:R-:W2:Y:S04]  /*29d50*/  LDL.LU R249, [R1+0xa84] ;  /* 0x000a840001f97983 */ /* 0x000ea80000300800 */
[----:B------:R-:W2:Y:S04]  /*29d60*/  LDL.LU R250, [R1+0xa88] ;  /* 0x000a880001fa7983 */ /* 0x000ea80000300800 */
[----:B------:R-:W2:Y:S01]  /*29d70*/  LDL.LU R251, [R1+0xa8c] ;  /* 0x000a8c0001fb7983 */ /* 0x000ea20000300800 */
[C---:B------:R-:W-:Y:S06]  /*29d80*/  HMMA.1688.F32.TF32 R176, R212.reuse, R20, R192 ;  /* 0x00000014d4b0723c */ /* 0x040fec00000810c0 */
[C---:B------:R-:W-:Y:S01]  /*29d90*/  HMMA.1688.F32.TF32 R180, R212.reuse, R24, R196 ;  /* 0x00000018d4b4723c */ /* 0x040fe200000810c4 */
        /* <DEDUP_REMOVED lines=9> */
[----:B------:R-:W3:Y:S04]  /*29e30*/  LDL.LU R224, [R1+0xa70] ;  /* 0x000a700001e07983 */ /* 0x000ee80000300800 */
[----:B------:R-:W3:Y:S04]  /*29e40*/  LDL.LU R225, [R1+0xa74] ;  /* 0x000a740001e17983 */ /* 0x000ee80000300800 */
[----:B------:R-:W3:Y:S04]  /*29e50*/  LDL.LU R226, [R1+0xa78] ;  /* 0x000a780001e27983 */ /* 0x000ee80000300800 */
[----:B------:R-:W3:Y:S01]  /*29e60*/  LDL.LU R227, [R1+0xa7c] ;  /* 0x000a7c0001e37983 */ /* 0x000ee20000300800 */
[C---:B------:R-:W-:Y:S06]  /*29e70*/  HMMA.1688.F32.TF32 R188, R212.reuse, R32, R200 ;  /* 0x00000020d4bc723c */ /* 0x040fec00000810c8 */
[C---:B------:R-:W-:Y:S01]  /*29e80*/  HMMA.1688.F32.TF32 R200, R212.reuse, R48, R244 ;  /* 0x00000030d4c8723c */ /* 0x040fe200000810f4 */
[----:B------:R-:W-:Y:S04]  /*29e90*/  STL.64 [R1+0x22f8], R186 ;  /* 0x0022f8ba01007387 */ /* 0x000fe80000100a00 */
[----:B------:R-:W-:Y:S01]  /*29ea0*/  STL.64 [R1+0x22f0], R184 ;  /* 0x0022f0b801007387 */ /* 0x000fe20000100a00 */
[C---:B------:R-:W-:Y:S03]  /*29eb0*/  HMMA.1688.F32.TF32 R172, R212.reuse, R40, R220 ;  /* 0x00000028d4ac723c */ /* 0x040fe600000810dc */
[----:B------:R-:W4:Y:S04]  /*29ec0*/  LDL.LU R220, [R1+0xa40] ;  /* 0x000a400001dc7983 */ /* 0x000f280000300800 */
[----:B------:R-:W4:Y:S04]  /*29ed0*/  LDL.LU R221, [R1+0xa44] ;  /* 0x000a440001dd7983 */ /* 0x000f280000300800 */
[----:B------:R-:W4:Y:S04]  /*29ee0*/  LDL.LU R222, [R1+0xa48] ;  /* 0x000a480001de7983 */ /* 0x000f280000300800 */
[----:B------:R-:W4:Y:S01]  /*29ef0*/  LDL.LU R223, [R1+0xa4c] ;  /* 0x000a4c0001df7983 */ /* 0x000f220000300800 */
[C---:B------:R-:W-:Y:S03]  /*29f00*/  HMMA.1688.F32.TF32 R196, R212.reuse, R44, R228 ;  /* 0x0000002cd4c4723c */ /* 0x040fe600000810e4 */
[----:B------:R-:W-:Y:S04]  /*29f10*/  STL [R1+0x2060], R200 ;  /* 0x002060c801007387 */ /* 0x000fe80000100800 */
[----:B------:R-:W-:Y:S04]  /*29f20*/  STL [R1+0x205c], R201 ;  /* 0x00205cc901007387 */ /* 0x000fe80000100800 */
[----:B------:R-:W-:Y:S04]  /*29f30*/  STL [R1+0x2058], R202 ;  /* 0x002058ca01007387 */ /* 0x000fe80000100800 */
[----:B------:R-:W-:Y:S04]  /*29f40*/  STL [R1+0x2054], R203 ;  /* 0x002054cb01007387 */ /* 0x000fe80000100800 */
        /* <DEDUP_REMOVED lines=8> */
[C---:B------:R-:W-:Y:S06]  /*29fd0*/  HMMA.1688.F32.TF32 R192, R212.reuse, R36, R204 ;  /* 0x00000024d4c0723c */ /* 0x040fec00000810cc */
[C---:B--2---:R-:W-:Y:S01]  /*29fe0*/  HMMA.1688.F32.TF32 R204, R212.reuse, R52, R248 ;  /* 0x00000034d4cc723c */ /* 0x044fe200000810f8 */
[----:B------:R-:W2:Y:S04]  /*29ff0*/  LDL.LU R248, [R1+0xac0] ;  /* 0x000ac00001f87983 */ /* 0x000ea80000300800 */
[----:B------:R-:W2:Y:S04]  /*2a000*/  LDL.LU R249, [R1+0xac4] ;  /* 0x000ac40001f97983 */ /* 0x000ea80000300800 */
[----:B------:R-:W2:Y:S04]  /*2a010*/  LDL.LU R250, [R1+0xac8] ;  /* 0x000ac80001fa7983 */ /* 0x000ea80000300800 */
[----:B------:R-:W2:Y:S10]  /*2a020*/  LDL.LU R251, [R1+0xacc] ;  /* 0x000acc0001fb7983 */ /* 0x000eb40000300800 */
[----:B------:R-:W-:Y:S04]  /*2a030*/  STL [R1+0x2070], R204 ;  /* 0x002070cc01007387 */ /* 0x000fe80000100800 */
[----:B------:R-:W-:Y:S04]  /*2a040*/  STL [R1+0x206c], R205 ;  /* 0x00206ccd01007387 */ /* 0x000fe80000100800 */
[----:B------:R-:W-:Y:S04]  /*2a050*/  STL [R1+0x2068], R206 ;  /* 0x002068ce01007387 */ /* 0x000fe80000100800 */
[----:B------:R-:W-:Y:S01]  /*2a060*/  STL [R1+0x2064], R207 ;  /* 0x002064cf01007387 */ /* 0x000fe20000100800 */
[C---:B---3--:R-:W-:Y:S03]  /*2a070*/  HMMA.1688.F32.TF32 R208, R212.reuse, R56, R224 ;  /* 0x00000038d4d0723c */ /* 0x048fe600000810e0 */
[----:B------:R-:W3:Y:S04]  /*2a080*/  LDL.LU R224, [R1+0xad0] ;  /* 0x000ad00001e07983 */ /* 0x000ee80000300800 */
[----:B------:R-:W3:Y:S04]  /*2a090*/  LDL.LU R225, [R1+0xad4] ;  /* 0x000ad40001e17983 */ /* 0x000ee80000300800 */
[----:B------:R-:W3:Y:S04]  /*2a0a0*/  LDL.LU R226, [R1+0xad8] ;  /* 0x000ad80001e27983 */ /* 0x000ee80000300800 */
[----:B------:R-:W3:Y:S08]  /*2a0b0*/  LDL.LU R227, [R1+0xadc] ;  /* 0x000adc0001e37983 */ /* 0x000ef00000300800 */
[----:B------:R-:W-:Y:S04]  /*2a0c0*/  STL [R1+0x207c], R208 ;  /* 0x00207cd001007387 */ /* 0x000fe80000100800 */
[----:B------:R-:W-:Y:S04]  /*2a0d0*/  STL [R1+0x2078], R209 ;  /* 0x002078d101007387 */ /* 0x000fe80000100800 */
[----:B------:R-:W-:Y:S04]  /*2a0e0*/  STL [R1+0x2074], R210 ;  /* 0x002074d201007387 */ /* 0x000fe80000100800 */
[----:B------:R-:W-:Y:S04]  /*2a0f0*/  STL [R1+0x2050], R211 ;  /* 0x002050d301007387 */ /* 0x000fe80000100800 */
[----:B------:R-:W3:Y:S04]  /*2a100*/  LDL.LU R236, [R1+0xae0] ;  /* 0x000ae00001ec7983 */ /* 0x000ee80000300800 */
[----:B------:R-:W3:Y:S04]  /*2a110*/  LDL.LU R237, [R1+0xae4] ;  /* 0x000ae40001ed7983 */ /* 0x000ee80000300800 */
[----:B------:R-:W3:Y:S04]  /*2a120*/  LDL.LU R238, [R1+0xae8] ;  /* 0x000ae80001ee7983 */ /* 0x000ee80000300800 */
[----:B------:R-:W3:Y:S01]  /*2a130*/  LDL.LU R239, [R1+0xaec] ;  /* 0x000aec0001ef7983 */ /* 0x000ee20000300800 */
[----:B----4-:R-:W-:Y:S06]  /*2a140*/  HMMA.1688.F32.TF32 R212, R212, R60, R220 ;  /* 0x0000003cd4d4723c */ /* 0x010fec00000810dc */
[C---:B------:R-:W-:Y:S06]  /*2a150*/  HMMA.1688.F32.TF32 R220, R232.reuse, R64, R228 ;  /* 0x00000040e8dc723c */ /* 0x040fec00000810e4 */
[C---:B------:R-:W-:Y:S11]  /*2a160*/  HMMA.1688.F32.TF32 R244, R232.reuse, R68, R244 ;  /* 0x00000044e8f4723c */ /* 0x040ff600000810f4 */
        /* <DEDUP_REMOVED lines=12> */
[----:B------:R-:W4:Y:S04]  /*2a230*/  LDL.LU R76, [R1+0xaf0] ;  /* 0x000af000014c7983 */ /* 0x000f280000300800 */
[----:B------:R-:W4:Y:S04]  /*2a240*/  LDL.LU R77, [R1+0xaf4] ;  /* 0x000af400014d7983 */ /* 0x000f280000300800 */
[----:B------:R-:W4:Y:S04]  /*2a250*/  LDL.LU R78, [R1+0xaf8] ;  /* 0x000af800014e7983 */ /* 0x000f280000300800 */
[----:B------:R-:W4:Y:S01]  /*2a260*/  LDL.LU R79, [R1+0xafc] ;  /* 0x000afc00014f7983 */ /* 0x000f220000300800 */
[----:B--2---:R-:W-:-:S15]  /*2a270*/  HMMA.1688.F32.TF32 R248, R232, R8, R248 ;  /* 0x00000008e8f8723c */ /* 0x004fde00000810f8 */
[----:B------:R-:W-:-:S08]  /*2a280*/  NOP ;  /* 0x0000000000007918 */ /* 0x000fd00000000000 */
[----:B------:R-:W-:Y:S04]  /*2a290*/  STL [R1+0x20ac], R248 ;  /* 0x0020acf801007387 */ /* 0x000fe80000100800 */
[----:B------:R-:W-:Y:S04]  /*2a2a0*/  STL [R1+0x20a8], R249 ;  /* 0x0020a8f901007387 */ /* 0x000fe80000100800 */
[----:B------:R-:W-:Y:S04]  /*2a2b0*/  STL [R1+0x20a4], R250 ;  /* 0x0020a4fa01007387 */ /* 0x000fe80000100800 */
[----:B------:R-:W-:Y:S04]  /*2a2c0*/  STL [R1+0x20a0], R251 ;  /* 0x0020a0fb01007387 */ /* 0x000fe80000100800 */
[----:B------:R-:W2:Y:S01]  /*2a2d0*/  LDL.LU R228, [R1+0xb00] ;  /* 0x000b000001e47983 */ /* 0x000ea20000300800 */
[C---:B---3--:R-:W-:Y:S03]  /*2a2e0*/  HMMA.1688.F32.TF32 R72, R232.reuse, R12, R224 ;  /* 0x0000000ce848723c */ /* 0x048fe600000810e0 */
[----:B------:R-:W-:Y:S04]  /*2a2f0*/  LDS R224, [R0+UR10+0x8580] ;  /* 0x0085800a00e07984 */ /* 0x000fe80008000800 */
[----:B------:R-:W-:Y:S04]  /*2a300*/  LDS R226, [R0+UR10+0xa580] ;  /* 0x00a5800a00e27984 */ /* 0x000fe80008000800 */
[----:B------:R-:W-:Y:S04]  /*2a310*/  LDS R225, [R243+UR10+0x8580] ;  /* 0x0085800af3e17984 */ /* 0x000fe80008000800 */
[----:B------:R-:W1:Y:S08]  /*2a320*/  LDS R227, [R243+UR10+0xa580] ;  /* 0x00a5800af3e37984 */ /* 0x000e700008000800 */
[----:B------:R-:W-:Y:S04]  /*2a330*/  STL.64 [R1+0x80], R72 ;  /* 0x0000804801007387 */ /* 0x000fe80000100a00 */
[----:B------:R3:W-:Y:S04]  /*2a340*/  STL.64 [R1+0x88], R74 ;  /* 0x0000884a01007387 */ /* 0x0007e80000100a00 */
[----:B------:R-:W2:Y:S04]  /*2a350*/  LDL.LU R229, [R1+0xb04] ;  /* 0x000b040001e57983 */ /* 0x000ea80000300800 */
[----:B------:R-:W2:Y:S04]  /*2a360*/  LDL.LU R230, [R1+0xb08] ;  /* 0x000b080001e67983 */ /* 0x000ea80000300800 */
[----:B------:R-:W2:Y:S01]  /*2a370*/  LDL.LU R231, [R1+0xb0c] ;  /* 0x000b0c0001e77983 */ /* 0x000ea20000300800 */
[----:B---3--:R-:W-:-:S15]  /*2a380*/  HMMA.1688.F32.TF32 R72, R232, R16, R236 ;  /* 0x00000010e848723c */ /* 0x008fde00000810ec */
[----:B------:R-:W-:-:S09]  /*2a390*/  NOP ;  /* 0x0000000000007918 */ /* 0x000fd20000000000 */
[----:B------:R-:W-:Y:S02]  /*2a3a0*/  IMAD.MOV.U32 R208, RZ, RZ, R72 ;  /* 0x000000ffffd07224 */ /* 0x000fe400078e0048 */
[----:B------:R-:W-:Y:S01]  /*2a3b0*/  IMAD.MOV.U32 R209, RZ, RZ, R73 ;  /* 0x000000ffffd17224 */ /* 0x000fe200078e0049 */
[----:B------:R-:W3:Y:S01]  /*2a3c0*/  LDL.LU R72, [R1+0xb10] ;  /* 0x000b100001487983 */ /* 0x000ee20000300800 */
[----:B------:R-:W-:Y:S02]  /*2a3d0*/  IMAD.MOV.U32 R210, RZ, RZ, R74 ;  /* 0x000000ffffd27224 */ /* 0x000fe400078e004a */
[----:B------:R-:W-:Y:S01]  /*2a3e0*/  IMAD.MOV.U32 R204, RZ, RZ, R75 ;  /* 0x000000ffffcc7224 */ /* 0x000fe200078e004b */
[----:B------:R-:W3:Y:S04]  /*2a3f0*/  LDL.LU R73, [R1+0xb14] ;  /* 0x000b140001497983 */ /* 0x000ee80000300800 */
[----:B------:R-:W3:Y:S04]  /*2a400*/  LDL.LU R74, [R1+0xb18] ;  /* 0x000b1800014a7983 */ /* 0x000ee80000300800 */
[----:B------:R-:W3:Y:S04]  /*2a410*/  LDL.LU R75, [R1+0xb1c] ;  /* 0x000b1c00014b7983 */ /* 0x000ee80000300800 */
[----:B------:R-:W3:Y:S04]  /*2a420*/  LDL.LU R236, [R1+0xb20] ;  /* 0x000b200001ec7983 */ /* 0x000ee80000300800 */
[----:B------:R-:W3:Y:S04]  /*2a430*/  LDL.LU R237, [R1+0xb24] ;  /* 0x000b240001ed7983 */ /* 0x000ee80000300800 */
[----:B------:R-:W3:Y:S04]  /*2a440*/  LDL.LU R238, [R1+0xb28] ;  /* 0x000b280001ee7983 */ /* 0x000ee80000300800 */
[----:B------:R-:W3:Y:S04]  /*2a450*/  LDL.LU R239, [R1+0xb2c] ;  /* 0x000b2c0001ef7983 */ /* 0x000ee80000300800 */
[----:B------:R1:W-:Y:S01]  /*2a460*/  STL [R1+0x20bc], R204 ;  /* 0x0020bccc01007387 */ /* 0x0003e20000100800 */
[----:B----4-:R-:W-:Y:S03]  /*2a470*/  HMMA.1688.F32.TF32 R76, R232, R20, R76 ;  /* 0x00000014e84c723c */ /* 0x010fe6000008104c */
[----:B------:R4:W-:Y:S04]  /*2a480*/  STL [R1+0x20b8], R210 ;  /* 0x0020b8d201007387 */ /* 0x0009e80000100800 */
[----:B------:R4:W-:Y:S04]  /*2a490*/  STL [R1+0x20b4], R209 ;  /* 0x0020b4d101007387 */ /* 0x0009e80000100800 */
[----:B------:R4:W-:-:S13]  /*2a4a0*/  STL [R1+0x20b0], R208 ;  /* 0x0020b0d001007387 */ /* 0x0009da0000100800 */
[----:B------:R-:W-:Y:S02]  /*2a4b0*/  IMAD.MOV.U32 R214, RZ, RZ, R79 ;  /* 0x000000ffffd67224 */ /* 0x000fe400078e004f */
[----:B------:R-:W-:Y:S02]  /*2a4c0*/  IMAD.MOV.U32 R213, RZ, RZ, R78 ;  /* 0x000000ffffd57224 */ /* 0x000fe400078e004e */
[----:B------:R-:W-:Y:S02]  /*2a4d0*/  IMAD.MOV.U32 R212, RZ, RZ, R77 ;  /* 0x000000ffffd47224 */ /* 0x000fe400078e004d */
[----:B------:R-:W-:Y:S01]  /*2a4e0*/  IMAD.MOV.U32 R220, RZ, RZ, R76 ;  /* 0x000000ffffdc7224 */ /* 0x000fe200078e004c */
[----:B------:R-:W-:Y:S04]  /*2a4f0*/  STL [R1+0x20cc], R214 ;  /* 0x0020ccd601007387 */ /* 0x000fe80000100800 */
[----:B------:R-:W-:Y:S04]  /*2a500*/  STL [R1+0x20c8], R213 ;  /* 0x0020c8d501007387 */ /* 0x000fe80000100800 */
[----:B------:R-:W-:Y:S04]  /*2a510*/  STL [R1+0x20c4], R212 ;  /* 0x0020c4d401007387 */ /* 0x000fe80000100800 */
[----:B------:R-:W-:Y:S01]  /*2a520*/  STL [R1+0x20c0], R220 ;  /* 0x0020c0dc01007387 */ /* 0x000fe20000100800 */
[C---:B--2---:R-:W-:Y:S03]  /*2a530*/  HMMA.1688.F32.TF32 R76, R232.reuse, R24, R228 ;  /* 0x00000018e84c723c */ /* 0x044fe600000810e4 */
[----:B------:R-:W2:Y:S04]  /*2a540*/  LDL.LU R228, [R1+0xb30] ;  /* 0x000b300001e47983 */ /* 0x000ea80000300800 */
[----:B------:R-:W2:Y:S04]  /*2a550*/  LDL.LU R229, [R1+0xb34] ;  /* 0x000b340001e57983 */ /* 0x000ea80000300800 */
[----:B------:R-:W2:Y:S04]  /*2a560*/  LDL.LU R230, [R1+0xb38] ;  /* 0x000b380001e67983 */ /* 0x000ea80000300800 */
[----:B------:R-:W2:Y:S01]  /*2a570*/  LDL.LU R231, [R1+0xb3c] ;  /* 0x000b3c0001e77983 */ /* 0x000ea20000300800 */
[----:B---3--:R-:W-:Y:S08]  /*2a580*/  HMMA.1688.F32.TF32 R72, R232, R28, R72 ;  /* 0x0000001ce848723c */ /* 0x008ff00000081048 */
[----:B------:R-:W-:-:S02]  /*2a590*/  IMAD.MOV.U32 R247, RZ, RZ, R79 ;  /* 0x000000fffff77224 */ /* 0x000fc400078e004f */
[----:B------:R-:W-:-:S14]  /*2a5a0*/  IMAD.MOV.U32 R246, RZ, RZ, R78 ;  /* 0x000000fffff67224 */ /* 0x000fdc00078e004e */
[----:B------:R-:W-:Y:S02]  /*2a5b0*/  IMAD.MOV.U32 R248, RZ, RZ, R72 ;  /* 0x000000fffff87224 */ /* 0x000fe400078e0048 */
[----:B------:R-:W-:Y:S02]  /*2a5c0*/  IMAD.MOV.U32 R249, RZ, RZ, R73 ;  /* 0x000000fffff97224 */ /* 0x000fe400078e0049 */
[----:B------:R-:W-:Y:S02]  /*2a5d0*/  IMAD.MOV.U32 R250, RZ, RZ, R74 ;  /* 0x000000fffffa7224 */ /* 0x000fe400078e004a */
[----:B------:R-:W-:Y:S02]  /*2a5e0*/  IMAD.MOV.U32 R251, RZ, RZ, R75 ;  /* 0x000000fffffb7224 */ /* 0x000fe400078e004b */
[----:B------:R-:W-:Y:S01]  /*2a5f0*/  HMMA.1688.F32.TF32 R72, R232, R32, R236 ;  /* 0x00000020e848723c */ /* 0x000fe200000810ec */
[----:B------:R-:W-:Y:S02]  /*2a600*/  IMAD.MOV.U32 R245, RZ, RZ, R77 ;  /* 0x000000fffff57224 */ /* 0x000fe400078e004d */
[----:B------:R-:W-:Y:S01]  /*2a610*/  IMAD.MOV.U32 R244, RZ, RZ, R76 ;  /* 0x000000fffff47224 */ /* 0x000fe200078e004c */
[----:B------:R3:W-:Y:S04]  /*2a620*/  STL [R1+0x20dc], R247 ;  /* 0x0020dcf701007387 */ /* 0x0007e80000100800 */
[----:B------:R3:W-:Y:S04]  /*2a630*/  STL [R1+0x20d8], R246 ;  /* 0x0020d8f601007387 */ /* 0x0007e80000100800 */
[----:B------:R3:W-:Y:S04]  /*2a640*/  STL [R1+0x20d4], R245 ;  /* 0x0020d4f501007387 */ /* 0x0007e80000100800 */
[----:B------:R3:W-:Y:S04]  /*2a650*/  STL [R1+0x20d0], R244 ;  /* 0x0020d0f401007387 */ /* 0x0007e80000100800 */
[----:B------:R-:W-:Y:S04]  /*2a660*/  STL [R1+0x20ec], R251 ;  /* 0x0020ecfb01007387 */ /* 0x000fe80000100800 */
[----:B------:R-:W-:-:S02]  /*2a670*/  IMAD.MOV.U32 R205, RZ, RZ, R72 ;  /* 0x000000ffffcd7224 */ /* 0x000fc400078e0048 */
[----:B------:R-:W-:Y:S02]  /*2a680*/  IMAD.MOV.U32 R206, RZ, RZ, R73 ;  /* 0x000000ffffce7224 */ /* 0x000fe400078e0049 */
[----:B------:R-:W-:Y:S02]  /*2a690*/  IMAD.MOV.U32 R207, RZ, RZ, R74 ;  /* 0x000000ffffcf7224 */ /* 0x000fe400078e004a */
[----:B------:R-:W-:Y:S01]  /*2a6a0*/  IMAD.MOV.U32 R200, RZ, RZ, R75 ;  /* 0x000000ffffc87224 */ /* 0x000fe200078e004b */
[----:B------:R-:W-:Y:S04]  /*2a6b0*/  STL [R1+0x20e8], R250 ;  /* 0x0020e8fa01007387 */ /* 0x000fe80000100800 */
[----:B------:R-:W-:Y:S04]  /*2a6c0*/  STL [R1+0x20e4], R249 ;  /* 0x0020e4f901007387 */ /* 0x000fe80000100800 */
[----:B------:R-:W-:Y:S04]  /*2a6d0*/  STL [R1+0x20e0], R248 ;  /* 0x0020e0f801007387 */ /* 0x000fe80000100800 */
        /* <DEDUP_REMOVED lines=8> */
[----:B------:R3:W-:Y:S04]  /*2a760*/  STL [R1+0x20fc], R200 ;  /* 0x0020fcc801007387 */ /* 0x0007e80000100800 */
[----:B------:R3:W-:Y:S04]  /*2a770*/  STL [R1+0x20f8], R207 ;  /* 0x0020f8cf01007387 */ /* 0x0007e80000100800 */
        /* <DEDUP_REMOVED lines=10> */
[----:B--2---:R-:W-:Y:S03]  /*2a820*/  HMMA.1688.F32.TF32 R72, R232, R36, R228 ;  /* 0x00000024e848723c */ /* 0x004fe600000810e4 */
[----:B------:R-:W-:Y:S04]  /*2a830*/  LDS R228, [R0+UR10+0x8600] ;  /* 0x0086000a00e47984 */ /* 0x000fe80008000800 */
[----:B------:R-:W-:Y:S04]  /*2a840*/  LDS R230, [R0+UR10+0xa600] ;  /* 0x00a6000a00e67984 */ /* 0x000fe80008000800 */
[----:B------:R-:W-:Y:S04]  /*2a850*/  LDS R229, [R243+UR10+0x8600] ;  /* 0x0086000af3e57984 */ /* 0x000fe80008000800 */
[----:B------:R-:W2:Y:S09]  /*2a860*/  LDS R231, [R243+UR10+0xa600] ;  /* 0x00a6000af3e77984 */ /* 0x000eb20008000800 */
[----:B-1----:R-:W-:-:S02]  /*2a870*/  IMAD.MOV.U32 R204, RZ, RZ, R72 ;  /* 0x000000ffffcc7224 */ /* 0x002fc400078e0048 */
[----:B----4-:R-:W-:Y:S01]  /*2a880*/  IMAD.MOV.U32 R210, RZ, RZ, R73 ;  /* 0x000000ffffd27224 */ /* 0x010fe200078e0049 */
[----:B------:R-:W4:Y:S01]  /*2a890*/  LDL.LU R72, [R1+0xb50] ;  /* 0x000b500001487983 */ /* 0x000f220000300800 */
[----:B------:R-:W-:Y:S02]  /*2a8a0*/  IMAD.MOV.U32 R209, RZ, RZ, R74 ;  /* 0x000000ffffd17224 */ /* 0x000fe400078e004a */
[----:B------:R-:W-:Y:S01]  /*2a8b0*/  IMAD.MOV.U32 R208, RZ, RZ, R75 ;  /* 0x000000ffffd07224 */ /* 0x000fe200078e004b */
[----:B------:R-:W4:Y:S04]  /*2a8c0*/  LDL.LU R73, [R1+0xb54] ;  /* 0x000b540001497983 */ /* 0x000f280000300800 */
[----:B------:R-:W4:Y:S04]  /*2a8d0*/  LDL.LU R74, [R1+0xb58] ;  /* 0x000b5800014a7983 */ /* 0x000f280000300800 */
[----:B------:R-:W4:Y:S04]  /*2a8e0*/  LDL.LU R75, [R1+0xb5c] ;  /* 0x000b5c00014b7983 */ /* 0x000f280000300800 */
[----:B------:R-:W2:Y:S04]  /*2a8f0*/  LDL.LU R236, [R1+0x700] ;  /* 0x0007000001ec7983 */ /* 0x000ea80000300800 */
[----:B------:R-:W2:Y:S04]  /*2a900*/  LDL.LU R237, [R1+0x704] ;  /* 0x0007040001ed7983 */ /* 0x000ea80000300800 */
[----:B------:R-:W2:Y:S04]  /*2a910*/  LDL.LU R238, [R1+0x708] ;  /* 0x0007080001ee7983 */ /* 0x000ea80000300800 */
[----:B------:R-:W2:Y:S04]  /*2a920*/  LDL.LU R239, [R1+0x70c] ;  /* 0x00070c0001ef7983 */ /* 0x000ea80000300800 */
[----:B------:R1:W-:Y:S04]  /*2a930*/  STL [R1+0x210c], R208 ;  /* 0x00210cd001007387 */ /* 0x0003e80000100800 */
[----:B------:R1:W-:Y:S04]  /*2a940*/  STL [R1+0x2108], R209 ;  /* 0x002108d101007387 */ /* 0x0003e80000100800 */
[----:B------:R1:W-:Y:S04]  /*2a950*/  STL [R1+0x2104], R210 ;  /* 0x002104d201007387 */ /* 0x0003e80000100800 */
[----:B------:R1:W-:Y:S01]  /*2a960*/  STL [R1+0x2100], R204 ;  /* 0x002100cc01007387 */ /* 0x0003e20000100800 */
[C---:B---3--:R-:W-:Y:S06]  /*2a970*/  HMMA.1688.F32.TF32 R84, R232.reuse, R44, R84 ;  /* 0x0000002ce854723c */ /* 0x048fec0000081054 */
[C---:B------:R-:W-:Y:S06]  /*2a980*/  HMMA.1688.F32.TF32 R88, R232.reuse, R40, R88 ;  /* 0x00000028e858723c */ /* 0x040fec0000081058 */
[----:B------:R-:W-:-:S12]  /*2a990*/  HMMA.1688.F32.TF32 R80, R232, R48, R80 ;  /* 0x00000030e850723c */ /* 0x000fd80000081050 */
[----:B------:R-:W-:Y:S02]  /*2a9a0*/  IMAD.MOV.U32 R247, RZ, RZ, R84 ;  /* 0x000000fffff77224 */ /* 0x000fe400078e0054 */
[----:B------:R-:W-:Y:S02]  /*2a9b0*/  IMAD.MOV.U32 R246, RZ, RZ, R85 ;  /* 0x000000fffff67224 */ /* 0x000fe400078e0055 */
[----:B------:R-:W-:Y:S02]  /*2a9c0*/  IMAD.MOV.U32 R245, RZ, RZ, R86 ;  /* 0x000000fffff57224 */ /* 0x000fe400078e0056 */
[----:B------:R-:W-:Y:S02]  /*2a9d0*/  IMAD.MOV.U32 R244, RZ, RZ, R87 ;  /* 0x000000fffff47224 */ /* 0x000fe400078e0057 */
[----:B------:R-:W-:Y:S02]  /*2a9e0*/  IMAD.MOV.U32 R214, RZ, RZ, R88 ;  /* 0x000000ffffd67224 */ /* 0x000fe400078e0058 */
[----:B------:R-:W-:-:S02]  /*2a9f0*/  IMAD.MOV.U32 R213, RZ, RZ, R89 ;  /* 0x000000ffffd57224 */ /* 0x000fc400078e0059 */
[----:B------:R-:W-:Y:S02]  /*2aa00*/  IMAD.MOV.U32 R212, RZ, RZ, R90 ;  /* 0x000000ffffd47224 */ /* 0x000fe400078e005a */
[----:B------:R-:W-:Y:S02]  /*2aa10*/  IMAD.MOV.U32 R201, RZ, RZ, R80 ;  /* 0x000000ffffc97224 */ /* 0x000fe400078e0050 */
[----:B------:R-:W-:Y:S02]  /*2aa20*/  IMAD.MOV.U32 R202, RZ, RZ, R81 ;  /* 0x000000ffffca7224 */ /* 0x000fe400078e0051 */
[----:B------:R-:W-:Y:S02]  /*2aa30*/  IMAD.MOV.U32 R203, RZ, RZ, R82 ;  /* 0x000000ffffcb7224 */ /* 0x000fe400078e0052 */
[----:B------:R-:W-:Y:S02]  /*2aa40*/  IMAD.MOV.U32 R211, RZ, RZ, R83 ;  /* 0x000000ffffd37224 */ /* 0x000fe400078e0053 */
[----:B------:R-:W-:Y:S01]  /*2aa50*/  IMAD.MOV.U32 R220, RZ, RZ, R91 ;  /* 0x000000ffffdc7224 */ /* 0x000fe200078e005b */
[----:B----4-:R-:W-:-:S15]  /*2aa60*/  HMMA.1688.F32.TF32 R72, R232, R56, R72 ;  /* 0x00000038e848723c */ /* 0x010fde0000081048 */
[----:B------:R-:W-:-:S09]  /*2aa70*/  NOP ;  /* 0x0000000000007918 */ /* 0x000fd20000000000 */
[----:B------:R-:W-:Y:S02]  /*2aa80*/  IMAD.MOV.U32 R200, RZ, RZ, R72 ;  /* 0x000000ffffc87224 */ /* 0x000fe400078e0048 */
[----:B------:R-:W-:Y:S02]  /*2aa90*/  IMAD.MOV.U32 R207, RZ, RZ, R73 ;  /* 0x000000ffffcf7224 */ /* 0x000fe400078e0049 */
[----:B------:R-:W-:Y:S02]  /*2aaa0*/  IMAD.MOV.U32 R206, RZ, RZ, R74 ;  /* 0x000000ffffce7224 */ /* 0x000fe400078e004a */
[----:B------:R-:W-:Y:S02]  /*2aab0*/  IMAD.MOV.U32 R205, RZ, RZ, R75 ;  /* 0x000000ffffcd7224 */ /* 0x000fe400078e004b */
[----:B--2---:R-:W-:Y:S01]  /*2aac0*/  HMMA.1688.F32.TF32 R72, R232, R60, R236 ;  /* 0x0000003ce848723c */ /* 0x004fe200000810ec */
[----:B------:R-:W2:Y:S04]  /*2aad0*/  LDL.LU R236, [R1+0xd10] ;  /* 0x000d100001ec7983 */ /* 0x000ea80000300800 */
[----:B------:R-:W2:Y:S04]  /*2aae0*/  LDL.LU R237, [R1+0xd14] ;  /* 0x000d140001ed7983 */ /* 0x000ea80000300800 */
[----:B------:R-:W2:Y:S04]  /*2aaf0*/  LDL.LU R238, [R1+0xd18] ;  /* 0x000d180001ee7983 */ /* 0x000ea80000300800 */
[----:B------:R-:W2:Y:S11]  /*2ab00*/  LDL.LU R239, [R1+0xd1c] ;  /* 0x000d1c0001ef7983 */ /* 0x000eb60000300800 */
[----:B-1----:R-:W-:-:S02]  /*2ab10*/  IMAD.MOV.U32 R208, RZ, RZ, R72 ;  /* 0x000000ffffd07224 */ /* 0x002fc400078e0048 */
[----:B------:R-:W-:Y:S01]  /*2ab20*/  IMAD.MOV.U32 R209, RZ, RZ, R73 ;  /* 0x000000ffffd17224 */ /* 0x000fe200078e0049 */
[----:B------:R-:W3:Y:S01]  /*2ab30*/  LDL.LU R72, [R1+0xd00] ;  /* 0x000d000001487983 */ /* 0x000ee20000300800 */
[----:B------:R-:W-:Y:S02]  /*2ab40*/  IMAD.MOV.U32 R210, RZ, RZ, R74 ;  /* 0x000000ffffd27224 */ /* 0x000fe400078e004a */
[----:B------:R-:W-:Y:S01]  /*2ab50*/  IMAD.MOV.U32 R204, RZ, RZ, R75 ;  /* 0x000000ffffcc7224 */ /* 0x000fe200078e004b */
        /* <DEDUP_REMOVED lines=92> */
[----:B------:R-:W-:-:S02]  /*2b120*/  IMAD.MOV.U32 R251, RZ, RZ, R76 ;  /* 0x000000fffffb7224 */ /* 0x000fc400078e004c */
[----:B------:R-:W-:Y:S01]  /*2b130*/  IMAD.MOV.U32 R250, RZ, RZ, R77 ;  /* 0x000000fffffa7224 */ /* 0x000fe200078e004d */
[----:B------:R-:W3:Y:S01]  /*2b140*/  LDL.LU R76, [R1+0xcf0] ;  /* 0x000cf000014c7983 */ /* 0x000ee20000300800 */
[----:B------:R-:W-:Y:S02]  /*2b150*/  IMAD.MOV.U32 R249, RZ, RZ, R78 ;  /* 0x000000fffff97224 */ /* 0x000fe400078e004e */
[----:B------:R-:W-:Y:S01]  /*2b160*/  IMAD.MOV.U32 R248, RZ, RZ, R79 ;  /* 0x000000fffff87224 */ /* 0x000fe200078e004f */
[----:B------:R-:W3:Y:S04]  /*2b170*/  LDL.LU R77, [R1+0xcf4] ;  /* 0x000cf400014d7983 */ /* 0x000ee80000300800 */
[----:B------:R-:W3:Y:S04]  /*2b180*/  LDL.LU R78, [R1+0xcf8] ;  /* 0x000cf800014e7983 */ /* 0x000ee80000300800 */
[----:B------:R-:W3:Y:S04]  /*2b190*/  LDL.LU R79, [R1+0xcfc] ;  /* 0x000cfc00014f7983 */ /* 0x000ee80000300800 */
[----:B------:R-:W-:Y:S04]  /*2b1a0*/  LDS R232, [R0+UR10+0x8680] ;  /* 0x0086800a00e87984 */ /* 0x000fe80008000800 */
[----:B------:R-:W-:Y:S04]  /*2b1b0*/  LDS R234, [R0+UR10+0xa680] ;  /* 0x00a6800a00ea7984 */ /* 0x000fe80008000800 */
[----:B------:R-:W-:Y:S04]  /*2b1c0*/  LDS R233, [R243+UR10+0x8680] ;  /* 0x0086800af3e97984 */ /* 0x000fe80008000800 */
[----:B------:R-:W1:Y:S01]  /*2b1d0*/  LDS R235, [R243+UR10+0xa680] ;  /* 0x00a6800af3eb7984 */ /* 0x000e620008000800 */
[C---:B----4-:R-:W-:Y:S06]  /*2b1e0*/  HMMA.1688.F32.TF32 R164, R224.reuse, R64, R164 ;  /* 0x00000040e0a4723c */ /* 0x050fec00000810a4 */
[----:B--2---:R-:W-:-:S15]  /*2b1f0*/  HMMA.1688.F32.TF32 R168, R224, R68, R160 ;  /* 0x00000044e0a8723c */ /* 0x004fde00000810a0 */
[----:B------:R-:W-:-:S03]  /*2b200*/  NOP ;  /* 0x0000000000007918 */ /* 0x000fc60000000000 */
[----:B------:R-:W-:Y:S02]  /*2b210*/  IMAD.MOV.U32 R215, RZ, RZ, R164 ;  /* 0x000000ffffd77224 */ /* 0x000fe400078e00a4 */
[----:B------:R-:W-:Y:S02]  /*2b220*/  IMAD.MOV.U32 R221, RZ, RZ, R165 ;  /* 0x000000ffffdd7224 */ /* 0x000fe400078e00a5 */
[----:B------:R-:W-:Y:S02]  /*2b230*/  IMAD.MOV.U32 R222, RZ, RZ, R166 ;  /* 0x000000ffffde7224 */ /* 0x000fe400078e00a6 */
[----:B------:R-:W-:Y:S02]  /*2b240*/  IMAD.MOV.U32 R223, RZ, RZ, R167 ;  /* 0x000000ffffdf7224 */ /* 0x000fe400078e00a7 */
[C---:B---3--:R-:W-:Y:S06]  /*2b250*/  HMMA.1688.F32.TF32 R164, R224.reuse, R8, R156 ;  /* 0x00000008e0a4723c */ /* 0x048fec000008109c */
        /* <DEDUP_REMOVED lines=17> */
[----:B------:R-:W-:Y:S04]  /*2b370*/  STL.64 [R1+0x218], R162 ;  /* 0x000218a201007387 */ /* 0x000fe80000100a00 */
[----:B------:R-:W-:Y:S01]  /*2b380*/  STL.64 [R1+0x230], R156 ;  /* 0x0002309c01007387 */ /* 0x000fe20000100a00 */
[----:B------:R-:W-:Y:S03]  /*2b390*/  HMMA.1688.F32.TF32 R112, R224, R60, R104 ;  /* 0x0000003ce070723c */ /* 0x000fe60000081068 */
[----:B------:R-:W-:Y:S03]  /*2b3a0*/  STL.64 [R1+0x238], R158 ;  /* 0x0002389e01007387 */ /* 0x000fe60000100a00 */
[C---:B------:R-:W-:Y:S01]  /*2b3b0*/  HMMA.1688.F32.TF32 R108, R228.reuse, R64, R100 ;  /* 0x00000040e46c723c */ /* 0x040fe20000081064 */
[----:B------:R-:W-:Y:S04]  /*2b3c0*/  STL.64 [R1+0x250], R152 ;  /* 0x0002509801007387 */ /* 0x000fe80000100a00 */
[----:B------:R-:W-:Y:S01]  /*2b3d0*/  STL.64 [R1+0x258], R154 ;  /* 0x0002589a01007387 */ /* 0x000fe20000100a00 */
[C---:B------:R-:W-:Y:S03]  /*2b3e0*/  HMMA.1688.F32.TF32 R104, R228.reuse, R68, R96 ;  /* 0x00000044e468723c */ /* 0x040fe60000081060 */
        /* <DEDUP_REMOVED lines=137> */
[C---:B-1----:R-:W-:Y:S03]  /*2bc80*/  HMMA.1688.F32.TF32 R92, R232.reuse, R36, R92 ;  /* 0x00000024e85c723c */ /* 0x042fe6000008105c */
[----:B------:R-:W-:Y:S04]  /*2bc90*/  LDS R224, [R0+UR10+0x8700] ;  /* 0x0087000a00e07984 */ /* 0x000fe80008000800 */
[----:B------:R-:W-:Y:S01]  /*2bca0*/  LDS R226, [R0+UR10+0xa700] ;  /* 0x00a7000a00e27984 */ /* 0x000fe20008000800 */
[C---:B--2---:R-:W-:Y:S03]  /*2bcb0*/  HMMA.1688.F32.TF32 R96, R232.reuse, R32, R96 ;  /* 0x00000020e860723c */ /* 0x044fe60000081060 */
[----:B------:R-:W-:Y:S04]  /*2bcc0*/  LDS R225, [R243+UR10+0x8700] ;  /* 0x0087000af3e17984 */ /* 0x000fe80008000800 */
[----:B------:R-:W1:Y:S01]  /*2bcd0*/  LDS R227, [R243+UR10+0xa700] ;  /* 0x00a7000af3e37984 */ /* 0x000e620008000800 */
[C---:B---3--:R-:W-:Y:S06]  /*2bce0*/  HMMA.1688.F32.TF32 R104, R232.reuse, R24, R104 ;  /* 0x00000018e868723c */ /* 0x048fec0000081068 */
[C---:B----4-:R-:W-:Y:S06]  /*2bcf0*/  HMMA.1688.F32.TF32 R108, R232.reuse, R20, R108 ;  /* 0x00000014e86c723c */ /* 0x050fec000008106c */
[C---:B------:R-:W-:Y:S06]  /*2bd00*/  HMMA.1688.F32.TF32 R120, R232.reuse, R8, R120 ;  /* 0x00000008e878723c */ /* 0x040fec0000081078 */
[C---:B------:R-:W-:Y:S06]  /*2bd10*/  HMMA.1688.F32.TF32 R124, R232.reuse, R68, R124 ;  /* 0x00000044e87c723c */ /* 0x040fec000008107c */
[----:B------:R-:W-:Y:S06]  /*2bd20*/  HMMA.1688.F32.TF32 R128, R232, R64, R128 ;  /* 0x00000040e880723c */ /* 0x000fec0000081080 */
[C---:B------:R-:W-:Y:S06]  /*2bd30*/  HMMA.1688.F32.TF32 R136, R228.reuse, R56, R136 ;  /* 0x00000038e488723c */ /* 0x040fec0000081088 */
[C---:B------:R-:W-:Y:S06]  /*2bd40*/  HMMA.1688.F32.TF32 R140, R228.reuse, R52, R140 ;  /* 0x00000034e48c723c */ /* 0x040fec000008108c */
[C---:B------:R-:W-:Y:S06]  /*2bd50*/  HMMA.1688.F32.TF32 R144, R228.reuse, R48, R144 ;  /* 0x00000030e490723c */ /* 0x040fec0000081090 */
[C---:B------:R-:W-:Y:S06]  /*2bd60*/  HMMA.1688.F32.TF32 R152, R228.reuse, R40, R152 ;  /* 0x00000028e498723c */ /* 0x040fec0000081098 */
[C---:B------:R-:W-:Y:S06]  /*2bd70*/  HMMA.1688.F32.TF32 R156, R228.reuse, R36, R156 ;  /* 0x00000024e49c723c */ /* 0x040fec000008109c */
[C---:B------:R-:W-:Y:S06]  /*2bd80*/  HMMA.1688.F32.TF32 R148, R228.reuse, R44, R148 ;  /* 0x0000002ce494723c */ /* 0x040fec0000081094 */
[----:B------:R-:W-:Y:S11]  /*2bd90*/  HMMA.1688.F32.TF32 R132, R228, R60, R132 ;  /* 0x0000003ce484723c */ /* 0x000ff60000081084 */
[----:B------:R-:W-:Y:S04]  /*2bda0*/  STL.64 [R1+0x700], R156 ;  /* 0x0007009c01007387 */ /* 0x000fe80000100a00 */
[----:B------:R-:W-:Y:S04]  /*2bdb0*/  STL.64 [R1+0x708], R158 ;  /* 0x0007089e01007387 */ /* 0x000fe80000100a00 */
[----:B------:R-:W-:Y:S01]  /*2bdc0*/  STL.64 [R1+0x7b0], R152 ;  /* 0x0007b09801007387 */ /* 0x000fe20000100a00 */
[C---:B------:R-:W-:Y:S03]  /*2bdd0*/  HMMA.1688.F32.TF32 R116, R232.reuse, R12, R116 ;  /* 0x0000000ce874723c */ /* 0x040fe60000081074 */
        /* <DEDUP_REMOVED lines=33> */
[----:B------:R-:W-:Y:S04]  /*2bff0*/  LDS R229, [R243+UR10+0x8780] ;  /* 0x0087800af3e57984 */ /* 0x000fe80008000800 */
        /* <DEDUP_REMOVED lines=16> */
[----:B------:R2:W-:Y:S04]  /*2c100*/  STL.64 [R1+0x988], R82 ;  /* 0x0009885201007387 */ /* 0x0005e80000100a00 */
[----:B------:R-:W-:Y:S04]  /*2c110*/  STL.64 [R1+0x9b0], R76 ;  /* 0x0009b04c01007387 */ /* 0x000fe80000100a00 */
[----:B------:R-:W-:Y:S04]  /*2c120*/  STL.64 [R1+0x9b8], R78 ;  /* 0x0009b84e01007387 */ /* 0x000fe80000100a00 */
[----:B------:R2:W-:Y:S04]  /*2c130*/  STL.64 [R1+0x9a0], R72 ;  /* 0x0009a04801007387 */ /* 0x0005e80000100a00 */
[----:B------:R2:W-:Y:S04]  /*2c140*/  STL.64 [R1+0x9a8], R74 ;  /* 0x0009a84a01007387 */ /* 0x0005e80000100a00 */
        /* <DEDUP_REMOVED lines=20> */
[----:B-1----:R-:W3:Y:S04]  /*2c290*/  LDL.LU R80, [R1+0x1120] ;  /* 0x0011200001507983 */ /* 0x002ee80000300800 */
[----:B------:R-:W3:Y:S04]  /*2c2a0*/  LDL.LU R81, [R1+0x1124] ;  /* 0x0011240001517983 */ /* 0x000ee80000300800 */
[----:B--2---:R-:W2:Y:S04]  /*2c2b0*/  LDL.LU R82, [R1+0x1128] ;  /* 0x0011280001527983 */ /* 0x004ea80000300800 */
        /* <DEDUP_REMOVED lines=23> */
[----:B------:R-:W-:Y:S04]  /*2c430*/  LDS R233, [R243+UR10+0xc000] ;  /* 0x00c0000af3e97984 */ /* 0x000fe80008000800 */
[----:B------:R1:W-:Y:S04]  /*2c440*/  LDS R235, [R243+UR10+0xe000] ;  /* 0x00e0000af3eb7984 */ /* 0x0003e80008000800 */
[----:B------:R-:W2:Y:S04]  /*2c450*/  LDL.LU R242, [R1+0x1248] ;  /* 0x0012480001f27983 */ /* 0x000ea80000300800 */
[----:B-1----:R-:W2:Y:S04]  /*2c460*/  LDL.LU R243, [R1+0x124c] ;  /* 0x00124c0001f37983 */ /* 0x002ea80000300800 */
[----:B------:R-:W-:Y:S04]  /*2c470*/  LDS R232, [R0+UR10+0xc000] ;  /* 0x00c0000a00e87984 */ /* 0x000fe80008000800 */
[----:B------:R-:W1:Y:S01]  /*2c480*/  LDS R234, [R0+UR10+0xe000] ;  /* 0x00e0000a00ea7984 */ /* 0x000e620008000800 */
[C---:B----4-:R-:W-:Y:S06]  /*2c490*/  HMMA.1688.F32.TF32 R112, R224.reuse, R64, R108 ;  /* 0x00000040e070723c */ /* 0x050fec000008106c */
[C---:B---3--:R-:W-:Y:S06]  /*2c4a0*/  HMMA.1688.F32.TF32 R108, R224.reuse, R68, R104 ;  /* 0x00000044e06c723c */ /* 0x048fec0000081068 */
        /* <DEDUP_REMOVED lines=9> */
[----:B------:R-:W3:Y:S04]  /*2c540*/  LDL.LU R84, [R1+0x1230] ;  /* 0x0012300001547983 */ /* 0x000ee80000300800 */
[----:B------:R-:W-:Y:S04]  /*2c550*/  STL.64 [R1+0xa00], R100 ;  /* 0x000a006401007387 */ /* 0x000fe80000100a00 */
[----:B------:R-:W-:Y:S04]  /*2c560*/  STL.64 [R1+0xa08], R102 ;  /* 0x000a086601007387 */ /* 0x000fe80000100a00 */
[----:B------:R-:W-:Y:S01]  /*2c570*/  STL.64 [R1+0xa10], R96 ;  /* 0x000a106001007387 */ /* 0x000fe20000100a00 */
[C---:B--2---:R-:W-:Y:S03]  /*2c580*/  HMMA.1688.F32.TF32 R72, R224.reuse, R24, R72 ;  /* 0x00000018e048723c */ /* 0x044fe60000081048 */
[----:B------:R2:W-:Y:S04]  /*2c590*/  STL.64 [R1+0xa18], R98 ;  /* 0x000a186201007387 */ /* 0x0005e80000100a00 */
[----:B------:R-:W3:Y:S04]  /*2c5a0*/  LDL.LU R85, [R1+0x1234] ;  /* 0x0012340001557983 */ /* 0x000ee80000300800 */
[----:B------:R-:W3:Y:S01]  /*2c5b0*/  LDL.LU R86, [R1+0x1238] ;  /* 0x0012380001567983 */ /* 0x000ee20000300800 */
[----:B--2---:R-:W-:Y:S03]  /*2c5c0*/  HMMA.1688.F32.TF32 R96, R224, R20, R80 ;  /* 0x00000014e060723c */ /* 0x004fe60000081050 */
[----:B------:R-:W3:Y:S04]  /*2c5d0*/  LDL.LU R87, [R1+0x123c] ;  /* 0x00123c0001577983 */ /* 0x000ee80000300800 */
[----:B------:R-:W2:-:S15]  /*2c5e0*/  LDL.LU R80, [R1+0x1220] ;  /* 0x0012200001507983 */ /* 0x000e9e0000300800 */
[----:B------:R-:W-:-:S01]  /*2c5f0*/  NOP ;  /* 0x0000000000007918 */ /* 0x000fc20000000000 */
[----:B------:R-:W-:Y:S04]  /*2c600*/  STL.64 [R1+0xa20], R96 ;  /* 0x000a206001007387 */ /* 0x000fe80000100a00 */
[----:B------:R-:W-:Y:S04]  /*2c610*/  STL.64 [R1+0xa28], R98 ;  /* 0x000a286201007387 */ /* 0x000fe80000100a00 */
[----:B------:R4:W-:Y:S04]  /*2c620*/  STL.64 [R1+0xa40], R72 ;  /* 0x000a404801007387 */ /* 0x0009e80000100a00 */
[----:B------:R1:W-:Y:S04]  /*2c630*/  STL.64 [R1+0xa48], R74 ;  /* 0x000a484a01007387 */ /* 0x0003e80000100a00 */
[----:B------:R-:W2:Y:S04]  /*2c640*/  LDL.LU R81, [R1+0x1224] ;  /* 0x0012240001517983 */ /* 0x000ea80000300800 */
[----:B------:R-:W2:Y:S01]  /*2c650*/  LDL.LU R82, [R1+0x1228] ;  /* 0x0012280001527983 */ /* 0x000ea20000300800 */
[----:B----4-:R-:W-:-:S03]  /*2c660*/  IMAD.MOV.U32 R73, RZ, RZ, R4 ;  /* 0x000000ffff497224 */ /* 0x010fc600078e0004 */
[----:B------:R-:W2:Y:S01]  /*2c670*/  LDL.LU R83, [R1+0x122c] ;  /* 0x00122c0001537983 */ /* 0x000ea20000300800 */
[----:B-1----:R-:W-:Y:S01]  /*2c680*/  IMAD.MOV.U32 R74, RZ, RZ, R5 ;  /* 0x000000ffff4a7224 */ /* 0x002fe200078e0005 */
[----:B------:R-:W-:Y:S02]  /*2c690*/  HMMA.1688.F32.TF32 R96, R224, R28, R236 ;  /* 0x0000001ce060723c */ /* 0x000fe400000810ec */
[----:B------:R-:W4:Y:S01]  /*2c6a0*/  LDL.LU R72, [R1+0x1210] ;  /* 0x0012100001487983 */ /* 0x000f220000300800 */
[----:B------:R-:W-:-:S03]  /*2c6b0*/  IMAD.MOV.U32 R75, RZ, RZ, R6 ;  /* 0x000000ffff4b7224 */ /* 0x000fc600078e0006 */
[----:B------:R-:W3:Y:S01]  /*2c6c0*/  LDL.LU R4, [R1+0x23fc] ;  /* 0x0023fc0001047983 */ /* 0x000ee20000300800 */
[----:B------:R-:W-:-:S03]  /*2c6d0*/  IMAD.MOV.U32 R236, RZ, RZ, R7 ;  /* 0x000000ffffec7224 */ /* 0x000fc600078e0007 */
[----:B------:R-:W3:Y:S04]  /*2c6e0*/  LDL.LU R5, [R1+0x23f8] ;  /* 0x0023f80001057983 */ /* 0x000ee80000300800 */
[----:B------:R-:W3:Y:S04]  /*2c6f0*/  LDL.LU R6, [R1+0x23f4] ;  /* 0x0023f40001067983 */ /* 0x000ee80000300800 */
[----:B------:R-:W3:Y:S01]  /*2c700*/  LDL.LU R7, [R1+0x23f0] ;  /* 0x0023f00001077983 */ /* 0x000ee20000300800 */
[C---:B------:R-:W-:Y:S06]  /*2c710*/  HMMA.1688.F32.TF32 R92, R224.reuse, R32, R92 ;  /* 0x00000020e05c723c */ /* 0x040fec000008105c */
[C---:B------:R-:W-:Y:S06]  /*2c720*/  HMMA.1688.F32.TF32 R88, R224.reuse, R36, R88 ;  /* 0x00000024e058723c */ /* 0x040fec0000081058 */
[C---:B------:R-:W-:Y:S01]  /*2c730*/  HMMA.1688.F32.TF32 R76, R224.reuse, R40, R76 ;  /* 0x00000028e04c723c */ /* 0x040fe2000008104c */
[----:B------:R-:W-:Y:S04]  /*2c740*/  STL.64 [R1+0xa70], R96 ;  /* 0x000a706001007387 */ /* 0x000fe80000100a00 */
[----:B------:R-:W-:Y:S04]  /*2c750*/  STL.64 [R1+0xa78], R98 ;  /* 0x000a786201007387 */ /* 0x000fe80000100a00 */
[----:B------:R-:W4:Y:S04]  /*2c760*/  LDL.LU R237, [R1+0x1204] ;  /* 0x0012040001ed7983 */ /* 0x000f280000300800 */
[----:B------:R-:W4:Y:S04]  /*2c770*/  LDL.LU R238, [R1+0x1208] ;  /* 0x0012080001ee7983 */ /* 0x000f280000300800 */
[----:B------:R-:W4:Y:S04]  /*2c780*/  LDL.LU R239, [R1+0x120c] ;  /* 0x00120c0001ef7983 */ /* 0x000f280000300800 */
[----:B------:R-:W-:Y:S04]  /*2c790*/  STL.64 [R1+0xa80], R92 ;  /* 0x000a805c01007387 */ /* 0x000fe80000100a00 */
[----:B------:R-:W-:Y:S04]  /*2c7a0*/  STL.64 [R1+0xa88], R94 ;  /* 0x000a885e01007387 */ /* 0x000fe80000100a00 */
[----:B------:R-:W-:Y:S04]  /*2c7b0*/  STL.64 [R1+0xab0], R88 ;  /* 0x000ab05801007387 */ /* 0x000fe80000100a00 */
[----:B------:R-:W-:Y:S01]  /*2c7c0*/  STL.64 [R1+0xab8], R90 ;  /* 0x000ab85a01007387 */ /* 0x000fe20000100a00 */
[----:B---3--:R-:W-:-:S15]  /*2c7d0*/  HMMA.1688.F32.TF32 R4, R224, R44, R4 ;  /* 0x0000002ce004723c */ /* 0x008fde0000081004 */
[----:B------:R-:W-:-:S08]  /*2c7e0*/  NOP ;  /* 0x0000000000007918 */ /* 0x000fd00000000000 */
[----:B------:R-:W-:Y:S04]  /*2c7f0*/  STL.64 [R1+0x1f80], R6 ;  /* 0x001f800601007387 */ /* 0x000fe80000100a00 */
[----:B------:R1:W-:Y:S04]  /*2c800*/  STL.64 [R1+0xac0], R76 ;  /* 0x000ac04c01007387 */ /* 0x0003e80000100a00 */
[----:B------:R-:W-:Y:S04]  /*2c810*/  STL.64 [R1+0xac8], R78 ;  /* 0x000ac84e01007387 */ /* 0x000fe80000100a00 */
[----:B------:R3:W-:Y:S04]  /*2c820*/  STL.64 [R1+0x1f78], R4 ;  /* 0x001f780401007387 */ /* 0x0007e80000100a00 */
[----:B-1----:R-:W4:Y:S01]  /*2c830*/  LDL.LU R76, [R1+0x11f0] ;  /* 0x0011f000014c7983 */ /* 0x002f220000300800 */
[----:B---3--:R-:W-:-:S15]  /*2c840*/  HMMA.1688.F32.TF32 R4, R224, R48, R240 ;  /* 0x00000030e004723c */ /* 0x008fde00000810f0 */
[----:B------:R-:W-:-:S08]  /*2c850*/  NOP ;  /* 0x0000000000007918 */ /* 0x000fd00000000000 */
        /* <DEDUP_REMOVED lines=10> */
[----:B--2---:R-:W-:-:S15]  /*2c900*/  HMMA.1688.F32.TF32 R80, R224, R56, R80 ;  /* 0x00000038e050723c */ /* 0x004fde0000081050 */
[----:B------:R-:W-:-:S03]  /*2c910*/  NOP ;  /* 0x0000000000007918 */ /* 0x000fc60000000000 */
[----:B-1----:R-:W-:Y:S02]  /*2c920*/  IMAD.MOV.U32 R4, RZ, RZ, R87 ;  /* 0x000000ffff047224 */ /* 0x002fe400078e0057 */
[----:B---3--:R-:W-:Y:S02]  /*2c930*/  IMAD.MOV.U32 R6, RZ, RZ, R85 ;  /* 0x000000ffff067224 */ /* 0x008fe400078e0055 */
[----:B------:R-:W-:Y:S02]  /*2c940*/  IMAD.MOV.U32 R7, RZ, RZ, R84 ;  /* 0x000000ffff077224 */ /* 0x000fe400078e0054 */
[----:B------:R-:W-:Y:S01]  /*2c950*/  IMAD.MOV.U32 R5, RZ, RZ, R86 ;  /* 0x000000ffff057224 */ /* 0x000fe200078e0056 */
[----:B------:R-:W-:Y:S04]  /*2c960*/  STL [R1+0x1ff0], R4 ;  /* 0x001ff00401007387 */ /* 0x000fe80000100800 */
[----:B------:R-:W-:Y:S04]  /*2c970*/  STL [R1+0x1fec], R6 ;  /* 0x001fec0601007387 */ /* 0x000fe80000100800 */
[----:B------:R-:W-:Y:S04]  /*2c980*/  STL [R1+0x1fe8], R7 ;  /* 0x001fe80701007387 */ /* 0x000fe80000100800 */
[----:B------:R4:W-:Y:S02]  /*2c990*/  STL [R1+0x1fe4], R5 ;  /* 0x001fe40501007387 */ /* 0x0009e40000100800 */
[----:B----4-:R-:W-:Y:S02]  /*2c9a0*/  HMMA.1688.F32.TF32 R4, R224, R60, R72 ;  /* 0x0000003ce004723c */ /* 0x010fe40000081048 */
[----:B------:R-:W2:Y:S04]  /*2c9b0*/  LDL.LU R72, [R1+0x11d0] ;  /* 0x0011d00001487983 */ /* 0x000ea80000300800 */
[----:B------:R-:W-:Y:S04]  /*2c9c0*/  STL.64 [R1+0xb40], R80 ;  /* 0x000b405001007387 */ /* 0x000fe80000100a00 */
[----:B------:R1:W-:Y:S04]  /*2c9d0*/  STL.64 [R1+0xb48], R82 ;  /* 0x000b485201007387 */ /* 0x0003e80000100a00 */
[----:B------:R-:W-:Y:S04]  /*2c9e0*/  LDS R224, [R0+UR10+0xc100] ;  /* 0x00c1000a00e07984 */ /* 0x000fe80008000800 */
[----:B------:R-:W-:Y:S01]  /*2c9f0*/  LDS R226, [R0+UR10+0xe100] ;  /* 0x00e1000a00e27984 */ /* 0x000fe20008000800 */
[----:B-1----:R-:W-:Y:S04]  /*2ca00*/  HMMA.1688.F32.TF32 R80, R228, R64, R236 ;  /* 0x00000040e450723c */ /* 0x002fe800000810ec */
[----:B------:R1:W-:Y:S04]  /*2ca10*/  STL.64 [R1+0xb30], R4 ;  /* 0x000b300401007387 */ /* 0x0003e80000100a00 */
[----:B------:R3:W-:Y:S04]  /*2ca20*/  STL.64 [R1+0xb38], R6 ;  /* 0x000b380601007387 */ /* 0x0007e80000100a00 */
[----:B------:R-:W2:Y:S04]  /*2ca30*/  LDL.LU R73, [R1+0x11d4] ;  /* 0x0011d40001497983 */ /* 0x000ea80000300800 */
[----:B------:R-:W2:Y:S04]  /*2ca40*/  LDL.LU R74, [R1+0x11d8] ;  /* 0x0011d800014a7983 */ /* 0x000ea80000300800 */
[----:B------:R-:W2:Y:S04]  /*2ca50*/  LDL.LU R75, [R1+0x11dc] ;  /* 0x0011dc00014b7983 */ /* 0x000ea80000300800 */
[----:B------:R-:W4:Y:S01]  /*2ca60*/  LDL.LU R236, [R1+0x11c0] ;  /* 0x0011c00001ec7983 */ /* 0x000f220000300800 */
[----:B-1----:R-:W-:-:S02]  /*2ca70*/  IMAD.MOV.U32 R5, RZ, RZ, R83 ;  /* 0x000000ffff057224 */ /* 0x002fc400078e0053 */
[----:B---3--:R-:W-:Y:S01]  /*2ca80*/  IMAD.MOV.U32 R7, RZ, RZ, R82 ;  /* 0x000000ffff077224 */ /* 0x008fe200078e0052 */
[----:B------:R-:W4:Y:S01]  /*2ca90*/  LDL.LU R237, [R1+0x11c4] ;  /* 0x0011c40001ed7983 */ /* 0x000f220000300800 */
[----:B------:R-:W-:Y:S02]  /*2caa0*/  IMAD.MOV.U32 R4, RZ, RZ, R80 ;  /* 0x000000ffff047224 */ /* 0x000fe400078e0050 */
[----:B------:R-:W-:Y:S01]  /*2cab0*/  IMAD.MOV.U32 R6, RZ, RZ, R81 ;  /* 0x000000ffff067224 */ /* 0x000fe200078e0051 */
[----:B------:R-:W4:Y:S04]  /*2cac0*/  LDL.LU R238, [R1+0x11c8] ;  /* 0x0011c80001ee7983 */ /* 0x000f280000300800 */
[----:B------:R-:W4:Y:S04]  /*2cad0*/  LDL.LU R239, [R1+0x11cc] ;  /* 0x0011cc0001ef7983 */ /* 0x000f280000300800 */
[----:B------:R-:W-:Y:S04]  /*2cae0*/  STL [R1+0x2000], R5 ;  /* 0x0020000501007387 */ /* 0x000fe80000100800 */
[----:B------:R-:W-:Y:S04]  /*2caf0*/  STL [R1+0x1ffc], R7 ;  /* 0x001ffc0701007387 */ /* 0x000fe80000100800 */
[----:B------:R-:W-:Y:S04]  /*2cb00*/  STL [R1+0x1ff8], R4 ;  /* 0x001ff80401007387 */ /* 0x000fe80000100800 */
[----:B------:R1:W-:Y:S02]  /*2cb10*/  STL [R1+0x1ff4], R6 ;  /* 0x001ff40601007387 */ /* 0x0003e40000100800 */
[----:B-1----:R-:W-:Y:S02]  /*2cb20*/  HMMA.1688.F32.TF32 R4, R228, R68, R76 ;  /* 0x00000044e404723c */ /* 0x002fe4000008104c */
[----:B------:R-:W3:-:S15]  /*2cb30*/  LDL.LU R76, [R1+0x11b0] ;  /* 0x0011b000014c7983 */ /* 0x000ede0000300800 */
[----:B------:R-:W-:-:S06]  /*2cb40*/  NOP ;  /* 0x0000000000007918 */ /* 0x000fcc0000000000 */
[----:B------:R1:W-:Y:S04]  /*2cb50*/  STL.64 [R1+0xb60], R4 ;  /* 0x000b600401007387 */ /* 0x0003e80000100a00 */
[----:B------:R1:W-:Y:S04]  /*2cb60*/  STL.64 [R1+0xb68], R6 ;  /* 0x000b680601007387 */ /* 0x0003e80000100a00 */
[----:B------:R-:W3:Y:S04]  /*2cb70*/  LDL.LU R77, [R1+0x11b4] ;  /* 0x0011b400014d7983 */ /* 0x000ee80000300800 */
[----:B------:R-:W3:Y:S04]  /*2cb80*/  LDL.LU R78, [R1+0x11b8] ;  /* 0x0011b800014e7983 */ /* 0x000ee80000300800 */
[----:B------:R-:W3:Y:S01]  /*2cb90*/  LDL.LU R79, [R1+0x11bc] ;  /* 0x0011bc00014f7983 */ /* 0x000ee20000300800 */
[----:B------:R-:W-:Y:S03]  /*2cba0*/  HMMA.1688.F32.TF32 R80, R228, R8, R240 ;  /* 0x00000008e450723c */ /* 0x000fe600000810f0 */
[----:B------:R-:W3:Y:S04]  /*2cbb0*/  LDL.LU R240, [R1+0x11a0] ;  /* 0x0011a00001f07983 */ /* 0x000ee80000300800 */
[----:B------:R-:W-:-:S02]  /*2cbc0*/  IMAD.MOV.U32 R241, RZ, RZ, R252 ;  /* 0x000000fffff17224 */ /* 0x000fc400078e00fc */
[----:B------:R-:W-:Y:S02]  /*2cbd0*/  IMAD.MOV.U32 R242, RZ, RZ, R3 ;  /* 0x000000fffff27224 */ /* 0x000fe400078e0003 */
[----:B------:R-:W-:-:S13]  /*2cbe0*/  IMAD.MOV.U32 R243, RZ, RZ, R2 ;  /* 0x000000fffff37224 */ /* 0x000fda00078e0002 */
[----:B-1----:R-:W-:Y:S02]  /*2cbf0*/  IMAD.MOV.U32 R5, RZ, RZ, R80 ;  /* 0x000000ffff057224 */ /* 0x002fe400078e0050 */
[----:B------:R-:W-:Y:S02]  /*2cc00*/  IMAD.MOV.U32 R7, RZ, RZ, R81 ;  /* 0x000000ffff077224 */ /* 0x000fe400078e0051 */
[----:B------:R-:W-:Y:S02]  /*2cc10*/  IMAD.MOV.U32 R4, RZ, RZ, R82 ;  /* 0x000000ffff047224 */ /* 0x000fe400078e0052 */
[----:B------:R-:W-:Y:S01]  /*2cc20*/  IMAD.MOV.U32 R6, RZ, RZ, R83 ;  /* 0x000000ffff067224 */ /* 0x000fe200078e0053 */
[----:B------:R-:W-:Y:S04]  /*2cc30*/  STL [R1+0x2010], R5 ;  /* 0x0020100501007387 */ /* 0x000fe80000100800 */
[----:B------:R-:W-:Y:S04]  /*2cc40*/  STL [R1+0x200c], R7 ;  /* 0x00200c0701007387 */ /* 0x000fe80000100800 */
[----:B------:R-:W-:Y:S04]  /*2cc50*/  STL [R1+0x2008], R4 ;  /* 0x0020080401007387 */ /* 0x000fe80000100800 */
[----:B------:R-:W-:Y:S01]  /*2cc60*/  STL [R1+0x2004], R6 ;  /* 0x0020040601007387 */ /* 0x000fe20000100800 */
[----:B--2---:R-:W-:-:S15]  /*2cc70*/  HMMA.1688.F32.TF32 R72, R228, R12, R72 ;  /* 0x0000000ce448723c */ /* 0x004fde0000081048 */
[----:B------:R-:W-:-:S08]  /*2cc80*/  NOP ;  /* 0x0000000000007918 */ /* 0x000fd00000000000 */
[----:B------:R1:W-:Y:S01]  /*2cc90*/  STL [R1+0xb90], R72 ;  /* 0x000b904801007387 */ /* 0x0003e20000100800 */
[----:B------:R-:W-:Y:S02]  /*2cca0*/  IMAD.MOV.U32 R252, RZ, RZ, R73 ;  /* 0x000000fffffc7224 */ /* 0x000fe400078e0049 */
[----:B------:R-:W-:Y:S02]  /*2ccb0*/  IMAD.MOV.U32 R3, RZ, RZ, R74 ;  /* 0x000000ffff037224 */ /* 0x000fe400078e004a */
[----:B------:R-:W-:Y:S01]  /*2ccc0*/  IMAD.MOV.U32 R2, RZ, RZ, R75 ;  /* 0x000000ffff027224 */ /* 0x000fe200078e004b */
[----:B-1----:R-:W2:Y:S04]  /*2ccd0*/  LDL.LU R72, [R1+0x1190] ;  /* 0x0011900001487983 */ /* 0x002ea80000300800 */
[----:B------:R-:W2:Y:S04]  /*2cce0*/  LDL.LU R73, [R1+0x1194] ;  /* 0x0011940001497983 */ /* 0x000ea80000300800 */
[----:B------:R-:W2:Y:S04]  /*2ccf0*/  LDL.LU R74, [R1+0x1198] ;  /* 0x00119800014a7983 */ /* 0x000ea80000300800 */
[----:B------:R-:W2:Y:S01]  /*2cd00*/  LDL.LU R75, [R1+0x119c] ;  /* 0x00119c00014b7983 */ /* 0x000ea20000300800 */
[----:B----4-:R-:W-:Y:S03]  /*2cd10*/  HMMA.1688.F32.TF32 R80, R228, R16, R236 ;  /* 0x00000010e450723c */ /* 0x010fe600000810ec */
[----:B------:R-:W-:Y:S04]  /*2cd20*/  STL [R1+0x201c], R2 ;  /* 0x00201c0201007387 */ /* 0x000fe80000100800 */
[----:B------:R1:W-:Y:S04]  /*2cd30*/  STL [R1+0x2018], R3 ;  /* 0x0020180301007387 */ /* 0x0003e80000100800 */
[----:B------:R4:W-:-:S12]  /*2cd40*/  STL [R1+0x2014], R252 ;  /* 0x002014fc01007387 */ /* 0x0009d80000100800 */
[----:B------:R-:W-:Y:S04]  /*2cd50*/  STL.64 [R1+0xba8], R82 ;  /* 0x000ba85201007387 */ /* 0x000fe80000100a00 */
[----:B------:R-:W2:Y:S04]  /*2cd60*/  LDL.LU R236, [R1+0x1180] ;  /* 0x0011800001ec7983 */ /* 0x000ea80000300800 */
[----:B------:R-:W2:Y:S04]  /*2cd70*/  LDL.LU R237, [R1+0x1184] ;  /* 0x0011840001ed7983 */ /* 0x000ea80000300800 */
[----:B------:R-:W2:Y:S04]  /*2cd80*/  LDL.LU R238, [R1+0x1188] ;  /* 0x0011880001ee7983 */ /* 0x000ea80000300800 */
[----:B------:R-:W2:Y:S01]  /*2cd90*/  LDL.LU R239, [R1+0x118c] ;  /* 0x00118c0001ef7983 */ /* 0x000ea20000300800 */
[----:B------:R-:W-:-:S02]  /*2cda0*/  IMAD.MOV.U32 R6, RZ, RZ, R81 ;  /* 0x000000ffff067224 */ /* 0x000fc400078e0051 */
[----:B------:R-:W-:-:S03]  /*2cdb0*/  IMAD.MOV.U32 R4, RZ, RZ, R80 ;  /* 0x000000ffff047224 */ /* 0x000fc600078e0050 */
[----:B------:R-:W-:Y:S04]  /*2cdc0*/  STL [R1+0x2024], R6 ;  /* 0x0020240601007387 */ /* 0x000fe80000100800 */
[----:B------:R4:W-:Y:S01]  /*2cdd0*/  STL [R1+0x2020], R4 ;  /* 0x0020200401007387 */ /* 0x0009e20000100800 */
[----:B---3--:R-:W-:-:S15]  /*2cde0*/  HMMA.1688.F32.TF32 R76, R228, R20, R76 ;  /* 0x00000014e44c723c */ /* 0x008fde000008104c */
[----:B------:R-:W-:-:S09]  /*2cdf0*/  NOP ;  /* 0x0000000000007918 */ /* 0x000fd20000000000 */
[----:B-1----:R-:W-:Y:S02]  /*2ce00*/  IMAD.MOV.U32 R3, RZ, RZ, R76 ;  /* 0x000000ffff037224 */ /* 0x002fe400078e004c */
[----:B----4-:R-:W-:Y:S02]  /*2ce10*/  IMAD.MOV.U32 R252, RZ, RZ, R77 ;  /* 0x000000fffffc7224 */ /* 0x010fe400078e004d */
[----:B------:R-:W-:Y:S02]  /*2ce20*/  IMAD.MOV.U32 R5, RZ, RZ, R78 ;  /* 0x000000ffff057224 */ /* 0x000fe400078e004e */
[----:B------:R-:W-:Y:S02]  /*2ce30*/  IMAD.MOV.U32 R7, RZ, RZ, R79 ;  /* 0x000000ffff077224 */ /* 0x000fe400078e004f */
[----:B------:R-:W-:Y:S03]  /*2ce40*/  HMMA.1688.F32.TF32 R76, R228, R24, R240 ;  /* 0x00000018e44c723c */ /* 0x000fe600000810f0 */
[----:B------:R-:W-:Y:S04]  /*2ce50*/  STL [R1+0x2034], R7 ;  /* 0x0020340701007387 */ /* 0x000fe80000100800 */
[----:B------:R-:W-:Y:S04]  /*2ce60*/  STL [R1+0x2030], R5 ;  /* 0x0020300501007387 */ /* 0x000fe80000100800 */
[----:B------:R-:W-:Y:S04]  /*2ce70*/  STL [R1+0x202c], R252 ;  /* 0x00202cfc01007387 */ /* 0x000fe80000100800 */
[----:B------:R-:W-:Y:S08]  /*2ce80*/  STL [R1+0x2028], R3 ;  /* 0x0020280301007387 */ /* 0x000ff00000100800 */
[----:B------:R1:W-:Y:S04]  /*2ce90*/  STL [R1+0xc10], R76 ;  /* 0x000c104c01007387 */ /* 0x0003e80000100800 */
[----:B------:R-:W3:Y:S04]  /*2cea0*/  LDL.LU R240, [R1+0x1170] ;  /* 0x0011700001f07983 */ /* 0x000ee80000300800 */
[----:B------:R-:W3:Y:S04]  /*2ceb0*/  LDL.LU R241, [R1+0x1174] ;  /* 0x0011740001f17983 */ /* 0x000ee80000300800 */
[----:B------:R-:W3:Y:S04]  /*2cec0*/  LDL.LU R242, [R1+0x1178] ;  /* 0x0011780001f27983 */ /* 0x000ee80000300800 */
[----:B------:R-:W3:Y:S01]  /*2ced0*/  LDL.LU R243, [R1+0x117c] ;  /* 0x00117c0001f37983 */ /* 0x000ee20000300800 */
[----:B------:R-:W-:-:S02]  /*2cee0*/  IMAD.MOV.U32 R4, RZ, RZ, R78 ;  /* 0x000000ffff047224 */ /* 0x000fc400078e004e */
[----:B------:R-:W-:-:S03]  /*2cef0*/  IMAD.MOV.U32 R6, RZ, RZ, R77 ;  /* 0x000000ffff067224 */ /* 0x000fc600078e004d */
[----:B------:R-:W-:Y:S04]  /*2cf00*/  STL [R1+0x203c], R4 ;  /* 0x00203c0401007387 */ /* 0x000fe80000100800 */
        /* <DEDUP_REMOVED lines=10> */
[----:B------:R-:W2:Y:S04]  /*2cfb0*/  LDL.LU R80, [R1+0x1110] ;  /* 0x0011100001507983 */ /* 0x000ea80000300800 */
[----:B------:R-:W2:Y:S04]  /*2cfc0*/  LDL.LU R81, [R1+0x1114] ;  /* 0x0011140001517983 */ /* 0x000ea80000300800 */
[----:B------:R-:W2:Y:S01]  /*2cfd0*/  LDL.LU R82, [R1+0x1118] ;  /* 0x0011180001527983 */ /* 0x000ea20000300800 */
[----:B------:R-:W-:-:S03]  /*2cfe0*/  IMAD.MOV.U32 R2, RZ, RZ, R79 ;  /* 0x000000ffff027224 */ /* 0x000fc600078e004f */
[----:B------:R-:W2:Y:S04]  /*2cff0*/  LDL.LU R83, [R1+0x111c] ;  /* 0x00111c0001537983 */ /* 0x000ea80000300800 */
[----:B-1----:R-:W2:Y:S04]  /*2d000*/  LDL.LU R76, [R1+0x10f0] ;  /* 0x0010f000014c7983 */ /* 0x002ea80000300800 */
[----:B------:R-:W2:Y:S01]  /*2d010*/  LDL.LU R77, [R1+0x10f4] ;  /* 0x0010f400014d7983 */ /* 0x000ea20000300800 */
[----:B------:R-:W-:-:S03]  /*2d020*/  IMAD.MOV.U32 R69, RZ, RZ, R72 ;  /* 0x000000ffff457224 */ /* 0x000fc600078e0048 */
        /* <DEDUP_REMOVED lines=8> */
[----:B------:R-:W2:Y:S01]  /*2d0b0*/  LDL.LU R75, [R1+0x10dc] ;  /* 0x0010dc00014b7983 */ /* 0x000ea20000300800 */
[C---:B----4-:R-:W-:Y:S03]  /*2d0c0*/  HMMA.1688.F32.TF32 R4, R228.reuse, R32, R236 ;  /* 0x00000020e404723c */ /* 0x050fe600000810ec */
[----:B------:R-:W4:Y:S04]  /*2d0d0*/  LDL.LU R236, [R1+0x1070] ;  /* 0x0010700001ec7983 */ /* 0x000f280000300800 */
[----:B------:R-:W4:Y:S04]  /*2d0e0*/  LDL.LU R237, [R1+0x1074] ;  /* 0x0010740001ed7983 */ /* 0x000f280000300800 */
[----:B------:R-:W4:Y:S04]  /*2d0f0*/  LDL.LU R238, [R1+0x1078] ;  /* 0x0010780001ee7983 */ /* 0x000f280000300800 */
[----:B------:R-:W4:Y:S01]  /*2d100*/  LDL.LU R239, [R1+0x107c] ;  /* 0x00107c0001ef7983 */ /* 0x000f220000300800 */
[C---:B---3--:R-:W-:Y:S03]  /*2d110*/  HMMA.1688.F32.TF32 R92, R228.reuse, R36, R240 ;  /* 0x00000024e45c723c */ /* 0x048fe600000810f0 */
[----:B------:R-:W3:Y:S04]  /*2d120*/  LDL.LU R240, [R1+0x1060] ;  /* 0x0010600001f07983 */ /* 0x000ee80000300800 */
[----:B------:R-:W3:Y:S04]  /*2d130*/  LDL.LU R241, [R1+0x1064] ;  /* 0x0010640001f17983 */ /* 0x000ee80000300800 */
[----:B------:R-:W3:Y:S04]  /*2d140*/  LDL.LU R242, [R1+0x1068] ;  /* 0x0010680001f27983 */ /* 0x000ee80000300800 */
[----:B------:R-:W3:Y:S01]  /*2d150*/  LDL.LU R243, [R1+0x106c] ;  /* 0x00106c0001f37983 */ /* 0x000ee20000300800 */
[C---:B------:R-:W-:Y:S06]  /*2d160*/  HMMA.1688.F32.TF32 R88, R228.reuse, R40, R88 ;  /* 0x00000028e458723c */ /* 0x040fec0000081058 */
[C---:B--2---:R-:W-:Y:S06]  /*2d170*/  HMMA.1688.F32.TF32 R72, R228.reuse, R56, R72 ;  /* 0x00000038e448723c */ /* 0x044fec0000081048 */
[----:B------:R-:W-:-:S15]  /*2d180*/  HMMA.1688.F32.TF32 R76, R228, R52, R76 ;  /* 0x00000034e44c723c */ /* 0x000fde000008104c */
[----:B------:R-:W-:-:S03]  /*2d190*/  NOP ;  /* 0x0000000000007918 */ /* 0x000fc60000000000 */
[----:B------:R-:W-:Y:S02]  /*2d1a0*/  IMAD.MOV.U32 R57, RZ, RZ, R72 ;  /* 0x000000ffff397224 */ /* 0x000fe400078e0048 */
[----:B------:R-:W-:Y:S02]  /*2d1b0*/  IMAD.MOV.U32 R56, RZ, RZ, R73 ;  /* 0x000000ffff387224 */ /* 0x000fe400078e0049 */
[----:B------:R-:W-:Y:S02]  /*2d1c0*/  IMAD.MOV.U32 R53, RZ, RZ, R74 ;  /* 0x000000ffff357224 */ /* 0x000fe400078e004a */
[----:B------:R-:W-:Y:S02]  /*2d1d0*/  IMAD.MOV.U32 R52, RZ, RZ, R75 ;  /* 0x000000ffff347224 */ /* 0x000fe400078e004b */
[C---:B----4-:R-:W-:Y:S06]  /*2d1e0*/  HMMA.1688.F32.TF32 R72, R228.reuse, R60, R236 ;  /* 0x0000003ce448723c */ /* 0x050fec00000810ec */
[----:B------:R-:W-:-:S15]  /*2d1f0*/  HMMA.1688.F32.TF32 R84, R228, R44, R84 ;  /* 0x0000002ce454723c */ /* 0x000fde0000081054 */
[----:B------:R-:W-:-:S03]  /*2d200*/  NOP ;  /* 0x0000000000007918 */ /* 0x000fc60000000000 */
[----:B------:R-:W-:Y:S02]  /*2d210*/  IMAD.MOV.U32 R13, RZ, RZ, R72 ;  /* 0x000000ffff0d7224 */ /* 0x000fe400078e0048 */
[----:B------:R-:W-:Y:S02]  /*2d220*/  IMAD.MOV.U32 R12, RZ, RZ, R73 ;  /* 0x000000ffff0c7224 */ /* 0x000fe400078e0049 */
[----:B------:R-:W-:Y:S02]  /*2d230*/  IMAD.MOV.U32 R9, RZ, RZ, R74 ;  /* 0x000000ffff097224 */ /* 0x000fe400078e004a */
[----:B------:R-:W-:Y:S02]  /*2d240*/  IMAD.MOV.U32 R8, RZ, RZ, R75 ;  /* 0x000000ffff087224 */ /* 0x000fe400078e004b */
[----:B------:R-:W-:Y:S02]  /*2d250*/  IMAD.MOV.U32 R236, RZ, RZ, R43 ;  /* 0x000000ffffec7224 */ /* 0x000fe400078e002b */
[----:B------:R-:W2:Y:S01]  /*2d260*/  LDL.LU R43, [R1+0x23ec] ;  /* 0x0023ec00012b7983 */ /* 0x000ea20000300800 */
[----:B------:R-:W-:-:S02]  /*2d270*/  IMAD.MOV.U32 R237, RZ, RZ, R42 ;  /* 0x000000ffffed7224 */ /* 0x000fc400078e002a */
        /* <DEDUP_REMOVED lines=24> */
[----:B---3--:R-:W-:-:S15]  /*2d400*/  HMMA.1688.F32.TF32 R72, R232, R66, R240 ;  /* 0x00000042e848723c */ /* 0x008fde00000810f0 */
[----:B------:R-:W-:-:S08]  /*2d410*/  NOP ;  /* 0x0000000000007918 */ /* 0x000fd00000000000 */
[----:B------:R1:W-:Y:S04]  /*2d420*/  STL.64 [R1+0xbf0], R72 ;  /* 0x000bf04801007387 */ /* 0x0003e80000100a00 */
[----:B------:R3:W-:Y:S04]  /*2d430*/  STL.64 [R1+0xbf8], R74 ;  /* 0x000bf84a01007387 */ /* 0x0007e80000100a00 */
[----:B------:R-:W4:Y:S04]  /*2d440*/  LDL.LU R42, [R1+0x23e8] ;  /* 0x0023e800012a7983 */ /* 0x000f280000300800 */
[----:B------:R-:W3:Y:S04]  /*2d450*/  LDL.LU R31, [R1+0x23e4] ;  /* 0x0023e400011f7983 */ /* 0x000ee80000300800 */
[----:B------:R-:W3:Y:S04]  /*2d460*/  LDL.LU R30, [R1+0x23e0] ;  /* 0x0023e000011e7983 */ /* 0x000ee80000300800 */
[----:B------:R-:W3:Y:S04]  /*2d470*/  LDL.LU R35, [R1+0x23dc] ;  /* 0x0023dc0001237983 */ /* 0x000ee80000300800 */
[----:B------:R-:W3:Y:S04]  /*2d480*/  LDL.LU R34, [R1+0x23d8] ;  /* 0x0023d80001227983 */ /* 0x000ee80000300800 */
[----:B------:R-:W2:Y:S04]  /*2d490*/  LDL.LU R46, [R1+0x23d4] ;  /* 0x0023d400012e7983 */ /* 0x000ea80000300800 */
[----:B------:R-:W4:Y:S04]  /*2d4a0*/  LDL.LU R47, [R1+0x23d0] ;  /* 0x0023d000012f7983 */ /* 0x000f280000300800 */
[----:B------:R-:W3:Y:S04]  /*2d4b0*/  LDL.LU R55, [R1+0x23cc] ;  /* 0x0023cc0001377983 */ /* 0x000ee80000300800 */
        /* <DEDUP_REMOVED lines=8> */
[----:B------:R-:W3:Y:S01]  /*2d540*/  LDL.LU R58, [R1+0x23b4] ;  /* 0x0023b400013a7983 */ /* 0x000ee20000300800 */
[----:B------:R-:W-:-:S03]  /*2d550*/  IMAD.MOV.U32 R91, RZ, RZ, R59 ;  /* 0x000000ffff5b7224 */ /* 0x000fc600078e003b */
[----:B------:R-:W3:Y:S01]  /*2d560*/  LDL.LU R59, [R1+0x23b0] ;  /* 0x0023b000013b7983 */ /* 0x000ee20000300800 */
[----:B--2---:R-:W-:Y:S02]  /*2d570*/  IMAD.MOV.U32 R103, RZ, RZ, R46 ;  /* 0x000000ffff677224 */ /* 0x004fe400078e002e */
[----:B----4-:R-:W-:Y:S02]  /*2d580*/  IMAD.MOV.U32 R102, RZ, RZ, R47 ;  /* 0x000000ffff667224 */ /* 0x010fe400078e002f */
[----:B---3--:R-:W-:Y:S02]  /*2d590*/  IMAD.MOV.U32 R101, RZ, RZ, R55 ;  /* 0x000000ffff657224 */ /* 0x008fe400078e0037 */
[----:B------:R-:W-:Y:S02]  /*2d5a0*/  IMAD.MOV.U32 R100, RZ, RZ, R54 ;  /* 0x000000ffff647224 */ /* 0x000fe400078e0036 */
[----:B------:R-:W2:Y:S04]  /*2d5b0*/  LDL.LU R54, [R1+0x23ac] ;  /* 0x0023ac0001367983 */ /* 0x000ea80000300800 */
[----:B------:R-:W3:Y:S04]  /*2d5c0*/  LDL.LU R55, [R1+0x23a8] ;  /* 0x0023a80001377983 */ /* 0x000ee80000300800 */
[----:B------:R-:W4:Y:S01]  /*2d5d0*/  LDL.LU R47, [R1+0x23a4] ;  /* 0x0023a400012f7983 */ /* 0x000f220000300800 */
[----:B------:R-:W-:-:S02]  /*2d5e0*/  IMAD.MOV.U32 R106, RZ, RZ, R62 ;  /* 0x000000ffff6a7224 */ /* 0x000fc400078e003e */
[----:B------:R-:W-:Y:S01]  /*2d5f0*/  IMAD.MOV.U32 R105, RZ, RZ, R50 ;  /* 0x000000ffff697224 */ /* 0x000fe200078e0032 */
[----:B------:R-:W4:Y:S01]  /*2d600*/  LDL.LU R46, [R1+0x23a0] ;  /* 0x0023a000012e7983 */ /* 0x000f220000300800 */
[----:B------:R-:W-:-:S03]  /*2d610*/  IMAD.MOV.U32 R104, RZ, RZ, R51 ;  /* 0x000000ffff687224 */ /* 0x000fc600078e0033 */
[----:B------:R-:W4:Y:S01]  /*2d620*/  LDL.LU R51, [R1+0x239c] ;  /* 0x00239c0001337983 */ /* 0x000f220000300800 */
[----:B------:R-:W-:-:S03]  /*2d630*/  IMAD.MOV.U32 R107, RZ, RZ, R63 ;  /* 0x000000ffff6b7224 */ /* 0x000fc600078e003f */
[----:B------:R-:W4:Y:S04]  /*2d640*/  LDL.LU R50, [R1+0x2398] ;  /* 0x0023980001327983 */ /* 0x000f280000300800 */
[----:B------:R-:W4:Y:S04]  /*2d650*/  LDL.LU R62, [R1+0x2394] ;  /* 0x00239400013e7983 */ /* 0x000f280000300800 */
[----:B------:R-:W4:Y:S01]  /*2d660*/  LDL.LU R63, [R1+0x2390] ;  /* 0x00239000013f7983 */ /* 0x000f220000300800 */
[----:B------:R-:W-:Y:S02]  /*2d670*/  IMAD.MOV.U32 R110, RZ, RZ, R59 ;  /* 0x000000ffff6e7224 */ /* 0x000fe400078e003b */
[----:B------:R-:W-:-:S02]  /*2d680*/  IMAD.MOV.U32 R111, RZ, RZ, R58 ;  /* 0x000000ffff6f7224 */ /* 0x000fc400078e003a */
[----:B--2---:R-:W-:Y:S02]  /*2d690*/  IMAD.MOV.U32 R109, RZ, RZ, R54 ;  /* 0x000000ffff6d7224 */ /* 0x004fe400078e0036 */
[----:B---3--:R-:W-:Y:S02]  /*2d6a0*/  IMAD.MOV.U32 R108, RZ, RZ, R55 ;  /* 0x000000ffff6c7224 */ /* 0x008fe400078e0037 */
[----:B------:R-:W2:Y:S04]  /*2d6b0*/  LDL.LU R55, [R1+0x238c] ;  /* 0x00238c0001377983 */ /* 0x000ea80000300800 */
[----:B------:R-:W3:Y:S04]  /*2d6c0*/  LDL.LU R54, [R1+0x2388] ;  /* 0x0023880001367983 */ /* 0x000ee80000300800 */
[----:B------:R-:W3:Y:S04]  /*2d6d0*/  LDL.LU R59, [R1+0x2384] ;  /* 0x00238400013b7983 */ /* 0x000ee80000300800 */
[----:B------:R-:W3:Y:S04]  /*2d6e0*/  LDL.LU R58, [R1+0x2380] ;  /* 0x00238000013a7983 */ /* 0x000ee80000300800 */
[----:B------:R-:W3:Y:S01]  /*2d6f0*/  LDL.LU R116, [R1+0x10a0] ;  /* 0x0010a00001747983 */ /* 0x000ee20000300800 */
[----:B----4-:R-:W-:-:S03]  /*2d700*/  IMAD.MOV.U32 R119, RZ, RZ, R62 ;  /* 0x000000ffff777224 */ /* 0x010fc600078e003e */
[----:B------:R-:W4:Y:S01]  /*2d710*/  LDL.LU R117, [R1+0x10a4] ;  /* 0x0010a40001757983 */ /* 0x000f220000300800 */
[----:B------:R-:W-:-:S03]  /*2d720*/  IMAD.MOV.U32 R118, RZ, RZ, R63 ;  /* 0x000000ffff767224 */ /* 0x000fc600078e003f */
[----:B------:R-:W4:Y:S04]  /*2d730*/  LDL.LU R63, [R1+0x237c] ;  /* 0x00237c00013f7983 */ /* 0x000f280000300800 */
[----:B------:R-:W4:Y:S01]  /*2d740*/  LDL.LU R62, [R1+0x2378] ;  /* 0x00237800013e7983 */ /* 0x000f220000300800 */
[----:B------:R-:W-:Y:S03]  /*2d750*/  HMMA.1688.F32.TF32 R80, R228, R48, R80 ;  /* 0x00000030e450723c */ /* 0x000fe60000081050 */
        /* <DEDUP_REMOVED lines=10> */
[----:B------:R-:W-:-:S02]  /*2d800*/  IMAD.MOV.U32 R112, RZ, RZ, R50 ;  /* 0x000000ffff707224 */ /* 0x000fc400078e0032 */
[----:B------:R-:W-:Y:S02]  /*2d810*/  IMAD.MOV.U32 R113, RZ, RZ, R51 ;  /* 0x000000ffff717224 */ /* 0x000fe400078e0033 */
[----:B------:R-:W-:Y:S02]  /*2d820*/  IMAD.MOV.U32 R32, RZ, RZ, R7 ;  /* 0x000000ffff207224 */ /* 0x000fe400078e0007 */
[----:B------:R-:W-:Y:S02]  /*2d830*/  IMAD.MOV.U32 R3, RZ, RZ, R5 ;  /* 0x000000ffff037224 */ /* 0x000fe400078e0005 */
[----:B------:R-:W-:Y:S02]  /*2d840*/  IMAD.MOV.U32 R37, RZ, RZ, R94 ;  /* 0x000000ffff257224 */ /* 0x000fe400078e005e */
[----:B------:R-:W-:Y:S01]  /*2d850*/  IMAD.MOV.U32 R36, RZ, RZ, R95 ;  /* 0x000000ffff247224 */ /* 0x000fe200078e005f */
[----:B------:R-:W-:Y:S01]  /*2d860*/  LOP3.LUT R61, R0, 0x20, RZ, 0x3c, !PT ;  /* 0x00000020003d7812 */ /* 0x000fe200078e3cff */
[----:B------:R-:W-:Y:S01]  /*2d870*/  IMAD.MOV.U32 R114, RZ, RZ, R46 ;  /* 0x000000ffff727224 */ /* 0x000fe200078e002e */
[----:B------:R-:W-:Y:S01]  /*2d880*/  LDS R228, [R0+UR10+0xc080] ;  /* 0x00c0800a00e47984 */ /* 0x000fe20008000800 */
[----:B------:R-:W-:-:S02]  /*2d890*/  IMAD.MOV.U32 R7, RZ, RZ, R92 ;  /* 0x000000ffff077224 */ /* 0x000fc400078e005c */
[----:B------:R-:W-:Y:S01]  /*2d8a0*/  IMAD.MOV.U32 R115, RZ, RZ, R47 ;  /* 0x000000ffff737224 */ /* 0x000fe200078e002f */
[----:B------:R-:W-:Y:S01]  /*2d8b0*/  LDS R230, [R0+UR10+0xe080] ;  /* 0x00e0800a00e67984 */ /* 0x000fe20008000800 */
[----:B------:R-:W-:Y:S02]  /*2d8c0*/  IMAD.MOV.U32 R5, RZ, RZ, R93 ;  /* 0x000000ffff057224 */ /* 0x000fe400078e005d */
[----:B------:R-:W-:Y:S01]  /*2d8d0*/  IMAD.MOV.U32 R92, RZ, RZ, R42 ;  /* 0x000000ffff5c7224 */ /* 0x000fe200078e002a */
[----:B------:R-:W-:Y:S01]  /*2d8e0*/  LDS R229, [R61+UR10+0xc080] ;  /* 0x00c0800a3de57984 */ /* 0x000fe20008000800 */
[----:B------:R-:W-:Y:S02]  /*2d8f0*/  IMAD.MOV.U32 R93, RZ, RZ, R43 ;  /* 0x000000ffff5d7224 */ /* 0x000fe400078e002b */
[----:B------:R-:W-:Y:S01]  /*2d900*/  IMAD.MOV.U32 R94, RZ, RZ, R38 ;  /* 0x000000ffff5e7224 */ /* 0x000fe200078e0026 */
[----:B------:R-:W4:Y:S01]  /*2d910*/  LDS R231, [R61+UR10+0xe080] ;  /* 0x00e0800a3de77984 */ /* 0x000f220008000800 */
[----:B------:R-:W-:-:S02]  /*2d920*/  IMAD.MOV.U32 R95, RZ, RZ, R39 ;  /* 0x000000ffff5f7224 */ /* 0x000fc400078e0027 */
[----:B------:R-:W-:Y:S01]  /*2d930*/  IMAD.MOV.U32 R96, RZ, RZ, R34 ;  /* 0x000000ffff607224 */ /* 0x000fe200078e0022 */
[----:B------:R-:W-:Y:S01]  /*2d940*/  LDS R225, [R61+UR10+0xc100] ;  /* 0x00c1000a3de17984 */ /* 0x000fe20008000800 */
[----:B------:R-:W-:Y:S02]  /*2d950*/  IMAD.MOV.U32 R97, RZ, RZ, R35 ;  /* 0x000000ffff617224 */ /* 0x000fe400078e0023 */
[----:B------:R-:W-:Y:S01]  /*2d960*/  IMAD.MOV.U32 R98, RZ, RZ, R30 ;  /* 0x000000ffff627224 */ /* 0x000fe200078e001e */
[----:B------:R-:W4:Y:S01]  /*2d970*/  LDS R227, [R61+UR10+0xe100] ;  /* 0x00e1000a3de37984 */ /* 0x000f220008000800 */
        /* <DEDUP_REMOVED lines=9> */
[----:B-1----:R-:W-:Y:S02]  /*2da10*/  IMAD.MOV.U32 R72, RZ, RZ, R11 ;  /* 0x000000ffff487224 */ /* 0x002fe400078e000b */
[----:B------:R-:W-:Y:S02]  /*2da20*/  IMAD.MOV.U32 R73, RZ, RZ, R70 ;  /* 0x000000ffff497224 */ /* 0x000fe400078e0046 */
[----:B------:R-:W-:Y:S02]  /*2da30*/  IMAD.MOV.U32 R74, RZ, RZ, R71 ;  /* 0x000000ffff4a7224 */ /* 0x000fe400078e0047 */
[----:B------:R-:W-:Y:S02]  /*2da40*/  IMAD.MOV.U32 R75, RZ, RZ, R14 ;  /* 0x000000ffff4b7224 */ /* 0x000fe400078e000e */
[----:B------:R-:W-:Y:S02]  /*2da50*/  IMAD.MOV.U32 R240, RZ, RZ, R15 ;  /* 0x000000fffff07224 */ /* 0x000fe400078e000f */
[----:B------:R-:W-:-:S02]  /*2da60*/  IMAD.MOV.U32 R241, RZ, RZ, R23 ;  /* 0x000000fffff17224 */ /* 0x000fc400078e0017 */
[----:B------:R-:W-:Y:S02]  /*2da70*/  IMAD.MOV.U32 R242, RZ, RZ, R18 ;  /* 0x000000fffff27224 */ /* 0x000fe400078e0012 */
[----:B------:R-:W-:Y:S02]  /*2da80*/  IMAD.MOV.U32 R243, RZ, RZ, R19 ;  /* 0x000000fffff37224 */ /* 0x000fe400078e0013 */
[----:B--2---:R-:W-:Y:S02]  /*2da90*/  IMAD.MOV.U32 R123, RZ, RZ, R55 ;  /* 0x000000ffff7b7224 */ /* 0x004fe400078e0037 */
[----:B---3--:R-:W-:Y:S02]  /*2daa0*/  IMAD.MOV.U32 R122, RZ, RZ, R54 ;  /* 0x000000ffff7a7224 */ /* 0x008fe400078e0036 */
[----:B------:R-:W-:Y:S02]  /*2dab0*/  IMAD.MOV.U32 R121, RZ, RZ, R59 ;  /* 0x000000ffff797224 */ /* 0x000fe400078e003b */
[----:B------:R-:W-:-:S02]  /*2dac0*/  IMAD.MOV.U32 R120, RZ, RZ, R58 ;  /* 0x000000ffff787224 */ /* 0x000fc400078e003a */
[----:B----4-:R-:W-:Y:S02]  /*2dad0*/  IMAD.MOV.U32 R127, RZ, RZ, R63 ;  /* 0x000000ffff7f7224 */ /* 0x010fe400078e003f */
[----:B------:R-:W-:Y:S02]  /*2dae0*/  IMAD.MOV.U32 R126, RZ, RZ, R62 ;  /* 0x000000ffff7e7224 */ /* 0x000fe400078e003e */
[----:B------:R-:W2:Y:S04]  /*2daf0*/  LDL.LU R62, [R1+0x2374] ;  /* 0x00237400013e7983 */ /* 0x000ea80000300800 */
[----:B------:R-:W2:Y:S04]  /*2db00*/  LDL.LU R63, [R1+0x2370] ;  /* 0x00237000013f7983 */ /* 0x000ea80000300800 */
        /* <DEDUP_REMOVED lines=75> */
[----:B------:R-:W-:Y:S04]  /*2dfc0*/  LDS R234, [R0+UR10+0xe180] ;  /* 0x00e1800a00ea7984 */ /* 0x000fe80008000800 */
[----:B------:R-:W-:Y:S01]  /*2dfd0*/  LDS R233, [R61+UR10+0xc180] ;  /* 0x00c1800a3de97984 */ /* 0x000fe20008000800 */
[C---:B------:R-:W-:Y:S03]  /*2dfe0*/  HMMA.1688.F32.TF32 R72, R228.reuse, R10, R240 ;  /* 0x0000000ae448723c */ /* 0x040fe600000810f0 */
[----:B------:R-:W1:Y:S03]  /*2dff0*/  LDS R235, [R61+UR10+0xe180] ;  /* 0x00e1800a3deb7984 */ /* 0x000e660008000800 */
[C---:B--2---:R-:W-:Y:S09]  /*2e000*/  HMMA.1688.F32.TF32 R76, R228.reuse, R70, R236 ;  /* 0x00000046e44c723c */ /* 0x044ff200000810ec */
[----:B------:R-:W-:Y:S04]  /*2e010*/  STL.64 [R1+0xbe0], R80 ;  /* 0x000be05001007387 */ /* 0x000fe80000100a00 */
[----:B------:R-:W-:Y:S04]  /*2e020*/  STL.64 [R1+0xbe8], R82 ;  /* 0x000be85201007387 */ /* 0x000fe80000100a00 */
[----:B------:R-:W1:Y:S06]  /*2e030*/  LDL.LU R236, [R1+0x6e0] ;  /* 0x0006e00001ec7983 */ /* 0x000e6c0000300800 */
[----:B------:R-:W-:Y:S04]  /*2e040*/  STL.64 [R1+0xc50], R76 ;  /* 0x000c504c01007387 */ /* 0x000fe80000100a00 */
[----:B------:R-:W-:Y:S04]  /*2e050*/  STL.64 [R1+0xc58], R78 ;  /* 0x000c584e01007387 */ /* 0x000fe80000100a00 */
[----:B------:R2:W-:Y:S04]  /*2e060*/  STL.64 [R1+0xcf0], R72 ;  /* 0x000cf04801007387 */ /* 0x0005e80000100a00 */
[----:B------:R3:W-:Y:S04]  /*2e070*/  STL.64 [R1+0xcf8], R74 ;  /* 0x000cf84a01007387 */ /* 0x0007e80000100a00 */
[----:B------:R-:W1:Y:S04]  /*2e080*/  LDL.LU R237, [R1+0x6e4] ;  /* 0x0006e40001ed7983 */ /* 0x000e680000300800 */
[----:B------:R-:W1:Y:S04]  /*2e090*/  LDL.LU R238, [R1+0x6e8] ;  /* 0x0006e80001ee7983 */ /* 0x000e680000300800 */
[----:B------:R-:W1:Y:S04]  /*2e0a0*/  LDL.LU R239, [R1+0x6ec] ;  /* 0x0006ec0001ef7983 */ /* 0x000e680000300800 */
        /* <DEDUP_REMOVED lines=121> */
[C---:B--2---:R-:W-:Y:S06]  /*2e840*/  HMMA.1688.F32.TF32 R184, R228.reuse, R14, R184 ;  /* 0x0000000ee4b8723c */ /* 0x044fec00000810b8 */
[----:B---3--:R-:W-:-:S15]  /*2e850*/  HMMA.1688.F32.TF32 R176, R228, R22, R176 ;  /* 0x00000016e4b0723c */ /* 0x008fde00000810b0 */
[----:B------:R-:W-:-:S02]  /*2e860*/  NOP ;  /* 0x0000000000007918 */ /* 0x000fc40000000000 */
        /* <DEDUP_REMOVED lines=8> */
[C---:B------:R-:W-:Y:S06]  /*2e8f0*/  HMMA.1688.F32.TF32 R168, R228.reuse, R38, R160 ;  /* 0x00000026e4a8723c */ /* 0x040fec00000810a0 */
[C---:B--2---:R-:W-:Y:S06]  /*2e900*/  HMMA.1688.F32.TF32 R176, R228.reuse, R34, R164 ;  /* 0x00000022e4b0723c */ /* 0x044fec00000810a4 */
        /* <DEDUP_REMOVED lines=8> */
[----:B------:R-:W-:Y:S01]  /*2e990*/  LDS R228, [R0+UR10+0xc200] ;  /* 0x00c2000a00e47984 */ /* 0x000fe20008000800 */
[C---:B------:R-:W-:Y:S03]  /*2e9a0*/  HMMA.1688.F32.TF32 R140, R224.reuse, R66, R132 ;  /* 0x00000042e08c723c */ /* 0x040fe60000081084 */
[----:B------:R-:W-:Y:S03]  /*2e9b0*/  STL.64 [R1+0xf90], R180 ;  /* 0x000f90b401007387 */ /* 0x000fe60000100a00 */
[C---:B------:R-:W-:Y:S01]  /*2e9c0*/  HMMA.1688.F32.TF32 R136, R224.reuse, R70, R128 ;  /* 0x00000046e088723c */ /* 0x040fe20000081080 */
[----:B------:R-:W-:Y:S04]  /*2e9d0*/  STL.64 [R1+0xf98], R182 ;  /* 0x000f98b601007387 */ /* 0x000fe80000100a00 */
[----:B------:R-:W-:Y:S01]  /*2e9e0*/  LDS R230, [R0+UR10+0xe200] ;  /* 0x00e2000a00e67984 */ /* 0x000fe20008000800 */
        /* <DEDUP_REMOVED lines=37> */
[----:B------:R-:W-:Y:S01]  /*2ec40*/  STL.64 [R1+0xd58], R130 ;  /* 0x000d588201007387 */ /* 0x000fe20000100a00 */
[C---:B-1----:R-:W-:Y:S03]  /*2ec50*/  HMMA.1688.F32.TF32 R76, R232.reuse, R66, R236 ;  /* 0x00000042e84c723c */ /* 0x042fe600000810ec */
        /* <DEDUP_REMOVED lines=33> */
[----:B-1----:R-:W4:Y:S04]  /*2ee70*/  LDL.LU R72, [R1+0x5b0] ;  /* 0x0005b00001487983 */ /* 0x002f280000300800 */
[----:B------:R-:W4:Y:S04]  /*2ee80*/  LDL.LU R73, [R1+0x5b4] ;  /* 0x0005b40001497983 */ /* 0x000f280000300800 */
[----:B---3--:R-:W4:Y:S04]  /*2ee90*/  LDL.LU R74, [R1+0x5b8] ;  /* 0x0005b800014a7983 */ /* 0x008f280000300800 */
        /* <DEDUP_REMOVED lines=69> */
[----:B------:R-:W-:Y:S04]  /*2f2f0*/  LDS R229, [R61+UR10+0xc200] ;  /* 0x00c2000a3de57984 */ /* 0x000fe80008000800 */
[----:B------:R-:W1:Y:S04]  /*2f300*/  LDS R231, [R61+UR10+0xe200] ;  /* 0x00e2000a3de77984 */ /* 0x000e680008000800 */
[----:B------:R-:W-:Y:S04]  /*2f310*/  LDS R224, [R0+UR10+0xc280] ;  /* 0x00c2800a00e07984 */ /* 0x000fe80008000800 */
[----:B------:R-:W-:Y:S04]  /*2f320*/  LDS R226, [R0+UR10+0xe280] ;  /* 0x00e2800a00e27984 */ /* 0x000fe80008000800 */
[----:B------:R-:W-:Y:S04]  /*2f330*/  LDS R225, [R61+UR10+0xc280] ;  /* 0x00c2800a3de17984 */ /* 0x000fe80008000800 */
[----:B------:R-:W1:Y:S01]  /*2f340*/  LDS R227, [R61+UR10+0xe280] ;  /* 0x00e2800a3de37984 */ /* 0x000e620008000800 */
[C---:B---3--:R-:W-:Y:S06]  /*2f350*/  HMMA.1688.F32.TF32 R84, R232.reuse, R62, R84 ;  /* 0x0000003ee854723c */ /* 0x048fec0000081054 */
[C---:B--2---:R-:W-:Y:S06]  /*2f360*/  HMMA.1688.F32.TF32 R88, R232.reuse, R58, R88 ;  /* 0x0000003ae858723c */ /* 0x044fec0000081058 */
        /* <DEDUP_REMOVED lines=8> */
[C---:B------:R-:W-:Y:S11]  /*2f3f0*/  HMMA.1688.F32.TF32 R128, R232.reuse, R18, R128 ;  /* 0x00000012e880723c */ /* 0x040ff60000081080 */
        /* <DEDUP_REMOVED lines=35> */
[----:B------:R-:W-:Y:S03]  /*2f630*/  LDS R233, [R61+UR10+0xc300] ;  /* 0x00c3000a3de97984 */ /* 0x000fe60008000800 */
[C---:B--2---:R-:W-:Y:S01]  /*2f640*/  HMMA.1688.F32.TF32 R84, R228.reuse, R70, R76 ;  /* 0x00000046e454723c */ /* 0x044fe2000008104c */
[----:B------:R-:W1:Y:S05]  /*2f650*/  LDS R235, [R61+UR10+0xe300] ;  /* 0x00e3000a3deb7984 */ /* 0x000e6a0008000800 */
[C---:B------:R-:W-:Y:S06]  /*2f660*/  HMMA.1688.F32.TF32 R76, R228.reuse, R14, R236 ;  /* 0x0000000ee44c723c */ /* 0x040fec00000810ec */
[----:B------:R-:W-:Y:S01]  /*2f670*/  HMMA.1688.F32.TF32 R72, R228, R18, R240 ;  /* 0x00000012e448723c */ /* 0x000fe200000810f0 */
[----:B------:R-:W-:Y:S04]  /*2f680*/  STL.64 [R1+0x7a0], R88 ;  /* 0x0007a05801007387 */ /* 0x000fe80000100a00 */
[----:B------:R-:W-:Y:S06]  /*2f690*/  STL.64 [R1+0x7a8], R90 ;  /* 0x0007a85a01007387 */ /* 0x000fec0000100a00 */
        /* <DEDUP_REMOVED lines=132> */
[----:B---3--:R-:W-:Y:S06]  /*2fee0*/  HMMA.1688.F32.TF32 R140, R224, R66, R140 ;  /* 0x00000042e08c723c */ /* 0x008fec000008108c */
[C---:B----4-:R-:W-:Y:S06]  /*2fef0*/  HMMA.1688.F32.TF32 R148, R228.reuse, R58, R148 ;  /* 0x0000003ae494723c */ /* 0x050fec0000081094 */
[C---:B--2---:R-:W-:Y:S06]  /*2ff00*/  HMMA.1688.F32.TF32 R152, R228.reuse, R54, R152 ;  /* 0x00000036e498723c */ /* 0x044fec0000081098 */
        /* <DEDUP_REMOVED lines=50> */
[----:B------:R-:W3:Y:S04]  /*30230*/  LDL.LU.64 R146, [R1+0x2258] ;  /* 0x0022580001927983 */ /* 0x000ee80000300a00 */
[----:B------:R-:W3:Y:S04]  /*30240*/  LDL.LU.64 R144, [R1+0x2250] ;  /* 0x0022500001907983 */ /* 0x000ee80000300a00 */
[----:B------:R-:W-:Y:S04]  /*30250*/  STL.64 [R1+0x10f0], R228 ;  /* 0x0010f0e401007387 */ /* 0x000fe80000100a00 */
[----:B------:R1:W-:Y:S04]  /*30260*/  STL.64 [R1+0x10f8], R230 ;  /* 0x0010f8e601007387 */ /* 0x0003e80000100a00 */
        /* <DEDUP_REMOVED lines=35> */
[-C--:B------:R-:W-:Y:S03]  /*304a0*/  HMMA.1688.F32.TF32 R72, R232, R14.reuse, R240 ;  /* 0x0000000ee848723c */ /* 0x080fe600000810f0 */
        /* <DEDUP_REMOVED lines=21> */
[----:B------:R-:W4:Y:S04]  /*30600*/  LDL.LU R240, [R1] ;  /* 0x0000000001f07983 */ /* 0x000f280000300800 */
[----:B------:R1:W-:Y:S04]  /*30610*/  STL.64 [R1+0x6c0], R76 ;  /* 0x0006c04c01007387 */ /* 0x0003e80000100a00 */
[----:B------:R1:W-:Y:S04]  /*30620*/  STL.64 [R1+0x6c8], R78 ;  /* 0x0006c84e01007387 */ /* 0x0003e80000100a00 */
[----:B------:R2:W-:Y:S04]  /*30630*/  STL.64 [R1+0x6e0], R72 ;  /* 0x0006e04801007387 */ /* 0x0005e80000100a00 */
[----:B------:R2:W-:Y:S04]  /*30640*/  STL.64 [R1+0x6e8], R74 ;  /* 0x0006e84a01007387 */ /* 0x0005e80000100a00 */
[----:B------:R-:W4:Y:S04]  /*30650*/  LDL.LU R241, [R1+0x4] ;  /* 0x0000040001f17983 */ /* 0x000f280000300800 */
[----:B------:R-:W4:Y:S04]  /*30660*/  LDL.LU R242, [R1+0x8] ;  /* 0x0000080001f27983 */ /* 0x000f280000300800 */
[----:B------:R-:W4:Y:S04]  /*30670*/  LDL.LU R243, [R1+0xc] ;  /* 0x00000c0001f37983 */ /* 0x000f280000300800 */
[----:B------:R-:W3:Y:S04]  /*30680*/  LDL.LU R236, [R1+0x10] ;  /* 0x0000100001ec7983 */ /* 0x000ee80000300800 */
[----:B------:R-:W3:Y:S04]  /*30690*/  LDL.LU R237, [R1+0x14] ;  /* 0x0000140001ed7983 */ /* 0x000ee80000300800 */
[----:B------:R-:W3:Y:S04]  /*306a0*/  LDL.LU R238, [R1+0x18] ;  /* 0x0000180001ee7983 */ /* 0x000ee80000300800 */
[----:B------:R-:W3:Y:S04]  /*306b0*/  LDL.LU R239, [R1+0x1c] ;  /* 0x00001c0001ef7983 */ /* 0x000ee80000300800 */
[----:B-1----:R-:W4:Y:S04]  /*306c0*/  LDL.LU R76, [R1+0x30] ;  /* 0x00003000014c7983 */ /* 0x002f280000300800 */
        /* <DEDUP_REMOVED lines=71> */
[----:B--2---:R-:W2:Y:S04]  /*30b40*/  LDL.LU R72, [R1+0x20] ;  /* 0x0000200001487983 */ /* 0x004ea80000300800 */
[----:B------:R-:W2:Y:S04]  /*30b50*/  LDL.LU R73, [R1+0x24] ;  /* 0x0000240001497983 */ /* 0x000ea80000300800 */
[----:B------:R-:W2:Y:S04]  /*30b60*/  LDL.LU R74, [R1+0x28] ;  /* 0x00002800014a7983 */ /* 0x000ea80000300800 */
[----:B------:R-:W2:Y:S04]  /*30b70*/  LDL.LU R75, [R1+0x2c] ;  /* 0x00002c00014b7983 */ /* 0x000ea80000300800 */
[----:B------:R-:W-:Y:S04]  /*30b80*/  LDS R229, [R61+UR10+0xc380] ;  /* 0x00c3800a3de57984 */ /* 0x000fe80008000800 */
[----:B------:R-:W4:Y:S02]  /*30b90*/  LDS R231, [R61+UR10+0xe380] ;  /* 0x00e3800a3de77984 */ /* 0x000f240008000800 */
[C---:B----4-:R-:W-:Y:S06]  /*30ba0*/  HMMA.1688.F32.TF32 R84, R228.reuse, R14, R84 ;  /* 0x0000000ee454723c */ /* 0x050fec0000081054 */
[----:B---3--:R-:W-:Y:S06]  /*30bb0*/  HMMA.1688.F32.TF32 R92, R228, R70, R92 ;  /* 0x00000046e45c723c */ /* 0x008fec000008105c */
        /* <DEDUP_REMOVED lines=13> */
[----:B------:R-:W3:Y:S01]  /*30c90*/  LDL.LU.64 R140, [R1+0x2240] ;  /* 0x00224000018c7983 */ /* 0x000ee20000300a00 */
[C---:B------:R-:W-:Y:S03]  /*30ca0*/  HMMA.1688.F32.TF32 R120, R232.reuse, R42, R120 ;  /* 0x0000002ae878723c */ /* 0x040fe60000081078 */
[----:B------:R-:W-:Y:S04]  /*30cb0*/  STL.64 [R1+0x720], R136 ;  /* 0x0007208801007387 */ /* 0x000fe80000100a00 */
[----:B------:R1:W-:Y:S04]  /*30cc0*/  STL.64 [R1+0x728], R138 ;  /* 0x0007288a01007387 */ /* 0x0003e80000100a00 */
[----:B-1----:R-:W4:Y:S04]  /*30cd0*/  LDL.LU.64 R138, [R1+0x2238] ;  /* 0x00223800018a7983 */ /* 0x002f280000300a00 */
[----:B------:R-:W4:Y:S04]  /*30ce0*/  LDL.LU.64 R136, [R1+0x2230] ;  /* 0x0022300001887983 */ /* 0x000f280000300a00 */
[----:B------:R-:W-:Y:S04]  /*30cf0*/  STL.64 [R1+0x750], R132 ;  /* 0x0007508401007387 */ /* 0x000fe80000100a00 */
[----:B------:R1:W-:Y:S01]  /*30d00*/  STL.64 [R1+0x758], R134 ;  /* 0x0007588601007387 */ /* 0x0003e20000100a00 */
[C---:B------:R-:W-:Y:S03]  /*30d10*/  HMMA.1688.F32.TF32 R104, R232.reuse, R58, R104 ;  /* 0x0000003ae868723c */ /* 0x040fe60000081068 */
[----:B-1----:R-:W3:Y:S04]  /*30d20*/  LDL.LU.64 R134, [R1+0x2228] ;  /* 0x0022280001867983 */ /* 0x002ee80000300a00 */
[----:B------:R-:W3:Y:S04]  /*30d30*/  LDL.LU.64 R132, [R1+0x2220] ;  /* 0x0022200001847983 */ /* 0x000ee80000300a00 */
[----:B------:R-:W-:Y:S04]  /*30d40*/  STL.64 [R1+0x7d0], R128 ;  /* 0x0007d08001007387 */ /* 0x000fe80000100a00 */
[----:B------:R1:W-:Y:S01]  /*30d50*/  STL.64 [R1+0x7d8], R130 ;  /* 0x0007d88201007387 */ /* 0x0003e20000100a00 */
[----:B------:R-:W-:Y:S03]  /*30d60*/  HMMA.1688.F32.TF32 R232, R232, R62, R100 ;  /* 0x0000003ee8e8723c */ /* 0x000fe60000081064 */
        /* <DEDUP_REMOVED lines=8> */
[----:B------:R-:W-:Y:S04]  /*30df0*/  STL.64 [R1+0xa98], R226 ;  /* 0x000a98e201007387 */ /* 0x000fe80000100a00 */
[----:B------:R-:W-:Y:S04]  /*30e00*/  STL.64 [R1+0xcd0], R120 ;  /* 0x000cd07801007387 */ /* 0x000fe80000100a00 */
[----:B------:R1:W-:Y:S01]  /*30e10*/  STL.64 [R1+0xcd8], R122 ;  /* 0x000cd87a01007387 */ /* 0x0003e20000100a00 */
[C---:B------:R-:W-:Y:S03]  /*30e20*/  HMMA.1688.F32.TF32 R88, R228.reuse, R10, R88 ;  /* 0x0000000ae458723c */ /* 0x040fe60000081058 */
[----:B------:R-:W-:Y:S03]  /*30e30*/  LDS R224, [R0+UR10+0xc400] ;  /* 0x00c4000a00e07984 */ /* 0x000fe60008000800 */
[C---:B------:R-:W-:Y:S01]  /*30e40*/  HMMA.1688.F32.TF32 R80, R228.reuse, R18, R80 ;  /* 0x00000012e450723c */ /* 0x040fe20000081050 */
[----:B------:R-:W-:Y:S04]  /*30e50*/  LDS R226, [R0+UR10+0xe400] ;  /* 0x00e4000a00e27984 */ /* 0x000fe80008000800 */
[----:B-1----:R-:W4:Y:S04]  /*30e60*/  LDL.LU.64 R122, [R1+0x21f8] ;  /* 0x0021f800017a7983 */ /* 0x002f280000300a00 */
[----:B------:R-:W4:Y:S04]  /*30e70*/  LDL.LU.64 R120, [R1+0x21f0] ;  /* 0x0021f00001787983 */ /* 0x000f280000300a00 */
[----:B------:R-:W-:Y:S04]  /*30e80*/  STL.64 [R1+0xe00], R116 ;  /* 0x000e007401007387 */ /* 0x000fe80000100a00 */
[----:B------:R1:W-:Y:S01]  /*30e90*/  STL.64 [R1+0xe08], R118 ;  /* 0x000e087601007387 */ /* 0x0003e20000100a00 */
[C---:B------:R-:W-:Y:S03]  /*30ea0*/  HMMA.1688.F32.TF32 R76, R228.reuse, R22, R76 ;  /* 0x00000016e44c723c */ /* 0x040fe6000008104c */
[----:B------:R-:W-:Y:S03]  /*30eb0*/  LDS R225, [R61+UR10+0xc400] ;  /* 0x00c4000a3de17984 */ /* 0x000fe60008000800 */
[C---:B--2---:R-:W-:Y:S01]  /*30ec0*/  HMMA.1688.F32.TF32 R72, R228.reuse, R26, R72 ;  /* 0x0000001ae448723c */ /* 0x044fe20000081048 */
[----:B------:R-:W2:Y:S04]  /*30ed0*/  LDS R227, [R61+UR10+0xe400] ;  /* 0x00e4000a3de37984 */ /* 0x000ea80008000800 */
        /* <DEDUP_REMOVED lines=8> */
[----:B-1----:R-:W3:Y:S04]  /*30f60*/  LDL.LU.64 R110, [R1+0x21c8] ;  /* 0x0021c800016e7983 */ /* 0x002ee80000300a00 */
[----:B------:R-:W3:Y:S04]  /*30f70*/  LDL.LU.64 R108, [R1+0x21c0] ;  /* 0x0021c000016c7983 */ /* 0x000ee80000300a00 */
[----:B------:R-:W-:Y:S04]  /*30f80*/  STL.64 [R1+0xff0], R104 ;  /* 0x000ff06801007387 */ /* 0x000fe80000100a00 */
[----:B------:R1:W-:Y:S01]  /*30f90*/  STL.64 [R1+0xff8], R106 ;  /* 0x000ff86a01007387 */ /* 0x0003e20000100a00 */
[C---:B------:R-:W-:Y:S03]  /*30fa0*/  HMMA.1688.F32.TF32 R236, R228.reuse, R30, R236 ;  /* 0x0000001ee4ec723c */ /* 0x040fe600000810ec */
[----:B-1----:R-:W4:Y:S04]  /*30fb0*/  LDL.LU.64 R106, [R1+0x21b8] ;  /* 0x0021b800016a7983 */ /* 0x002f280000300a00 */
[----:B------:R-:W4:Y:S04]  /*30fc0*/  LDL.LU.64 R104, [R1+0x21b0] ;  /* 0x0021b00001687983 */ /* 0x000f280000300a00 */
[----:B------:R-:W3:Y:S04]  /*30fd0*/  LDL.LU.64 R102, [R1+0x21a8] ;  /* 0x0021a80001667983 */ /* 0x000ee80000300a00 */
[----:B------:R-:W3:Y:S04]  /*30fe0*/  LDL.LU.64 R100, [R1+0x21a0] ;  /* 0x0021a00001647983 */ /* 0x000ee80000300a00 */
[----:B------:R-:W-:Y:S04]  /*30ff0*/  STL.64 [R1+0xfe0], R232 ;  /* 0x000fe0e801007387 */ /* 0x000fe80000100a00 */
[----:B------:R-:W-:Y:S04]  /*31000*/  STL.64 [R1+0xfe8], R234 ;  /* 0x000fe8ea01007387 */ /* 0x000fe80000100a00 */
[----:B------:R-:W-:Y:S04]  /*31010*/  STL.64 [R1+0x5c0], R96 ;  /* 0x0005c06001007387 */ /* 0x000fe80000100a00 */
[----:B------:R1:W-:Y:S01]  /*31020*/  STL.64 [R1+0x5c8], R98 ;  /* 0x0005c86201007387 */ /* 0x0003e20000100a00 */
[C---:B------:R-:W-:Y:S03]  /*31030*/  HMMA.1688.F32.TF32 R240, R228.reuse, R34, R240 ;  /* 0x00000022e4f0723c */ /* 0x040fe600000810f0 */
[----:B------:R-:W-:Y:S04]  /*31040*/  LDS R232, [R0+UR10+0xc480] ;  /* 0x00c4800a00e87984 */ /* 0x000fe80008000800 */
[----:B------:R-:W-:Y:S04]  /*31050*/  LDS R234, [R0+UR10+0xe480] ;  /* 0x00e4800a00ea7984 */ /* 0x000fe80008000800 */
[----:B-1----:R-:W4:Y:S04]  /*31060*/  LDL.LU.64 R98, [R1+0x2198] ;  /* 0x0021980001627983 */ /* 0x002f280000300a00 */
[----:B------:R-:W4:Y:S04]  /*31070*/  LDL.LU.64 R96, [R1+0x2190] ;  /* 0x0021900001607983 */ /* 0x000f280000300a00 */
        /* <DEDUP_REMOVED lines=33> */
[----:B------:R-:W3:Y:S01]  /*31290*/  LDL.LU.64 R240, [R1+0x2110] ;  /* 0x0021100001f07983 */ /* 0x000ee20000300a00 */
[C---:B----4-:R-:W-:Y:S06]  /*312a0*/  HMMA.1688.F32.TF32 R72, R228.reuse, R46, R72 ;  /* 0x0000002ee448723c */ /* 0x050fec0000081048 */
[----:B---3--:R-:W-:-:S15]  /*312b0*/  HMMA.1688.F32.TF32 R240, R228, R38, R240 ;  /* 0x00000026e4f0723c */ /* 0x008fde00000810f0 */
[----:B------:R-:W-:-:S08]  /*312c0*/  NOP ;  /* 0x0000000000007918 */ /* 0x000fd00000000000 */
[----:B------:R-:W-:Y:S04]  /*312d0*/  STL.64 [R1+0x740], R240 ;  /* 0x000740f001007387 */ /* 0x000fe80000100a00 */
[----:B------:R2:W-:Y:S02]  /*312e0*/  STL.64 [R1+0x748], R242 ;  /* 0x000748f201007387 */ /* 0x0005e40000100a00 */
[C---:B--2---:R-:W-:Y:S06]  /*312f0*/  HMMA.1688.F32.TF32 R240, R228.reuse, R42, R236 ;  /* 0x0000002ae4f0723c */ /* 0x044fec00000810ec */
[C---:B------:R-:W-:Y:S06]  /*31300*/  HMMA.1688.F32.TF32 R236, R228.reuse, R50, R76 ;  /* 0x00000032e4ec723c */ /* 0x040fec000008104c */
[C---:B------:R-:W-:Y:S11]  /*31310*/  HMMA.1688.F32.TF32 R76, R228.reuse, R54, R80 ;  /* 0x00000036e44c723c */ /* 0x040ff60000081050 */
[----:B------:R-:W-:Y:S04]  /*31320*/  STL.64 [R1+0x8a0], R240 ;  /* 0x0008a0f001007387 */ /* 0x000fe80000100a00 */
[----:B------:R-:W-:Y:S04]  /*31330*/  STL.64 [R1+0x8a8], R242 ;  /* 0x0008a8f201007387 */ /* 0x000fe80000100a00 */
[----:B------:R-:W-:Y:S04]  /*31340*/  STL.64 [R1+0xa50], R72 ;  /* 0x000a504801007387 */ /* 0x000fe80000100a00 */
[----:B------:R1:W-:Y:S02]  /*31350*/  STL.64 [R1+0xa58], R74 ;  /* 0x000a584a01007387 */ /* 0x0003e40000100a00 */
[C---:B-1----:R-:W-:Y:S02]  /*31360*/  HMMA.1688.F32.TF32 R72, R228.reuse, R58, R84 ;  /* 0x0000003ae448723c */ /* 0x042fe40000081054 */
[----:B------:R1:W-:Y:S04]  /*31370*/  STL.64 [R1+0xf80], R236 ;  /* 0x000f80ec01007387 */ /* 0x0003e80000100a00 */
[----:B------:R2:W-:Y:S01]  /*31380*/  STL.64 [R1+0xf88], R238 ;  /* 0x000f88ee01007387 */ /* 0x0005e20000100a00 */
[----:B------:R-:W-:Y:S03]  /*31390*/  HMMA.1688.F32.TF32 R80, R228, R62, R88 ;  /* 0x0000003ee450723c */ /* 0x000fe60000081058 */
[----:B------:R-:W-:Y:S04]  /*313a0*/  STL.64 [R1+0xf70], R76 ;  /* 0x000f704c01007387 */ /* 0x000fe80000100a00 */
[----:B------:R3:W-:Y:S01]  /*313b0*/  STL.64 [R1+0xf78], R78 ;  /* 0x000f784e01007387 */ /* 0x0007e20000100a00 */
[----:B-1----:R-:W-:-:S02]  /*313c0*/  IMAD.MOV.U32 R236, RZ, RZ, R208 ;  /* 0x000000ffffec7224 */ /* 0x002fc400078e00d0 */
[----:B------:R-:W-:Y:S01]  /*313d0*/  IMAD.MOV.U32 R237, RZ, RZ, R209 ;  /* 0x000000ffffed7224 */ /* 0x000fe200078e00d1 */
[----:B------:R-:W-:Y:S01]  /*313e0*/  LDS R84, [R0+UR10+0xc500] ;  /* 0x00c5000a00547984 */ /* 0x000fe20008000800 */
[----:B--2---:R-:W-:Y:S02]  /*313f0*/  IMAD.MOV.U32 R238, RZ, RZ, R210 ;  /* 0x000000ffffee7224 */ /* 0x004fe400078e00d2 */
[----:B------:R-:W-:Y:S01]  /*31400*/  IMAD.MOV.U32 R239, RZ, RZ, R204 ;  /* 0x000000ffffef7224 */ /* 0x000fe200078e00cc */
[----:B------:R-:W-:Y:S01]  /*31410*/  LDS R86, [R0+UR10+0xe500] ;  /* 0x00e5000a00567984 */ /* 0x000fe20008000800 */
[----:B---3--:R-:W-:Y:S03]  /*31420*/  HMMA.1688.F32.TF32 R76, R224, R66, R92 ;  /* 0x00000042e04c723c */ /* 0x008fe6000008105c */
[----:B------:R-:W-:Y:S04]  /*31430*/  STL.64 [R1+0xf60], R72 ;  /* 0x000f604801007387 */ /* 0x000fe80000100a00 */
[----:B------:R1:W-:Y:S01]  /*31440*/  STL.64 [R1+0xf68], R74 ;  /* 0x000f684a01007387 */ /* 0x0003e20000100a00 */
[----:B------:R-:W-:-:S02]  /*31450*/  IMAD.MOV.U32 R228, RZ, RZ, R200 ;  /* 0x000000ffffe47224 */ /* 0x000fc400078e00c8 */
[----:B------:R-:W-:Y:S01]  /*31460*/  IMAD.MOV.U32 R229, RZ, RZ, R207 ;  /* 0x000000ffffe57224 */ /* 0x000fe200078e00cf */
[----:B------:R-:W-:Y:S01]  /*31470*/  LDS R85, [R61+UR10+0xc500] ;  /* 0x00c5000a3d557984 */ /* 0x000fe20008000800 */
[----:B------:R-:W-:Y:S02]  /*31480*/  IMAD.MOV.U32 R230, RZ, RZ, R206 ;  /* 0x000000ffffe67224 */ /* 0x000fe400078e00ce */
[----:B------:R-:W-:Y:S01]  /*31490*/  IMAD.MOV.U32 R231, RZ, RZ, R205 ;  /* 0x000000ffffe77224 */ /* 0x000fe200078e00cd */
[----:B------:R-:W2:Y:S01]  /*314a0*/  LDS R87, [R61+UR10+0xe500] ;  /* 0x00e5000a3d577984 */ /* 0x000ea20008000800 */
[C---:B-1----:R-:W-:Y:S03]  /*314b0*/  HMMA.1688.F32.TF32 R72, R224.reuse, R70, R96 ;  /* 0x00000046e048723c */ /* 0x042fe60000081060 */
        /* <DEDUP_REMOVED lines=8> */
[----:B---3--:R-:W-:Y:S03]  /*31540*/  HMMA.1688.F32.TF32 R76, R224, R14, R104 ;  /* 0x0000000ee04c723c */ /* 0x008fe60000081068 */
[----:B------:R1:W-:Y:S01]  /*31550*/  STL.64 [R1+0x498], R74 ;  /* 0x0004984a01007387 */ /* 0x0003e20000100a00 */
[----:B------:R-:W-:Y:S02]  /*31560*/  IMAD.MOV.U32 R241, RZ, RZ, R221 ;  /* 0x000000fffff17224 */ /* 0x000fe400078e00dd */
[----:B------:R-:W-:Y:S01]  /*31570*/  IMAD.MOV.U32 R242, RZ, RZ, R222 ;  /* 0x000000fffff27224 */ /* 0x000fe200078e00de */
[----:B------:R-:W-:Y:S01]  /*31580*/  LDS R90, [R0+UR10+0xe580] ;  /* 0x00e5800a005a7984 */ /* 0x000fe20008000800 */
[----:B------:R-:W-:-:S03]  /*31590*/  IMAD.MOV.U32 R243, RZ, RZ, R223 ;  /* 0x000000fffff37224 */ /* 0x000fc600078e00df */
[----:B------:R-:W-:Y:S01]  /*315a0*/  LDS R89, [R61+UR10+0xc580] ;  /* 0x00c5800a3d597984 */ /* 0x000fe20008000800 */
[C---:B-1----:R-:W-:Y:S03]  /*315b0*/  HMMA.1688.F32.TF32 R72, R224.reuse, R18, R108 ;  /* 0x00000012e048723c */ /* 0x042fe6000008106c */
[----:B------:R-:W-:Y:S04]  /*315c0*/  STL.64 [R1+0x4f0], R80 ;  /* 0x0004f05001007387 */ /* 0x000fe80000100a00 */
[----:B------:R1:W-:Y:S04]  /*315d0*/  STL.64 [R1+0x4f8], R82 ;  /* 0x0004f85201007387 */ /* 0x0003e80000100a00 */
[----:B------:R-:W-:Y:S04]  /*315e0*/  STL.64 [R1+0x510], R76 ;  /* 0x0005104c01007387 */ /* 0x000fe80000100a00 */
[----:B------:R3:W-:Y:S01]  /*315f0*/  STL.64 [R1+0x518], R78 ;  /* 0x0005184e01007387 */ /* 0x0007e20000100a00 */
[C---:B-1----:R-:W-:Y:S03]  /*31600*/  HMMA.1688.F32.TF32 R80, R224.reuse, R22, R112 ;  /* 0x00000016e050723c */ /* 0x042fe60000081070 */
[----:B------:R-:W1:Y:S04]  /*31610*/  LDS R91, [R61+UR10+0xe580] ;  /* 0x00e5800a3d5b7984 */ /* 0x000e680008000800 */
[----:B------:R-:W-:Y:S01]  /*31620*/  STL.64 [R1+0x530], R72 ;  /* 0x0005304801007387 */ /* 0x000fe20000100a00 */
[C---:B---3--:R-:W-:Y:S03]  /*31630*/  HMMA.1688.F32.TF32 R76, R224.reuse, R26, R116 ;  /* 0x0000001ae04c723c */ /* 0x048fe60000081074 */
[----:B------:R3:W-:Y:S03]  /*31640*/  STL.64 [R1+0x538], R74 ;  /* 0x0005384a01007387 */ /* 0x0007e60000100a00 */
[C---:B---3--:R-:W-:Y:S09]  /*31650*/  HMMA.1688.F32.TF32 R72, R224.reuse, R30, R120 ;  /* 0x0000001ee048723c */ /* 0x048ff20000081078 */
[----:B------:R-:W-:Y:S04]  /*31660*/  STL.64 [R1+0x550], R80 ;  /* 0x0005505001007387 */ /* 0x000fe80000100a00 */
[----:B------:R3:W-:Y:S04]  /*31670*/  STL.64 [R1+0x558], R82 ;  /* 0x0005585201007387 */ /* 0x0007e80000100a00 */
[----:B------:R-:W-:Y:S04]  /*31680*/  STL.64 [R1+0x590], R76 ;  /* 0x0005904c01007387 */ /* 0x000fe80000100a00 */
[----:B------:R4:W-:Y:S01]  /*31690*/  STL.64 [R1+0x598], R78 ;  /* 0x0005984e01007387 */ /* 0x0009e20000100a00 */
[C---:B---3--:R-:W-:Y:S03]  /*316a0*/  HMMA.1688.F32.TF32 R80, R224.reuse, R34, R124 ;  /* 0x00000022e050723c */ /* 0x048fe6000008107c */
[----:B------:R-:W-:Y:S03]  /*316b0*/  STL.64 [R1+0x5e0], R72 ;  /* 0x0005e04801007387 */ /* 0x000fe60000100a00 */
[C---:B----4-:R-:W-:Y:S01]  /*316c0*/  HMMA.1688.F32.TF32 R76, R224.reuse, R38, R128 ;  /* 0x00000026e04c723c */ /* 0x050fe20000081080 */
[----:B------:R3:W-:Y:S05]  /*316d0*/  STL.64 [R1+0x5e8], R74 ;  /* 0x0005e84a01007387 */ /* 0x0007ea0000100a00 */
[C---:B---3--:R-:W-:Y:S11]  /*316e0*/  HMMA.1688.F32.TF32 R72, R224.reuse, R42, R132 ;  /* 0x0000002ae048723c */ /* 0x048ff60000081084 */
        /* <DEDUP_REMOVED lines=15> */
[----:B----4-:R-:W-:Y:S01]  /*317e0*/  HMMA.1688.F32.TF32 R76, R224, R62, R152 ;  /* 0x0000003ee04c723c */ /* 0x010fe20000081098 */
        /* <DEDUP_REMOVED lines=30> */
[----:B------:R-:W-:Y:S04]  /*319d0*/  STL.64 [R1+0x4d8], R82 ;  /* 0x0004d85201007387 */ /* 0x000fe80000100a00 */
[----:B------:R-:W-:Y:S04]  /*319e0*/  STL.64 [R1+0x520], R76 ;  /* 0x0005204c01007387 */ /* 0x000fe80000100a00 */
[----:B------:R3:W-:Y:S04]  /*319f0*/  STL.64 [R1+0x528], R78 ;  /* 0x0005284e01007387 */ /* 0x0007e80000100a00 */
[----:B------:R-:W-:Y:S01]  /*31a00*/  STL.64 [R1+0x560], R72 ;  /* 0x0005604801007387 */ /* 0x000fe20000100a00 */
[C---:B---3--:R-:W-:Y:S03]  /*31a10*/  HMMA.1688.F32.TF32 R76, R232.reuse, R42, R172 ;  /* 0x0000002ae84c723c */ /* 0x048fe600000810ac */
[----:B------:R3:W-:Y:S03]  /*31a20*/  STL.64 [R1+0x568], R74 ;  /* 0x0005684a01007387 */ /* 0x0007e60000100a00 */
[----:B---3--:R-:W-:-:S15]  /*31a30*/  HMMA.1688.F32.TF32 R72, R232, R46, R196 ;  /* 0x0000002ee848723c */ /* 0x008fde00000810c4 */
[----:B------:R-:W-:-:S02]  /*31a40*/  NOP ;  /* 0x0000000000007918 */ /* 0x000fc40000000000 */
[----:B------:R-:W-:Y:S04]  /*31a50*/  STL.64 [R1+0x5b0], R76 ;  /* 0x0005b04c01007387 */ /* 0x000fe80000100a00 */
[----:B------:R3:W-:Y:S04]  /*31a60*/  STL.64 [R1+0x5b8], R78 ;  /* 0x0005b84e01007387 */ /* 0x0007e80000100a00 */
[----:B------:R-:W4:Y:S04]  /*31a70*/  LDL.LU R208, [R1+0x210c] ;  /* 0x00210c0001d07983 */ /* 0x000f280000300800 */
[----:B------:R-:W-:Y:S04]  /*31a80*/  STL.64 [R1+0x600], R72 ;  /* 0x0006004801007387 */ /* 0x000fe80000100a00 */
[----:B------:R1:W-:Y:S04]  /*31a90*/  STL.64 [R1+0x608], R74 ;  /* 0x0006084a01007387 */ /* 0x0003e80000100a00 */
[----:B------:R-:W2:Y:S04]  /*31aa0*/  LDL.LU R209, [R1+0x2108] ;  /* 0x0021080001d17983 */ /* 0x000ea80000300800 */
        /* <DEDUP_REMOVED lines=30> */
[----:B----4-:R-:W-:-:S02]  /*31c90*/  IMAD.MOV.U32 R111, RZ, RZ, R208 ;  /* 0x000000ffff6f7224 */ /* 0x010fc400078e00d0 */
[----:B--2---:R-:W-:Y:S02]  /*31ca0*/  IMAD.MOV.U32 R110, RZ, RZ, R209 ;  /* 0x000000ffff6e7224 */ /* 0x004fe400078e00d1 */
[----:B---3--:R-:W-:Y:S02]  /*31cb0*/  IMAD.MOV.U32 R109, RZ, RZ, R210 ;  /* 0x000000ffff6d7224 */ /* 0x008fe400078e00d2 */
[----:B------:R-:W-:Y:S02]  /*31cc0*/  IMAD.MOV.U32 R108, RZ, RZ, R204 ;  /* 0x000000ffff6c7224 */ /* 0x000fe400078e00cc */
[----:B------:R-:W2:Y:S04]  /*31cd0*/  LDL.LU R204, [R1+0x20bc] ;  /* 0x0020bc0001cc7983 */ /* 0x000ea80000300800 */
[----:B------:R-:W3:Y:S04]  /*31ce0*/  LDL.LU R210, [R1+0x20b8] ;  /* 0x0020b80001d27983 */ /* 0x000ee80000300800 */
[----:B------:R-:W4:Y:S04]  /*31cf0*/  LDL.LU R209, [R1+0x20b4] ;  /* 0x0020b40001d17983 */ /* 0x000f280000300800 */
[----:B------:R-:W4:Y:S01]  /*31d00*/  LDL.LU R208, [R1+0x20b0] ;  /* 0x0020b00001d07983 */ /* 0x000f220000300800 */
[----:B------:R-:W-:-:S02]  /*31d10*/  IMAD.MOV.U32 R123, RZ, RZ, R251 ;  /* 0x000000ffff7b7224 */ /* 0x000fc400078e00fb */
[----:B------:R-:W-:Y:S02]  /*31d20*/  IMAD.MOV.U32 R122, RZ, RZ, R250 ;  /* 0x000000ffff7a7224 */ /* 0x000fe400078e00fa */
[----:B------:R-:W-:Y:S02]  /*31d30*/  IMAD.MOV.U32 R121, RZ, RZ, R249 ;  /* 0x000000ffff797224 */ /* 0x000fe400078e00f9 */
[----:B------:R-:W-:Y:S02]  /*31d40*/  IMAD.MOV.U32 R120, RZ, RZ, R248 ;  /* 0x000000ffff787224 */ /* 0x000fe400078e00f8 */
[----:B------:R-:W4:Y:S04]  /*31d50*/  LDL.LU R248, [R1+0x20ac] ;  /* 0x0020ac0001f87983 */ /* 0x000f280000300800 */
[----:B------:R-:W4:Y:S04]  /*31d60*/  LDL.LU R249, [R1+0x20a8] ;  /* 0x0020a80001f97983 */ /* 0x000f280000300800 */
        /* <DEDUP_REMOVED lines=8> */
[----:B------:R-:W4:Y:S01]  /*31df0*/  LDL.LU R246, [R1+0x2094] ;  /* 0x0020940001f67983 */ /* 0x000f220000300800 */
[----:B------:R-:W-:Y:S02]  /*31e00*/  IMAD.MOV.U32 R130, RZ, RZ, R213 ;  /* 0x000000ffff827224 */ /* 0x000fe400078e00d5 */
[----:B------:R-:W-:Y:S01]  /*31e10*/  IMAD.MOV.U32 R129, RZ, RZ, R212 ;  /* 0x000000ffff817224 */ /* 0x000fe200078e00d4 */
[----:B------:R-:W4:Y:S01]  /*31e20*/  LDL.LU R247, [R1+0x2090] ;  /* 0x0020900001f77983 */ /* 0x000f220000300800 */
[----:B------:R-:W-:-:S03]  /*31e30*/  IMAD.MOV.U32 R128, RZ, RZ, R220 ;  /* 0x000000ffff807224 */ /* 0x000fc600078e00dc */
[----:B------:R-:W4:Y:S01]  /*31e40*/  LDL.LU R220, [R1+0x208c] ;  /* 0x00208c0001dc7983 */ /* 0x000f220000300800 */
[----:B------:R-:W-:-:S03]  /*31e50*/  IMAD.MOV.U32 R131, RZ, RZ, R214 ;  /* 0x000000ffff837224 */ /* 0x000fc600078e00d6 */
        /* <DEDUP_REMOVED lines=15> */
[----:B--2---:R-:W-:Y:S02]  /*31f50*/  IMAD.MOV.U32 R135, RZ, RZ, R204 ;  /* 0x000000ffff877224 */ /* 0x004fe400078e00cc */
[----:B---3--:R-:W-:Y:S02]  /*31f60*/  IMAD.MOV.U32 R134, RZ, RZ, R210 ;  /* 0x000000ffff867224 */ /* 0x008fe400078e00d2 */
[----:B----4-:R-:W-:Y:S02]  /*31f70*/  IMAD.MOV.U32 R133, RZ, RZ, R209 ;  /* 0x000000ffff857224 */ /* 0x010fe400078e00d1 */
[----:B------:R-:W-:Y:S02]  /*31f80*/  IMAD.MOV.U32 R132, RZ, RZ, R208 ;  /* 0x000000ffff847224 */ /* 0x000fe400078e00d0 */
[----:B------:R-:W2:Y:S04]  /*31f90*/  LDL.LU R208, [R1+0x207c] ;  /* 0x00207c0001d07983 */ /* 0x000ea80000300800 */
[----:B------:R-:W2:Y:S04]  /*31fa0*/  LDL.LU R209, [R1+0x2078] ;  /* 0x0020780001d17983 */ /* 0x000ea80000300800 */
[----:B------:R-:W2:Y:S04]  /*31fb0*/  LDL.LU R210, [R1+0x2074] ;  /* 0x0020740001d27983 */ /* 0x000ea80000300800 */
        /* <DEDUP_REMOVED lines=8> */
[----:B------:R-:W2:Y:S04]  /*32040*/  LDL.LU R211, [R1+0x2050] ;  /* 0x0020500001d37983 */ /* 0x000ea80000300800 */
[----:B------:R-:W4:Y:S04]  /*32050*/  LDL.LU R215, [R1+0x204c] ;  /* 0x00204c0001d77983 */ /* 0x000f280000300800 */
[----:B------:R-:W4:Y:S04]  /*32060*/  LDL.LU R221, [R1+0x2048] ;  /* 0x0020480001dd7983 */ /* 0x000f280000300800 */
[----:B------:R-:W4:Y:S04]  /*32070*/  LDL.LU R222, [R1+0x2044] ;  /* 0x0020440001de7983 */ /* 0x000f280000300800 */
[----:B------:R-:W4:Y:S01]  /*32080*/  LDL.LU R223, [R1+0x2040] ;  /* 0x0020400001df7983 */ /* 0x000f220000300800 */
[C---:B------:R-:W-:Y:S06]  /*32090*/  HMMA.1688.F32.TF32 R104, R84.reuse, R42, R104 ;  /* 0x0000002a5468723c */ /* 0x040fec0000081068 */
[----:B------:R-:W-:Y:S06]  /*320a0*/  HMMA.1688.F32.TF32 R92, R84, R54, R92 ;  /* 0x00000036545c723c */ /* 0x000fec000008105c */
[C---:B---3--:R-:W-:Y:S06]  /*320b0*/  HMMA.1688.F32.TF32 R76, R232.reuse, R50, R200 ;  /* 0x00000032e84c723c */ /* 0x048fec00000810c8 */
[C---:B-1----:R-:W-:Y:S06]  /*320c0*/  HMMA.1688.F32.TF32 R72, R232.reuse, R54, R204 ;  /* 0x00000036e848723c */ /* 0x042fec00000810cc */
[C---:B--2---:R-:W-:Y:S11]  /*320d0*/  HMMA.1688.F32.TF32 R80, R232.reuse, R58, R208 ;  /* 0x0000003ae850723c */ /* 0x044ff600000810d0 */
[----:B------:R-:W-:Y:S04]  /*320e0*/  STL.64 [R1+0xdb0], R76 ;  /* 0x000db04c01007387 */ /* 0x000fe80000100a00 */
[----:B------:R4:W-:Y:S02]  /*320f0*/  STL.64 [R1+0xdb8], R78 ;  /* 0x000db84e01007387 */ /* 0x0009e40000100a00 */
[----:B----4-:R-:W-:Y:S02]  /*32100*/  HMMA.1688.F32.TF32 R76, R232, R62, R212 ;  /* 0x0000003ee84c723c */ /* 0x010fe400000810d4 */
[----:B------:R-:W-:Y:S04]  /*32110*/  STL.64 [R1+0xda0], R72 ;  /* 0x000da04801007387 */ /* 0x000fe80000100a00 */
[----:B------:R-:W-:Y:S01]  /*32120*/  STL.64 [R1+0xda8], R74 ;  /* 0x000da84a01007387 */ /* 0x000fe20000100a00 */
[C---:B------:R-:W-:Y:S03]  /*32130*/  HMMA.1688.F32.TF32 R116, R84.reuse, R66, R220 ;  /* 0x000000425474723c */ /* 0x040fe600000810dc */
[----:B------:R-:W-:Y:S04]  /*32140*/  STL.64 [R1+0xd90], R80 ;  /* 0x000d905001007387 */ /* 0x000fe80000100a00 */
[----:B------:R-:W-:Y:S04]  /*32150*/  STL.64 [R1+0xd98], R82 ;  /* 0x000d985201007387 */ /* 0x000fe80000100a00 */
[----:B------:R-:W-:Y:S04]  /*32160*/  LDS R72, [R0+UR10+0xc600] ;  /* 0x00c6000a00487984 */ /* 0x000fe80008000800 */
[----:B------:R-:W-:Y:S04]  /*32170*/  LDS R74, [R0+UR10+0xe600] ;  /* 0x00e6000a004a7984 */ /* 0x000fe80008000800 */
[----:B------:R-:W-:Y:S04]  /*32180*/  STL.64 [R1+0xd60], R76 ;  /* 0x000d604c01007387 */ /* 0x000fe80000100a00 */
[----:B------:R1:W-:Y:S04]  /*32190*/  STL.64 [R1+0xd68], R78 ;  /* 0x000d684e01007387 */ /* 0x0003e80000100a00 */
[----:B------:R-:W-:Y:S04]  /*321a0*/  LDS R73, [R61+UR10+0xc600] ;  /* 0x00c6000a3d497984 */ /* 0x000fe80008000800 */
[----:B------:R-:W2:Y:S01]  /*321b0*/  LDS R75, [R61+UR10+0xe600] ;  /* 0x00e6000a3d4b7984 */ /* 0x000ea20008000800 */
[C---:B-1----:R-:W-:Y:S03]  /*321c0*/  HMMA.1688.F32.TF32 R76, R84.reuse, R70, R244 ;  /* 0x00000046544c723c */ /* 0x042fe600000810f4 */
[----:B------:R-:W-:Y:S04]  /*321d0*/  STL.64 [R1+0x1f90], R118 ;  /* 0x001f907601007387 */ /* 0x000fe80000100a00 */
[----:B------:R-:W-:Y:S01]  /*321e0*/  STL.64 [R1+0x1f88], R116 ;  /* 0x001f887401007387 */ /* 0x000fe20000100a00 */
[----:B------:R-:W-:-:S15]  /*321f0*/  HMMA.1688.F32.TF32 R80, R84, R10, R248 ;  /* 0x0000000a5450723c */ /* 0x000fde00000810f8 */
        /* <DEDUP_REMOVED lines=8> */
[----:B------:R1:W-:Y:S02]  /*32280*/  STL.64 [R1+0x18], R78 ;  /* 0x0000184e01007387 */ /* 0x0003e40000100a00 */
[C---:B-1----:R-:W-:Y:S02]  /*32290*/  HMMA.1688.F32.TF32 R76, R84.reuse, R26, R124 ;  /* 0x0000001a544c723c */ /* 0x042fe4000008107c */
[----:B------:R-:W-:Y:S04]  /*322a0*/  STL.64 [R1], R116 ;  /* 0x0000007401007387 */ /* 0x000fe80000100a00 */
[----:B------:R1:W-:Y:S04]  /*322b0*/  STL.64 [R1+0x8], R118 ;  /* 0x0000087601007387 */ /* 0x0003e80000100a00 */
[----:B------:R-:W-:Y:S04]  /*322c0*/  STL.64 [R1+0xb0], R80 ;  /* 0x0000b05001007387 */ /* 0x000fe80000100a00 */
[----:B------:R3:W-:Y:S01]  /*322d0*/  STL.64 [R1+0xb8], R82 ;  /* 0x0000b85201007387 */ /* 0x0007e20000100a00 */
[C---:B-1----:R-:W-:Y:S08]  /*322e0*/  HMMA.1688.F32.TF32 R116, R84.reuse, R30, R120 ;  /* 0x0000001e5474723c */ /* 0x042ff00000081078 */
[----:B------:R-:W-:Y:S01]  /*322f0*/  STL.64 [R1+0xa0], R76 ;  /* 0x0000a04c01007387 */ /* 0x000fe20000100a00 */
[C---:B---3--:R-:W-:Y:S03]  /*32300*/  HMMA.1688.F32.TF32 R80, R84.reuse, R34, R112 ;  /* 0x000000225450723c */ /* 0x048fe60000081070 */
[----:B------:R1:W-:Y:S03]  /*32310*/  STL.64 [R1+0xa8], R78 ;  /* 0x0000a84e01007387 */ /* 0x0003e60000100a00 */
[C---:B-1----:R-:W-:Y:S08]  /*32320*/  HMMA.1688.F32.TF32 R76, R84.reuse, R38, R108 ;  /* 0x00000026544c723c */ /* 0x042ff0000008106c */
[----:B------:R-:W-:Y:S04]  /*32330*/  STL.64 [R1+0x2f0], R116 ;  /* 0x0002f07401007387 */ /* 0x000fe80000100a00 */
[----:B------:R-:W-:Y:S05]  /*32340*/  STL.64 [R1+0x2f8], R118 ;  /* 0x0002f87601007387 */ /* 0x000fea0000100a00 */
[----:B------:R-:W-:Y:S04]  /*32350*/  STL.64 [R1+0x330], R80 ;  /* 0x0003305001007387 */ /* 0x000fe80000100a00 */
[----:B------:R1:W-:Y:S04]  /*32360*/  STL.64 [R1+0x338], R82 ;  /* 0x0003385201007387 */ /* 0x0003e80000100a00 */
[----:B------:R-:W-:Y:S01]  /*32370*/  STL.64 [R1+0x380], R76 ;  /* 0x0003804c01007387 */ /* 0x000fe20000100a00 */
[C---:B-1----:R-:W-:Y:S03]  /*32380*/  HMMA.1688.F32.TF32 R80, R84.reuse, R46, R100 ;  /* 0x0000002e5450723c */ /* 0x042fe60000081064 */
[----:B------:R1:W-:Y:S03]  /*32390*/  STL.64 [R1+0x388], R78 ;  /* 0x0003884e01007387 */ /* 0x0003e60000100a00 */
[----:B-1----:R-:W-:Y:S01]  /*323a0*/  HMMA.1688.F32.TF32 R76, R84, R50, R96 ;  /* 0x00000032544c723c */ /* 0x002fe20000081060 */
[----:B------:R-:W-:Y:S04]  /*323b0*/  STL.64 [R1+0x3f0], R104 ;  /* 0x0003f06801007387 */ /* 0x000fe80000100a00 */
[----:B------:R-:W-:-:S12]  /*323c0*/  STL.64 [R1+0x3f8], R106 ;  /* 0x0003f86a01007387 */ /* 0x000fd80000100a00 */
[----:B------:R-:W-:Y:S04]  /*323d0*/  STL.64 [R1+0x4a0], R80 ;  /* 0x0004a05001007387 */ /* 0x000fe80000100a00 */
[----:B------:R1:W-:Y:S04]  /*323e0*/  STL.64 [R1+0x4a8], R82 ;  /* 0x0004a85201007387 */ /* 0x0003e80000100a00 */
[----:B------:R-:W-:Y:S01]  /*323f0*/  STL.64 [R1+0x880], R76 ;  /* 0x0008804c01007387 */ /* 0x000fe20000100a00 */
[C---:B-1----:R-:W-:Y:S03]  /*32400*/  HMMA.1688.F32.TF32 R80, R84.reuse, R58, R228 ;  /* 0x0000003a5450723c */ /* 0x042fe600000810e4 */
[----:B------:R1:W-:Y:S03]  /*32410*/  STL.64 [R1+0x888], R78 ;  /* 0x0008884e01007387 */ /* 0x0003e60000100a00 */
[----:B-1----:R-:W-:Y:S01]  /*32420*/  HMMA.1688.F32.TF32 R76, R84, R62, R236 ;  /* 0x0000003e544c723c */ /* 0x002fe200000810ec */
[----:B------:R1:W-:Y:S04]  /*32430*/  STL.64 [R1+0x870], R92 ;  /* 0x0008705c01007387 */ /* 0x0003e80000100a00 */
[----:B------:R3:W-:-:S12]  /*32440*/  STL.64 [R1+0x878], R94 ;  /* 0x0008785e01007387 */ /* 0x0007d80000100a00 */
[----:B------:R-:W-:Y:S04]  /*32450*/  STL.64 [R1+0x840], R80 ;  /* 0x0008405001007387 */ /* 0x000fe80000100a00 */
[----:B------:R-:W-:Y:S04]  /*32460*/  STL.64 [R1+0x848], R82 ;  /* 0x0008485201007387 */ /* 0x000fe80000100a00 */
[----:B------:R-:W4:Y:S04]  /*32470*/  LDL.LU R228, [R1+0x700] ;  /* 0x0007000001e47983 */ /* 0x000f280000300800 */
[----:B------:R-:W-:Y:S04]  /*32480*/  STL.64 [R1+0x810], R76 ;  /* 0x0008104c01007387 */ /* 0x000fe80000100a00 */
[----:B------:R2:W-:Y:S04]  /*32490*/  STL.64 [R1+0x818], R78 ;  /* 0x0008184e01007387 */ /* 0x0005e80000100a00 */
[----:B------:R-:W4:Y:S04]  /*324a0*/  LDL.LU R229, [R1+0x704] ;  /* 0x0007040001e57983 */ /* 0x000f280000300800 */
[----:B------:R-:W4:Y:S04]  /*324b0*/  LDL.LU R230, [R1+0x708] ;  /* 0x0007080001e67983 */ /* 0x000f280000300800 */
[----:B------:R-:W4:Y:S04]  /*324c0*/  LDL.LU R231, [R1+0x70c] ;  /* 0x00070c0001e77983 */ /* 0x000f280000300800 */
        /* <DEDUP_REMOVED lines=84> */
[C---:B------:R-:W-:Y:S03]  /*32a10*/  HMMA.1688.F32.TF32 R128, R88.reuse, R66, R240 ;  /* 0x000000425880723c */ /* 0x040fe600000810f0 */
        /* <DEDUP_REMOVED lines=15> */
[C---:B----4-:R-:W-:Y:S06]  /*32b10*/  HMMA.1688.F32.TF32 R80, R88.reuse, R22, R168 ;  /* 0x000000165850723c */ /* 0x050fec00000810a8 */
[----:B---3--:R-:W-:-:S15]  /*32b20*/  HMMA.1688.F32.TF32 R84, R88, R70, R180 ;  /* 0x000000465854723c */ /* 0x008fde00000810b4 */
[----:B------:R-:W-:-:S08]  /*32b30*/  NOP ;  /* 0x0000000000007918 */ /* 0x000fd00000000000 */
[----:B------:R-:W-:Y:S04]  /*32b40*/  STL.64 [R1+0x1fd0], R86 ;  /* 0x001fd05601007387 */ /* 0x000fe80000100a00 */
[----:B------:R1:W-:Y:S04]  /*32b50*/  STL.64 [R1+0x1fc8], R84 ;  /* 0x001fc85401007387 */ /* 0x0003e80000100a00 */
[----:B------:R-:W-:Y:S04]  /*32b60*/  STL.64 [R1+0x90], R80 ;  /* 0x0000905001007387 */ /* 0x000fe80000100a00 */
[----:B------:R2:W-:Y:S01]  /*32b70*/  STL.64 [R1+0x98], R82 ;  /* 0x0000985201007387 */ /* 0x0005e20000100a00 */
[C---:B-1----:R-:W-:Y:S03]  /*32b80*/  HMMA.1688.F32.TF32 R84, R88.reuse, R30, R160 ;  /* 0x0000001e5854723c */ /* 0x042fe600000810a0 */
[----:B------:R-:W-:Y:S04]  /*32b90*/  STL.64 [R1+0x80], R76 ;  /* 0x0000804c01007387 */ /* 0x000fe80000100a00 */
[----:B------:R1:W-:Y:S01]  /*32ba0*/  STL.64 [R1+0x88], R78 ;  /* 0x0000884e01007387 */ /* 0x0003e20000100a00 */
[C---:B--2---:R-:W-:Y:S06]  /*32bb0*/  HMMA.1688.F32.TF32 R80, R88.reuse, R34, R156 ;  /* 0x000000225850723c */ /* 0x044fec000008109c */
        /* <DEDUP_REMOVED lines=20> */
[----:B-1----:R-:W-:Y:S03]  /*32d00*/  HMMA.1688.F32.TF32 R76, R88, R62, R132 ;  /* 0x0000003e584c723c */ /* 0x002fe60000081084 */
[----:B------:R-:W-:Y:S04]  /*32d10*/  LDS R137, [R61+UR10+0xc700] ;  /* 0x00c7000a3d897984 */ /* 0x000fe80008000800 */
[----:B------:R-:W-:Y:S04]  /*32d20*/  LDS R139, [R61+UR10+0xe700] ;  /* 0x00e7000a3d8b7984 */ /* 0x000fe80008000800 */
[----:B------:R-:W-:Y:S04]  /*32d30*/  STL.64 [R1+0x580], R84 ;  /* 0x0005805401007387 */ /* 0x000fe80000100a00 */
[----:B------:R-:W-:Y:S04]  /*32d40*/  STL.64 [R1+0x588], R86 ;  /* 0x0005885601007387 */ /* 0x000fe80000100a00 */
[----:B------:R-:W-:Y:S04]  /*32d50*/  STL.64 [R1+0x570], R80 ;  /* 0x0005705001007387 */ /* 0x000fe80000100a00 */
[----:B------:R1:W-:Y:S04]  /*32d60*/  STL.64 [R1+0x578], R82 ;  /* 0x0005785201007387 */ /* 0x0003e80000100a00 */
[----:B------:R-:W-:Y:S04]  /*32d70*/  STL.64 [R1+0x540], R76 ;  /* 0x0005404c01007387 */ /* 0x000fe80000100a00 */
[----:B------:R2:W-:Y:S01]  /*32d80*/  STL.64 [R1+0x548], R78 ;  /* 0x0005484e01007387 */ /* 0x0005e20000100a00 */
[C---:B-1----:R-:W-:Y:S06]  /*32d90*/  HMMA.1688.F32.TF32 R80, R72.reuse, R22, R124 ;  /* 0x000000164850723c */ /* 0x042fec000008107c */
[C---:B--2---:R-:W-:Y:S06]  /*32da0*/  HMMA.1688.F32.TF32 R76, R72.reuse, R26, R112 ;  /* 0x0000001a484c723c */ /* 0x044fec0000081070 */
[C---:B------:R-:W-:Y:S11]  /*32db0*/  HMMA.1688.F32.TF32 R84, R72.reuse, R30, R96 ;  /* 0x0000001e4854723c */ /* 0x040ff60000081060 */
[----:B------:R-:W-:Y:S04]  /*32dc0*/  STL.64 [R1+0x70], R80 ;  /* 0x0000705001007387 */ /* 0x000fe80000100a00 */
[----:B------:R1:W-:Y:S04]  /*32dd0*/  STL.64 [R1+0x78], R82 ;  /* 0x0000785201007387 */ /* 0x0003e80000100a00 */
[----:B------:R-:W-:Y:S04]  /*32de0*/  STL.64 [R1+0x60], R76 ;  /* 0x0000604c01007387 */ /* 0x000fe80000100a00 */
[----:B------:R2:W-:Y:S01]  /*32df0*/  STL.64 [R1+0x68], R78 ;  /* 0x0000684e01007387 */ /* 0x0005e20000100a00 */
[C---:B-1----:R-:W-:Y:S06]  /*32e00*/  HMMA.1688.F32.TF32 R80, R72.reuse, R34, R92 ;  /* 0x000000224850723c */ /* 0x042fec000008105c */
[----:B--2---:R-:W-:Y:S01]  /*32e10*/  HMMA.1688.F32.TF32 R76, R72, R38, R228 ;  /* 0x00000026484c723c */ /* 0x004fe200000810e4 */
[----:B------:R-:W-:Y:S04]  /*32e20*/  STL.64 [R1+0xe0], R84 ;  /* 0x0000e05401007387 */ /* 0x000fe80000100a00 */
[----:B------:R-:W-:Y:S04]  /*32e30*/  STL.64 [R1+0xe8], R86 ;  /* 0x0000e85601007387 */ /* 0x000fe80000100a00 */
[----:B------:R-:W2:Y:S08]  /*32e40*/  LDL.LU R140, [R1+0xa10] ;  /* 0x000a1000018c7983 */ /* 0x000eb00000300800 */
        /* <DEDUP_REMOVED lines=35> */
[----:B------:R-:W3:Y:S01]  /*33080*/  LDL.LU R171, [R1+0x95c] ;  /* 0x00095c0001ab7983 */ /* 0x000ee20000300800 */
[C---:B------:R-:W-:Y:S03]  /*33090*/  HMMA.1688.F32.TF32 R248, R88.reuse, R14, R176 ;  /* 0x0000000e58f8723c */ /* 0x040fe600000810b0 */
        /* <DEDUP_REMOVED lines=72> */
[-C--:B------:R-:W-:Y:S03]  /*33520*/  HMMA.1688.F32.TF32 R100, R88, R10.reuse, R100 ;  /* 0x0000000a5864723c */ /* 0x080fe60000081064 */
[----:B------:R-:W3:Y:S03]  /*33530*/  LDL.LU R132, [R1+0x9c0] ;  /* 0x0009c00001847983 */ /* 0x000ee60000300800 */
[C---:B------:R-:W-:Y:S01]  /*33540*/  HMMA.1688.F32.TF32 R88, R72.reuse, R10, R104 ;  /* 0x0000000a4858723c */ /* 0x040fe20000081068 */
[----:B------:R-:W-:Y:S04]  /*33550*/  LDS R104, [R0+UR10+0xc680] ;  /* 0x00c6800a00687984 */ /* 0x000fe80008000800 */
[----:B------:R-:W-:Y:S04]  /*33560*/  LDS R106, [R0+UR10+0xe680] ;  /* 0x00e6800a006a7984 */ /* 0x000fe80008000800 */
[----:B------:R-:W-:Y:S04]  /*33570*/  LDS R105, [R61+UR10+0xc680] ;  /* 0x00c6800a3d697984 */ /* 0x000fe80008000800 */
[----:B------:R-:W3:Y:S04]  /*33580*/  LDS R107, [R61+UR10+0xe680] ;  /* 0x00e6800a3d6b7984 */ /* 0x000ee80008000800 */
[----:B------:R-:W3:Y:S04]  /*33590*/  LDL.LU R133, [R1+0x9c4] ;  /* 0x0009c40001857983 */ /* 0x000ee80000300800 */
[----:B------:R-:W3:Y:S04]  /*335a0*/  LDL.LU R134, [R1+0x9c8] ;  /* 0x0009c80001867983 */ /* 0x000ee80000300800 */
[----:B------:R-:W3:Y:S01]  /*335b0*/  LDL.LU R135, [R1+0x9cc] ;  /* 0x0009cc0001877983 */ /* 0x000ee20000300800 */
[C---:B------:R-:W-:Y:S06]  /*335c0*/  HMMA.1688.F32.TF32 R120, R72.reuse, R66, R120 ;  /* 0x000000424878723c */ /* 0x040fec0000081078 */
[C---:B------:R-:W-:Y:S06]  /*335d0*/  HMMA.1688.F32.TF32 R108, R72.reuse, R70, R108 ;  /* 0x00000046486c723c */ /* 0x040fec000008106c */
[C---:B------:R-:W-:Y:S06]  /*335e0*/  HMMA.1688.F32.TF32 R240, R72.reuse, R14, R240 ;  /* 0x0000000e48f0723c */ /* 0x040fec00000810f0 */
[C---:B------:R-:W-:Y:S06]  /*335f0*/  HMMA.1688.F32.TF32 R236, R72.reuse, R18, R236 ;  /* 0x0000001248ec723c */ /* 0x040fec00000810ec */
[C---:B-1----:R-:W-:Y:S06]  /*33600*/  HMMA.1688.F32.TF32 R76, R72.reuse, R46, R208 ;  /* 0x0000002e484c723c */ /* 0x042fec00000810d0 */
[C---:B----4-:R-:W-:Y:S06]  /*33610*/  HMMA.1688.F32.TF32 R80, R72.reuse, R42, R212 ;  /* 0x0000002a4850723c */ /* 0x050fec00000810d4 */
[----:B--2---:R-:W-:-:S15]  /*33620*/  HMMA.1688.F32.TF32 R84, R72, R50, R204 ;  /* 0x000000324854723c */ /* 0x004fde00000810cc */
[----:B------:R-:W-:-:S02]  /*33630*/  NOP ;  /* 0x0000000000007918 */ /* 0x000fc40000000000 */
[----:B------:R-:W-:Y:S04]  /*33640*/  STL.64 [R1+0x260], R80 ;  /* 0x0002605001007387 */ /* 0x000fe80000100a00 */
[----:B------:R3:W-:Y:S04]  /*33650*/  STL.64 [R1+0x268], R82 ;  /* 0x0002685201007387 */ /* 0x0007e80000100a00 */
[----:B------:R-:W-:Y:S04]  /*33660*/  STL.64 [R1+0x2b0], R76 ;  /* 0x0002b04c01007387 */ /* 0x000fe80000100a00 */
[----:B------:R1:W-:Y:S01]  /*33670*/  STL.64 [R1+0x2b8], R78 ;  /* 0x0002b84e01007387 */ /* 0x0003e20000100a00 */
[C---:B---3--:R-:W-:Y:S06]  /*33680*/  HMMA.1688.F32.TF32 R80, R72.reuse, R54, R200 ;  /* 0x000000364850723c */ /* 0x048fec00000810c8 */
[C---:B-1----:R-:W-:Y:S06]  /*33690*/  HMMA.1688.F32.TF32 R76, R72.reuse, R58, R196 ;  /* 0x0000003a484c723c */ /* 0x042fec00000810c4 */
[----:B------:R-:W-:Y:S01]  /*336a0*/  HMMA.1688.F32.TF32 R72, R72, R62, R160 ;  /* 0x0000003e4848723c */ /* 0x000fe200000810a0 */
[----:B------:R-:W-:Y:S04]  /*336b0*/  STL.64 [R1+0x480], R84 ;  /* 0x0004805401007387 */ /* 0x000fe80000100a00 */
[----:B------:R-:W-:Y:S06]  /*336c0*/  STL.64 [R1+0x488], R86 ;  /* 0x0004885601007387 */ /* 0x000fec0000100a00 */
        /* <DEDUP_REMOVED lines=10> */
[----:B------:R-:W-:Y:S04]  /*33770*/  LDS R162, [R0+UR10+0xe780] ;  /* 0x00e7800a00a27984 */ /* 0x000fe80008000800 */
[----:B------:R-:W1:Y:S01]  /*33780*/  LDS R161, [R61+UR10+0xc780] ;  /* 0x00c7800a3da17984 */ /* 0x000e620008000800 */
[C---:B------:R-:W-:Y:S07]  /*33790*/  HMMA.1688.F32.TF32 R80, R104.reuse, R30, R184 ;  /* 0x0000001e6850723c */ /* 0x040fee00000810b8 */
[----:B------:R-:W-:Y:S04]  /*337a0*/  STL.64 [R1+0x50], R76 ;  /* 0x0000504c01007387 */ /* 0x000fe80000100a00 */
[----:B------:R2:W-:Y:S04]  /*337b0*/  STL.64 [R1+0x58], R78 ;  /* 0x0000584e01007387 */ /* 0x0005e80000100a00 */
[----:B------:R-:W-:Y:S04]  /*337c0*/  STL.64 [R1+0x40], R72 ;  /* 0x0000404801007387 */ /* 0x000fe80000100a00 */
[----:B------:R3:W-:Y:S01]  /*337d0*/  STL.64 [R1+0x48], R74 ;  /* 0x0000484a01007387 */ /* 0x0007e20000100a00 */
[C---:B--2---:R-:W-:Y:S06]  /*337e0*/  HMMA.1688.F32.TF32 R76, R104.reuse, R34, R180 ;  /* 0x00000022684c723c */ /* 0x044fec00000810b4 */
[----:B---3--:R-:W-:Y:S01]  /*337f0*/  HMMA.1688.F32.TF32 R72, R104, R38, R176 ;  /* 0x000000266848723c */ /* 0x008fe200000810b0 */
[----:B------:R-:W-:Y:S04]  /*33800*/  STL.64 [R1+0xd0], R80 ;  /* 0x0000d05001007387 */ /* 0x000fe80000100a00 */
[----:B------:R2:W-:-:S12]  /*33810*/  STL.64 [R1+0xd8], R82 ;  /* 0x0000d85201007387 */ /* 0x0005d80000100a00 */
[----:B------:R-:W-:Y:S01]  /*33820*/  STL.64 [R1+0x150], R76 ;  /* 0x0001504c01007387 */ /* 0x000fe20000100a00 */
[C---:B--2---:R-:W-:Y:S03]  /*33830*/  HMMA.1688.F32.TF32 R80, R104.reuse, R42, R216 ;  /* 0x0000002a6850723c */ /* 0x044fe600000810d8 */
[----:B------:R2:W-:Y:S04]  /*33840*/  STL.64 [R1+0x158], R78 ;  /* 0x0001584e01007387 */ /* 0x0005e80000100a00 */
[----:B------:R-:W-:Y:S04]  /*33850*/  STL.64 [R1+0x1b0], R72 ;  /* 0x0001b04801007387 */ /* 0x000fe80000100a00 */
[----:B------:R3:W-:Y:S01]  /*33860*/  STL.64 [R1+0x1b8], R74 ;  /* 0x0001b84a01007387 */ /* 0x0007e20000100a00 */
[C---:B--2---:R-:W-:Y:S06]  /*33870*/  HMMA.1688.F32.TF32 R76, R104.reuse, R46, R168 ;  /* 0x0000002e684c723c */ /* 0x044fec00000810a8 */
[C---:B---3--:R-:W-:Y:S05]  /*33880*/  HMMA.1688.F32.TF32 R72, R104.reuse, R50, R164 ;  /* 0x000000326848723c */ /* 0x048fea00000810a4 */
[----:B------:R-:W-:Y:S04]  /*33890*/  STL.64 [R1+0x210], R80 ;  /* 0x0002105001007387 */ /* 0x000fe80000100a00 */
[----:B------:R2:W-:Y:S08]  /*338a0*/  STL.64 [R1+0x218], R82 ;  /* 0x0002185201007387 */ /* 0x0005f00000100a00 */
[----:B------:R-:W-:Y:S01]  /*338b0*/  STL.64 [R1+0x2a0], R76 ;  /* 0x0002a04c01007387 */ /* 0x000fe20000100a00 */
[C---:B--2---:R-:W-:Y:S03]  /*338c0*/  HMMA.1688.F32.TF32 R80, R104.reuse, R54, R156 ;  /* 0x000000366850723c */ /* 0x044fe6000008109c */
[----:B------:R2:W-:Y:S04]  /*338d0*/  STL.64 [R1+0x2a8], R78 ;  /* 0x0002a84e01007387 */ /* 0x0005e80000100a00 */
[----:B------:R-:W-:Y:S04]  /*338e0*/  STL.64 [R1+0x440], R72 ;  /* 0x0004404801007387 */ /* 0x000fe80000100a00 */
[----:B------:R3:W-:Y:S01]  /*338f0*/  STL.64 [R1+0x448], R74 ;  /* 0x0004484a01007387 */ /* 0x0007e20000100a00 */
[C---:B--2---:R-:W-:Y:S06]  /*33900*/  HMMA.1688.F32.TF32 R76, R104.reuse, R58, R224 ;  /* 0x0000003a684c723c */ /* 0x044fec00000810e0 */
[----:B---3--:R-:W-:Y:S05]  /*33910*/  HMMA.1688.F32.TF32 R72, R104, R62, R152 ;  /* 0x0000003e6848723c */ /* 0x008fea0000081098 */
[----:B------:R-:W-:Y:S04]  /*33920*/  STL.64 [R1+0x430], R80 ;  /* 0x0004305001007387 */ /* 0x000fe80000100a00 */
[----:B------:R-:W-:Y:S01]  /*33930*/  STL.64 [R1+0x438], R82 ;  /* 0x0004385201007387 */ /* 0x000fe20000100a00 */
[----:B------:R-:W-:-:S02]  /*33940*/  IMAD.MOV.U32 R184, RZ, RZ, R4 ;  /* 0x000000ffffb87224 */ /* 0x000fc400078e0004 */
[----:B------:R-:W-:-:S05]  /*33950*/  IMAD.MOV.U32 R185, RZ, RZ, R6 ;  /* 0x000000ffffb97224 */ /* 0x000fca00078e0006 */
[----:B------:R2:W-:Y:S04]  /*33960*/  STL.64 [R1+0x420], R76 ;  /* 0x0004204c01007387 */ /* 0x0005e80000100a00 */
[----:B------:R3:W-:Y:S04]  /*33970*/  STL.64 [R1+0x428], R78 ;  /* 0x0004284e01007387 */ /* 0x0007e80000100a00 */
[----:B------:R-:W-:Y:S04]  /*33980*/  STL.64 [R1+0x400], R72 ;  /* 0x0004004801007387 */ /* 0x000fe80000100a00 */
[----:B------:R4:W-:Y:S04]  /*33990*/  STL.64 [R1+0x408], R74 ;  /* 0x0004084a01007387 */ /* 0x0009e80000100a00 */
[----:B------:R-:W2:Y:S04]  /*339a0*/  LDL.LU R4, [R1+0x203c] ;  /* 0x00203c0001047983 */ /* 0x000ea80000300800 */
[----:B------:R-:W3:Y:S01]  /*339b0*/  LDL.LU R6, [R1+0x2038] ;  /* 0x0020380001067983 */ /* 0x000ee20000300800 */
[----:B------:R-:W-:-:S02]  /*339c0*/  IMAD.MOV.U32 R188, RZ, RZ, R7 ;  /* 0x000000ffffbc7224 */ /* 0x000fc400078e0007 */
[----:B------:R-:W-:Y:S01]  /*339d0*/  IMAD.MOV.U32 R189, RZ, RZ, R5 ;  /* 0x000000ffffbd7224 */ /* 0x000fe200078e0005 */
[----:B------:R-:W4:Y:S01]  /*339e0*/  LDL.LU R7, [R1+0x2034] ;  /* 0x0020340001077983 */ /* 0x000f220000300800 */
[----:B------:R-:W-:Y:S02]  /*339f0*/  IMAD.MOV.U32 R156, RZ, RZ, R252 ;  /* 0x000000ffff9c7224 */ /* 0x000fe400078e00fc */
[----:B------:R-:W-:Y:S01]  /*33a00*/  IMAD.MOV.U32 R157, RZ, RZ, R3 ;  /* 0x000000ffff9d7224 */ /* 0x000fe200078e0003 */
[----:B------:R-:W4:Y:S04]  /*33a10*/  LDL.LU R5, [R1+0x2030] ;  /* 0x0020300001057983 */ /* 0x000f280000300800 */
[----:B------:R-:W4:Y:S04]  /*33a20*/  LDL.LU R252, [R1+0x202c] ;  /* 0x00202c0001fc7983 */ /* 0x000f280000300800 */
[----:B------:R-:W4:Y:S04]  /*33a30*/  LDL.LU R3, [R1+0x2028] ;  /* 0x0020280001037983 */ /* 0x000f280000300800 */
[----:B------:R-:W4:Y:S01]  /*33a40*/  LDL.LU R192, [R1+0xc10] ;  /* 0x000c100001c07983 */ /* 0x000f220000300800 */
[----:B------:R-:W-:Y:S01]  /*33a50*/  HMMA.1688.F32.TF32 R124, R104, R66, R124 ;  /* 0x00000042687c723c */ /* 0x000fe2000008107c */
[----:B------:R-:W-:-:S05]  /*33a60*/  IMAD.MOV.U32 R195, RZ, RZ, R2 ;  /* 0x000000ffffc37224 */ /* 0x000fca00078e0002 */
[C---:B------:R-:W-:Y:S06]  /*33a70*/  HMMA.1688.F32.TF32 R92, R104.reuse, R70, R92 ;  /* 0x00000046685c723c */ /* 0x040fec000008105c */
[C---:B------:R-:W-:Y:S06]  /*33a80*/  HMMA.1688.F32.TF32 R96, R104.reuse, R10, R96 ;  /* 0x0000000a6860723c */ /* 0x040fec0000081060 */
[C---:B------:R-:W-:Y:S06]  /*33a90*/  HMMA.1688.F32.TF32 R232, R104.reuse, R14, R172 ;  /* 0x0000000e68e8723c */ /* 0x040fec00000810ac */
[----:B------:R-:W-:Y:S06]  /*33aa0*/  HMMA.1688.F32.TF32 R228, R104, R18, R228 ;  /* 0x0000001268e4723c */ /* 0x000fec00000810e4 */
[C---:B------:R-:W-:Y:S06]  /*33ab0*/  HMMA.1688.F32.TF32 R132, R136.reuse, R66, R132 ;  /* 0x000000428884723c */ /* 0x040fec0000081084 */
[----:B------:R-:W-:Y:S01]  /*33ac0*/  HMMA.1688.F32.TF32 R112, R136, R10, R112 ;  /* 0x0000000a8870723c */ /* 0x000fe20000081070 */
[----:B------:R-:W-:-:S02]  /*33ad0*/  IMAD.MOV.U32 R190, RZ, RZ, R37 ;  /* 0x000000ffffbe7224 */ /* 0x000fc400078e0025 */
[----:B------:R-:W-:Y:S01]  /*33ae0*/  IMAD.MOV.U32 R191, RZ, RZ, R36 ;  /* 0x000000ffffbf7224 */ /* 0x000fe200078e0024 */
[----:B------:R-:W-:Y:S02]  /*33af0*/  UIMAD UR14, UR4, -0x20, UR6 ;  /* 0xffffffe0040e78a4 */ /* 0x000fe4000f8e0206 */
[----:B------:R-:W-:Y:S02]  /*33b00*/  UIADD3 UR9, UR9, 0x1, URZ ;  /* 0x0000000109097890 */ /* 0x000fe4000fffe03f */
[----:B------:R-:W-:Y:S01]  /*33b10*/  UISETP.GE.AND UP0, UPT, UR4, UR13, UPT ;  /* 0x0000000d0400728c */ /* 0x000fe2000bf06270 */
[----:B------:R-:W-:Y:S01]  /*33b20*/  BAR.SYNC.DEFER_BLOCKING 0x0 ;  /* 0x0000000000007b1d */ /* 0x000fe20000010000 */
[----:B--2---:R-:W-:Y:S02]  /*33b30*/  IMAD.MOV.U32 R194, RZ, RZ, R4 ;  /* 0x000000ffffc27224 */ /* 0x004fe400078e0004 */
[----:B---3--:R-:W-:-:S03]  /*33b40*/  IMAD.MOV.U32 R193, RZ, RZ, R6 ;  /* 0x000000ffffc17224 */ /* 0x008fc600078e0006 */
[----:B------:R-:W2:Y:S04]  /*33b50*/  LDL.LU R6, [R1+0x2024] ;  /* 0x0020240001067983 */ /* 0x000ea80000300800 */
[----:B------:R-:W3:Y:S01]  /*33b60*/  LDL.LU R4, [R1+0x2020] ;  /* 0x0020200001047983 */ /* 0x000ee20000300800 */
[----:B------:R-:W-:Y:S03]  /*33b70*/  HMMA.1688.F32.TF32 R104, R136, R70, R148 ;  /* 0x000000468868723c */ /* 0x000fe60000081094 */
[----:B------:R-:W3:Y:S04]  /*33b80*/  LDL.LU R2, [R1+0x201c] ;  /* 0x00201c0001027983 */ /* 0x000ee80000300800 */
[----:B----4-:R-:W-:-:S02]  /*33b90*/  IMAD.MOV.U32 R149, RZ, RZ, R252 ;  /* 0x000000ffff957224 */ /* 0x010fc400078e00fc */
[----:B------:R-:W-:Y:S02]  /*33ba0*/  IMAD.MOV.U32 R148, RZ, RZ, R3 ;  /* 0x000000ffff947224 */ /* 0x000fe400078e0003 */
[----:B------:R-:W4:Y:S01]  /*33bb0*/  LDL.LU R3, [R1+0x2018] ;  /* 0x0020180001037983 */ /* 0x000f220000300800 */
[----:B------:R-:W-:Y:S01]  /*33bc0*/  IMAD.MOV.U32 R150, RZ, RZ, R5 ;  /* 0x000000ffff967224 */ /* 0x000fe200078e0005 */
[----:B------:R-:W-:Y:S01]  /*33bd0*/  HMMA.1688.F32.TF32 R224, R136, R14, R144 ;  /* 0x0000000e88e0723c */ /* 0x000fe20000081090 */
[----:B------:R-:W-:Y:S01]  /*33be0*/  IMAD.MOV.U32 R151, RZ, RZ, R7 ;  /* 0x000000ffff977224 */ /* 0x000fe200078e0007 */
[----:B------:R-:W4:Y:S04]  /*33bf0*/  LDL.LU R252, [R1+0x2014] ;  /* 0x0020140001fc7983 */ /* 0x000f280000300800 */
[----:B------:R-:W4:Y:S04]  /*33c00*/  LDL.LU R5, [R1+0x2010] ;  /* 0x0020100001057983 */ /* 0x000f280000300800 */
[----:B------:R-:W4:Y:S01]  /*33c10*/  LDL.LU R7, [R1+0x200c] ;  /* 0x00200c0001077983 */ /* 0x000f220000300800 */
[----:B--2---:R-:W-:-:S02]  /*33c20*/  IMAD.MOV.U32 R145, RZ, RZ, R6 ;  /* 0x000000ffff917224 */ /* 0x004fc400078e0006 */
[----:B---3--:R-:W-:Y:S02]  /*33c30*/  IMAD.MOV.U32 R144, RZ, RZ, R4 ;  /* 0x000000ffff907224 */ /* 0x008fe400078e0004 */
[----:B------:R-:W2:Y:S04]  /*33c40*/  LDL.LU R4, [R1+0x2008] ;  /* 0x0020080001047983 */ /* 0x000ea80000300800 */
[----:B------:R-:W3:Y:S04]  /*33c50*/  LDL.LU R6, [R1+0x2004] ;  /* 0x0020040001067983 */ /* 0x000ee80000300800 */
[----:B------:R-:W3:Y:S04]  /*33c60*/  LDL.LU R146, [R1+0xba8] ;  /* 0x000ba80001927983 */ /* 0x000ee80000300800 */
[----:B------:R-:W3:Y:S01]  /*33c70*/  LDL.LU R147, [R1+0xbac] ;  /* 0x000bac0001937983 */ /* 0x000ee20000300800 */
[----:B----4-:R-:W-:-:S03]  /*33c80*/  IMAD.MOV.U32 R172, RZ, RZ, R5 ;  /* 0x000000ffffac7224 */ /* 0x010fc600078e0005 */
[----:B------:R-:W4:Y:S01]  /*33c90*/  LDL.LU R5, [R1+0x2000] ;  /* 0x0020000001057983 */ /* 0x000f220000300800 */
[----:B------:R-:W-:-:S03]  /*33ca0*/  IMAD.MOV.U32 R173, RZ, RZ, R7 ;  /* 0x000000ffffad7224 */ /* 0x000fc600078e0007 */
[----:B------:R-:W4:Y:S01]  /*33cb0*/  LDL.LU R7, [R1+0x1ffc] ;  /* 0x001ffc0001077983 */ /* 0x000f220000300800 */
[----:B--2---:R-:W-:-:S03]  /*33cc0*/  IMAD.MOV.U32 R174, RZ, RZ, R4 ;  /* 0x000000ffffae7224 */ /* 0x004fc600078e0004 */
[----:B------:R-:W2:Y:S01]  /*33cd0*/  LDL.LU R4, [R1+0x1ff8] ;  /* 0x001ff80001047983 */ /* 0x000ea20000300800 */
[----:B---3--:R-:W-:-:S03]  /*33ce0*/  IMAD.MOV.U32 R175, RZ, RZ, R6 ;  /* 0x000000ffffaf7224 */ /* 0x008fc600078e0006 */
[----:B------:R-:W3:Y:S04]  /*33cf0*/  LDL.LU R6, [R1+0x1ff4] ;  /* 0x001ff40001067983 */ /* 0x000ee80000300800 */
[----:B------:R-:W3:Y:S04]  /*33d00*/  LDL.LU R196, [R1+0xb60] ;  /* 0x000b600001c47983 */ /* 0x000ee80000300800 */
[----:B------:R-:W3:Y:S04]  /*33d10*/  LDL.LU R197, [R1+0xb64] ;  /* 0x000b640001c57983 */ /* 0x000ee80000300800 */
[----:B------:R-:W3:Y:S04]  /*33d20*/  LDL.LU R198, [R1+0xb68] ;  /* 0x000b680001c67983 */ /* 0x000ee80000300800 */
[----:B------:R-:W3:Y:S01]  /*33d30*/  LDL.LU R199, [R1+0xb6c] ;  /* 0x000b6c0001c77983 */ /* 0x000ee20000300800 */
[----:B----4-:R-:W-:-:S02]  /*33d40*/  IMAD.MOV.U32 R203, RZ, RZ, R5 ;  /* 0x000000ffffcb7224 */ /* 0x010fc400078e0005 */
[----:B------:R-:W-:Y:S02]  /*33d50*/  IMAD.MOV.U32 R202, RZ, RZ, R7 ;  /* 0x000000ffffca7224 */ /* 0x000fe400078e0007 */
[----:B--2---:R-:W-:Y:S02]  /*33d60*/  IMAD.MOV.U32 R200, RZ, RZ, R4 ;  /* 0x000000ffffc87224 */ /* 0x004fe400078e0004 */
[----:B------:R-:W2:Y:S01]  /*33d70*/  LDL.LU R4, [R1+0x1ff0] ;  /* 0x001ff00001047983 */ /* 0x000ea20000300800 */
[----:B---3--:R-:W-:-:S03]  /*33d80*/  IMAD.MOV.U32 R201, RZ, RZ, R6 ;  /* 0x000000ffffc97224 */ /* 0x008fc600078e0006 */
[----:B------:R-:W3:Y:S04]  /*33d90*/  LDL.LU R6, [R1+0x1fec] ;  /* 0x001fec0001067983 */ /* 0x000ee80000300800 */
        /* <DEDUP_REMOVED lines=8> */
[----:B---3--:R-:W-:Y:S02]  /*33e20*/  IMAD.MOV.U32 R213, RZ, RZ, R6 ;  /* 0x000000ffffd57224 */ /* 0x008fe400078e0006 */
[----:B----4-:R-:W-:Y:S02]  /*33e30*/  IMAD.MOV.U32 R212, RZ, RZ, R7 ;  /* 0x000000ffffd47224 */ /* 0x010fe400078e0007 */
[----:B------:R-:W-:Y:S02]  /*33e40*/  IMAD.MOV.U32 R214, RZ, RZ, R5 ;  /* 0x000000ffffd67224 */ /* 0x000fe400078e0005 */
        /* <DEDUP_REMOVED lines=27> */
[----:B------:R-:W-:Y:S03]  /*34000*/  HMMA.1688.F32.TF32 R72, R136, R18, R140 ;  /* 0x000000128848723c */ /* 0x000fe6000008108c */
[----:B------:R-:W4:Y:S04]  /*34010*/  LDL.LU R204, [R1+0xb30] ;  /* 0x000b300001cc7983 */ /* 0x000f280000300800 */
[----:B------:R-:W4:Y:S01]  /*34020*/  LDL.LU R205, [R1+0xb34] ;  /* 0x000b340001cd7983 */ /* 0x000f220000300800 */
[----:B------:R-:W-:-:S03]  /*34030*/  IMAD.MOV.U32 R141, RZ, RZ, R252 ;  /* 0x000000ffff8d7224 */ /* 0x000fc600078e00fc */
[----:B------:R-:W4:Y:S01]  /*34040*/  LDL.LU R206, [R1+0xb38] ;  /* 0x000b380001ce7983 */ /* 0x000f220000300800 */
[----:B------:R-:W-:-:S03]  /*34050*/  IMAD.MOV.U32 R142, RZ, RZ, R3 ;  /* 0x000000ffff8e7224 */ /* 0x000fc600078e0003 */
[----:B------:R-:W4:Y:S01]  /*34060*/  LDL.LU R207, [R1+0xb3c] ;  /* 0x000b3c0001cf7983 */ /* 0x000f220000300800 */
[----:B------:R-:W-:-:S03]  /*34070*/  IMAD.MOV.U32 R143, RZ, RZ, R2 ;  /* 0x000000ffff8f7224 */ /* 0x000fc600078e0002 */
[----:B------:R-:W1:Y:S04]  /*34080*/  LDL.LU R140, [R1+0xb90] ;  /* 0x000b9000018c7983 */ /* 0x000e680000300800 */
[----:B------:R-:W5:Y:S04]  /*34090*/  LDL.LU R252, [R1+0x1fe0] ;  /* 0x001fe00001fc7983 */ /* 0x000f680000300800 */
[----:B------:R-:W4:Y:S04]  /*340a0*/  LDL.LU R3, [R1+0x1fdc] ;  /* 0x001fdc0001037983 */ /* 0x000f280000300800 */
[----:B------:R-:W4:Y:S01]  /*340b0*/  LDL.LU R2, [R1+0x1fd8] ;  /* 0x001fd80001027983 */ /* 0x000f220000300800 */
[C---:B--2---:R-:W-:Y:S06]  /*340c0*/  HMMA.1688.F32.TF32 R4, R136.reuse, R42, R4 ;  /* 0x0000002a8804723c */ /* 0x044fec0000081004 */
[C---:B---3--:R-:W-:Y:S06]  /*340d0*/  HMMA.1688.F32.TF32 R116, R136.reuse, R38, R116 ;  /* 0x000000268874723c */ /* 0x048fec0000081074 */
[C---:B----4-:R-:W-:Y:S06]  /*340e0*/  HMMA.1688.F32.TF32 R76, R136.reuse, R34, R76 ;  /* 0x00000022884c723c */ /* 0x050fec000008104c */
[C---:B------:R-:W-:Y:S06]  /*340f0*/  HMMA.1688.F32.TF32 R128, R136.reuse, R26, R128 ;  /* 0x0000001a8880723c */ /* 0x040fec0000081080 */
[C---:B------:R-:W-:Y:S06]  /*34100*/  HMMA.1688.F32.TF32 R84, R136.reuse, R22, R84 ;  /* 0x000000168854723c */ /* 0x040fec0000081054 */
[----:B------:R-:W-:-:S15]  /*34110*/  HMMA.1688.F32.TF32 R80, R136, R30, R80 ;  /* 0x0000001e8850723c */ /* 0x000fde0000081050 */
[----:B------:R-:W-:-:S02]  /*34120*/  NOP ;  /* 0x0000000000007918 */ /* 0x000fc40000000000 */
[----:B------:R-:W-:Y:S04]  /*34130*/  STL.64 [R1+0x30], R84 ;  /* 0x0000305401007387 */ /* 0x000fe80000100a00 */
[----:B------:R2:W-:Y:S04]  /*34140*/  STL.64 [R1+0x38], R86 ;  /* 0x0000385601007387 */ /* 0x0005e80000100a00 */
[----:B--2---:R-:W5:Y:S04]  /*34150*/  LDL.LU.64 R86, [R1+0x1fd0] ;  /* 0x001fd00001567983 */ /* 0x004f680000300a00 */
[----:B------:R-:W5:Y:S04]  /*34160*/  LDL.LU.64 R84, [R1+0x1fc8] ;  /* 0x001fc80001547983 */ /* 0x000f680000300a00 */
        /* <DEDUP_REMOVED lines=18> */
[----:B--2---:R-:W2:Y:S04]  /*34290*/  LDL.LU.64 R6, [R1+0x1f80] ;  /* 0x001f800001067983 */ /* 0x004ea80000300a00 */
[----:B------:R-:W2:Y:S01]  /*342a0*/  LDL.LU.64 R4, [R1+0x1f78] ;  /* 0x001f780001047983 */ /* 0x000ea20000300a00 */
[C---:B------:R-:W-:Y:S06]  /*342b0*/  HMMA.1688.F32.TF32 R220, R136.reuse, R50, R220 ;  /* 0x0000003288dc723c */ /* 0x040fec00000810dc */
[C---:B------:R-:W-:Y:S06]  /*342c0*/  HMMA.1688.F32.TF32 R212, R136.reuse, R54, R212 ;  /* 0x0000003688d4723c */ /* 0x040fec00000810d4 */
[----:B------:R-:W-:Y:S01]  /*342d0*/  HMMA.1688.F32.TF32 R208, R136, R58, R208 ;  /* 0x0000003a88d0723c */ /* 0x000fe200000810d0 */
[----:B------:R-:W-:-:S02]  /*342e0*/  IMAD.MOV.U32 R186, RZ, RZ, R41 ;  /* 0x000000ffffba7224 */ /* 0x000fc400078e0029 */
[----:B------:R-:W-:Y:S02]  /*342f0*/  IMAD.MOV.U32 R187, RZ, RZ, R40 ;  /* 0x000000ffffbb7224 */ /* 0x000fe400078e0028 */
[----:B------:R-:W-:Y:S02]  /*34300*/  IMAD.MOV.U32 R166, RZ, RZ, R9 ;  /* 0x000000ffffa67224 */ /* 0x000fe400078e0009 */
[----:B------:R-:W-:Y:S01]  /*34310*/  IMAD.MOV.U32 R167, RZ, RZ, R8 ;  /* 0x000000ffffa77224 */ /* 0x000fe200078e0008 */
[----:B-1----:R-:W-:Y:S01]  /*34320*/  HMMA.1688.F32.TF32 R140, R160, R14, R140 ;  /* 0x0000000ea08c723c */ /* 0x002fe2000008108c */
[----:B------:R-:W-:Y:S02]  /*34330*/  IMAD.MOV.U32 R164, RZ, RZ, R13 ;  /* 0x000000ffffa47224 */ /* 0x000fe400078e000d */
[----:B------:R-:W-:-:S03]  /*34340*/  IMAD.MOV.U32 R165, RZ, RZ, R12 ;  /* 0x000000ffffa57224 */ /* 0x000fc600078e000c */
[----:B------:R-:W-:Y:S01]  /*34350*/  HMMA.1688.F32.TF32 R12, R160, R42, R184 ;  /* 0x0000002aa00c723c */ /* 0x000fe200000810b8 */
[----:B------:R-:W-:Y:S02]  /*34360*/  IMAD.MOV.U32 R180, RZ, RZ, R29 ;  /* 0x000000ffffb47224 */ /* 0x000fe400078e001d */
[----:B------:R-:W-:Y:S02]  /*34370*/  IMAD.MOV.U32 R181, RZ, RZ, R28 ;  /* 0x000000ffffb57224 */ /* 0x000fe400078e001c */
[----:B------:R-:W-:Y:S02]  /*34380*/  IMAD.MOV.U32 R182, RZ, RZ, R25 ;  /* 0x000000ffffb67224 */ /* 0x000fe400078e0019 */
[----:B------:R-:W-:Y:S02]  /*34390*/  IMAD.MOV.U32 R183, RZ, RZ, R24 ;  /* 0x000000ffffb77224 */ /* 0x000fe400078e0018 */
[----:B------:R-:W-:Y:S02]  /*343a0*/  IMAD.MOV.U32 R176, RZ, RZ, R49 ;  /* 0x000000ffffb07224 */ /* 0x000fe400078e0031 */
[----:B------:R-:W-:-:S02]  /*343b0*/  IMAD.MOV.U32 R177, RZ, RZ, R48 ;  /* 0x000000ffffb17224 */ /* 0x000fc400078e0030 */
[----:B------:R-:W-:Y:S02]  /*343c0*/  IMAD.MOV.U32 R178, RZ, RZ, R45 ;  /* 0x000000ffffb27224 */ /* 0x000fe400078e002d */
[----:B------:R-:W-:Y:S01]  /*343d0*/  IMAD.MOV.U32 R179, RZ, RZ, R44 ;  /* 0x000000ffffb37224 */ /* 0x000fe200078e002c */
[----:B------:R-:W-:Y:S01]  /*343e0*/  HMMA.1688.F32.TF32 R144, R160, R18, R144 ;  /* 0x00000012a090723c */ /* 0x000fe20000081090 */
[----:B------:R-:W-:Y:S02]  /*343f0*/  IMAD.MOV.U32 R218, RZ, RZ, R17 ;  /* 0x000000ffffda7224 */ /* 0x000fe400078e0011 */
[----:B------:R-:W-:-:S03]  /*34400*/  IMAD.MOV.U32 R219, RZ, RZ, R16 ;  /* 0x000000ffffdb7224 */ /* 0x000fc600078e0010 */
[C---:B------:R-:W-:Y:S01]  /*34410*/  HMMA.1688.F32.TF32 R16, R160.reuse, R46, R180 ;  /* 0x0000002ea010723c */ /* 0x040fe200000810b4 */
[----:B------:R-:W-:Y:S02]  /*34420*/  IMAD.MOV.U32 R216, RZ, RZ, R21 ;  /* 0x000000ffffd87224 */ /* 0x000fe400078e0015 */
[----:B------:R-:W-:Y:S02]  /*34430*/  IMAD.MOV.U32 R217, RZ, RZ, R20 ;  /* 0x000000ffffd97224 */ /* 0x000fe400078e0014 */
[----:B------:R-:W-:Y:S02]  /*34440*/  IMAD.MOV.U32 R168, RZ, RZ, R57 ;  /* 0x000000ffffa87224 */ /* 0x000fe400078e0039 */
[----:B------:R-:W-:Y:S02]  /*34450*/  IMAD.MOV.U32 R169, RZ, RZ, R56 ;  /* 0x000000ffffa97224 */ /* 0x000fe400078e0038 */
[----:B------:R-:W-:Y:S02]  /*34460*/  IMAD.MOV.U32 R170, RZ, RZ, R53 ;  /* 0x000000ffffaa7224 */ /* 0x000fe400078e0035 */
[----:B------:R-:W-:Y:S01]  /*34470*/  IMAD.MOV.U32 R171, RZ, RZ, R52 ;  /* 0x000000ffffab7224 */ /* 0x000fe200078e0034 */
[C---:B------:R-:W-:Y:S06]  /*34480*/  HMMA.1688.F32.TF32 R148, R160.reuse, R22, R148 ;  /* 0x00000016a094723c */ /* 0x040fec0000081094 */
[----:B------:R-:W-:Y:S06]  /*34490*/  HMMA.1688.F32.TF32 R20, R160, R54, R216 ;  /* 0x00000036a014723c */ /* 0x000fec00000810d8 */
[C---:B--2---:R-:W-:Y:S06]  /*344a0*/  HMMA.1688.F32.TF32 R4, R136.reuse, R46, R4 ;  /* 0x0000002e8804723c */ /* 0x044fec0000081004 */
[----:B------:R-:W-:-:S15]  /*344b0*/  HMMA.1688.F32.TF32 R136, R136, R62, R204 ;  /* 0x0000003e8888723c */ /* 0x000fde00000810cc */
[----:B------:R-:W-:-:S02]  /*344c0*/  NOP ;  /* 0x0000000000007918 */ /* 0x000fc40000000000 */
[----:B------:R1:W-:Y:S04]  /*344d0*/  STL.64 [R1+0x290], R4 ;  /* 0x0002900401007387 */ /* 0x0003e80000100a00 */
[----:B------:R-:W-:Y:S04]  /*344e0*/  STL.64 [R1+0x298], R6 ;  /* 0x0002980601007387 */ /* 0x000fe80000100a00 */
[----:B-1----:R-:W2:Y:S04]  /*344f0*/  LDL.LU.64 R4, [R1+0x1f70] ;  /* 0x001f700001047983 */ /* 0x002ea80000300a00 */
[----:B------:R-:W-:Y:S04]  /*34500*/  STL.64 [R1+0x3c0], R220 ;  /* 0x0003c0dc01007387 */ /* 0x000fe80000100a00 */
[----:B------:R-:W-:Y:S04]  /*34510*/  STL.64 [R1+0x3c8], R222 ;  /* 0x0003c8de01007387 */ /* 0x000fe80000100a00 */
[----:B------:R-:W-:Y:S04]  /*34520*/  STL.64 [R1+0x3b0], R212 ;  /* 0x0003b0d401007387 */ /* 0x000fe80000100a00 */
[----:B------:R-:W-:Y:S04]  /*34530*/  STL.64 [R1+0x3b8], R214 ;  /* 0x0003b8d601007387 */ /* 0x000fe80000100a00 */
[----:B------:R-:W-:Y:S04]  /*34540*/  STL.64 [R1+0x3a0], R208 ;  /* 0x0003a0d001007387 */ /* 0x000fe80000100a00 */
[----:B------:R-:W-:Y:S04]  /*34550*/  STL.64 [R1+0x3a8], R210 ;  /* 0x0003a8d201007387 */ /* 0x000fe80000100a00 */
[----:B------:R-:W-:Y:S04]  /*34560*/  STL.64 [R1+0x390], R136 ;  /* 0x0003908801007387 */ /* 0x000fe80000100a00 */
[----:B------:R1:W-:Y:S02]  /*34570*/  STL.64 [R1+0x398], R138 ;  /* 0x0003988a01007387 */ /* 0x0003e40000100a00 */
[C---:B-1----:R-:W-:Y:S06]  /*34580*/  HMMA.1688.F32.TF32 R136, R160.reuse, R10, R172 ;  /* 0x0000000aa088723c */ /* 0x042fec00000810ac */
[----:B------:R-:W-:-:S15]  /*34590*/  HMMA.1688.F32.TF32 R8, R160, R38, R188 ;  /* 0x00000026a008723c */ /* 0x000fde00000810bc */
[----:B------:R-:W-:-:S08]  /*345a0*/  NOP ;  /* 0x0000000000007918 */ /* 0x000fd00000000000 */
[----:B------:R1:W-:Y:S04]  /*345b0*/  STL.64 [R1+0x100], R8 ;  /* 0x0001000801007387 */ /* 0x0003e80000100a00 */
[----:B------:R-:W-:Y:S04]  /*345c0*/  STL.64 [R1+0x108], R10 ;  /* 0x0001080a01007387 */ /* 0x000fe80000100a00 */
[----:B-1----:R-:W3:Y:S04]  /*345d0*/  LDL.LU R8, [R1+0x1934] ;  /* 0x0019340001087983 */ /* 0x002ee80000300800 */
[----:B------:R-:W-:Y:S04]  /*345e0*/  STL.64 [R1+0x130], R12 ;  /* 0x0001300c01007387 */ /* 0x000fe80000100a00 */
[----:B------:R1:W-:Y:S02]  /*345f0*/  STL.64 [R1+0x138], R14 ;  /* 0x0001380e01007387 */ /* 0x0003e40000100a00 */
[----:B-1----:R-:W-:Y:S02]  /*34600*/  HMMA.1688.F32.TF32 R12, R160, R50, R176 ;  /* 0x00000032a00c723c */ /* 0x002fe400000810b0 */
[----:B------:R1:W-:Y:S04]  /*34610*/  STL.64 [R1+0x180], R16 ;  /* 0x0001801001007387 */ /* 0x0003e80000100a00 */
[----:B------:R-:W-:Y:S04]  /*34620*/  STL.64 [R1+0x188], R18 ;  /* 0x0001881201007387 */ /* 0x000fe80000100a00 */
[----:B------:R-:W4:-:S13]  /*34630*/  LDL.LU R9, [R1+0x1930] ;  /* 0x0019300001097983 */ /* 0x000f1a0000300800 */
[----:B------:R-:W-:Y:S04]  /*34640*/  STL.64 [R1+0x350], R12 ;  /* 0x0003500c01007387 */ /* 0x000fe80000100a00 */
[----:B------:R1:W-:Y:S04]  /*34650*/  STL.64 [R1+0x358], R14 ;  /* 0x0003580e01007387 */ /* 0x0003e80000100a00 */
[----:B-1----:R-:W2:Y:S01]  /*34660*/  LDL.LU R16, [R1+0x193c] ;  /* 0x00193c0001107983 */ /* 0x002ea20000300800 */
[----:B------:R-:W-:Y:S03]  /*34670*/  HMMA.1688.F32.TF32 R12, R160, R58, R168 ;  /* 0x0000003aa00c723c */ /* 0x000fe600000810a8 */
[----:B------:R-:W-:Y:S04]  /*34680*/  STL.64 [R1+0x340], R20 ;  /* 0x0003401401007387 */ /* 0x000fe80000100a00 */
[----:B------:R-:W-:Y:S04]  /*34690*/  STL.64 [R1+0x348], R22 ;  /* 0x0003481601007387 */ /* 0x000fe80000100a00 */
[----:B------:R-:W2:-:S12]  /*346a0*/  LDL.LU R10, [R1+0x1944] ;  /* 0x00194400010a7983 */ /* 0x000e980000300800 */
[----:B------:R-:W-:Y:S04]  /*346b0*/  STL.64 [R1+0x320], R12 ;  /* 0x0003200c01007387 */ /* 0x000fe80000100a00 */
[----:B------:R1:W-:Y:S04]  /*346c0*/  STL.64 [R1+0x328], R14 ;  /* 0x0003280e01007387 */ /* 0x0003e80000100a00 */
[----:B------:R-:W2:Y:S04]  /*346d0*/  LDL.LU R18, [R1+0x1938] ;  /* 0x0019380001127983 */ /* 0x000ea80000300800 */
[----:B-1----:R-:W2:Y:S01]  /*346e0*/  LDL.LU R15, [R1+0x1940] ;  /* 0x00194000010f7983 */ /* 0x002ea20000300800 */
[----:B------:R-:W-:Y:S01]  /*346f0*/  HMMA.1688.F32.TF32 R20, R160, R62, R164 ;  /* 0x0000003ea014723c */ /* 0x000fe200000810a4 */
[----:B------:R-:W1:Y:S01]  /*34700*/  S2R R49, SR_TID.X ;  /* 0x0000000000317919 */ /* 0x000e620000002100 */
[----:B------:R-:W-:-:S04]  /*34710*/  UISETP.GT.AND UP1, UPT, UR14, URZ, UPT ;  /* 0x0000003f0e00728c */ /* 0x000fc8000bf24270 */
[----:B------:R-:W-:-:S15]  /*34720*/  USEL UR10, URZ, 0x4, !UP1 ;  /* 0x000000043f0a7887 */ /* 0x000fde000c800000 */
[----:B------:R-:W-:-:S02]  /*34730*/  NOP ;  /* 0x0000000000007918 */ /* 0x000fc40000000000 */
[----:B------:R1:W-:Y:S04]  /*34740*/  STL.64 [R1+0x310], R20 ;  /* 0x0003101401007387 */ /* 0x0003e80000100a00 */
[----:B------:R-:W-:Y:S04]  /*34750*/  STL.64 [R1+0x318], R22 ;  /* 0x0003181601007387 */ /* 0x000fe80000100a00 */
[----:B------:R-:W2:Y:S04]  /*34760*/  LDL.LU R17, [R1+0x1948] ;  /* 0x0019480001117983 */ /* 0x000ea80000300800 */
[----:B------:R-:W2:Y:S04]  /*34770*/  LDL.LU R13, [R1+0x194c] ;  /* 0x00194c00010d7983 */ /* 0x000ea80000300800 */
[----:B------:R-:W2:Y:S04]  /*34780*/  LDL.LU R19, [R1+0x1950] ;  /* 0x0019500001137983 */ /* 0x000ea80000300800 */
[----:B------:R-:W2:Y:S01]  /*34790*/  LDL.LU R7, [R1+0x1954] ;  /* 0x0019540001077983 */ /* 0x000ea20000300800 */
[----:B------:R-:W-:-:S02]  /*347a0*/  UISETP.GT.AND UP1, UPT, UR9, 0x1, UPT ;  /* 0x000000010900788c */ /* 0x000fc4000bf24270 */
[----:B------:R-:W-:Y:S01]  /*347b0*/  USEL UR10, UR10, URZ, !UP0 ;  /* 0x0000003f0a0a7287 */ /* 0x000fe2000c000000 */
[----:B-1----:R-:W2:Y:S01]  /*347c0*/  LDL.LU R20, [R1+0x1958] ;  /* 0x0019580001147983 */ /* 0x002ea20000300800 */
[----:B------:R-:W-:Y:S01]  /*347d0*/  USEL UR9, UR9, URZ, !UP1 ;  /* 0x0000003f09097287 */ /* 0x000fe2000c800000 */
[----:B------:R-:W-:Y:S02]  /*347e0*/  LOP3.LUT R47, R49, 0x3f, RZ, 0xc0, !PT ;  /* 0x0000003f312f7812 */ /* 0x000fe400078ec0ff */
[----:B------:R-:W2:Y:S01]  /*347f0*/  LDL.LU R11, [R1+0x195c] ;  /* 0x00195c00010b7983 */ /* 0x000ea20000300800 */
[----:B------:R-:W-:Y:S01]  /*34800*/  ISETP.NE.U32.AND P0, PT, RZ, UR10, PT ;  /* 0x0000000aff007c0c */ /* 0x000fe2000bf05070 */
[----:B------:R-:W-:Y:S01]  /*34810*/  ULEA UR15, UR9, UR5, 0x10 ;  /* 0x00000005090f7291 */ /* 0x000fe2000f8e803f */
[----:B------:R-:W-:Y:S01]  /*34820*/  IMAD.SHL.U32 R47, R47, 0x4, RZ ;  /* 0x000000042f2f7824 */ /* 0x000fe200078e00ff */
[----:B------:R-:W2:Y:S04]  /*34830*/  LDL.LU R14, [R1+0x1960] ;  /* 0x00196000010e7983 */ /* 0x000ea80000300800 */
[----:B------:R-:W2:Y:S01]  /*34840*/  LDL.LU R12, [R1+0x1964] ;  /* 0x00196400010c7983 */ /* 0x000ea20000300800 */
[----:B------:R-:W-:Y:S01]  /*34850*/  VIADD R6, R47, UR15 ;  /* 0x0000000f2f067c36 */ /* 0x000fe20008000000 */
[----:B---3--:R-:W-:-:S05]  /*34860*/  IADD3 R8, P1, R8, R3, RZ ;  /* 0x0000000308087210 */ /* 0x008fca0007f3e0ff */
[----:B------:R1:W-:Y:S01]  /*34870*/  STL [R1+0x1934], R8 ;  /* 0x0019340801007387 */ /* 0x0003e20000100800 */
[----:B----4-:R-:W-:-:S05]  /*34880*/  IMAD.X R9, R9, 0x1, R2, P1 ;  /* 0x0000000109097824 */ /* 0x010fca00008e0602 */
[----:B------:R-:W-:Y:S04]  /*34890*/  STL [R1+0x1930], R9 ;  /* 0x0019300901007387 */ /* 0x000fe80000100800 */
[----:B------:R-:W-:Y:S01]  /*348a0*/  @!PT LDS RZ, [RZ] ;  /* 0x00000000fffff984 */ /* 0x000fe20000000800 */
[----:B------:R-:W-:Y:S01]  /*348b0*/  @!PT LDS RZ, [RZ] ;  /* 0x00000000fffff984 */ /* 0x000fe20000000800 */
[----:B------:R-:W-:Y:S01]  /*348c0*/  @!PT LDS RZ, [RZ] ;  /* 0x00000000fffff984 */ /* 0x000fe20000000800 */
[----:B------:R1:W-:Y:S01]  /*348d0*/  LDGSTS.E [R6], desc[UR32][R8.64], P0 ;  /* 0x0000000008067fae */ /* 0x0003e20008121860 */
[----:B--2---:R-:W-:-:S05]  /*348e0*/  IADD3 R16, P1, R16, R3, RZ ;  /* 0x0000000310107210 */ /* 0x004fca0007f3e0ff */
[----:B------:R2:W-:Y:S01]  /*348f0*/  STL [R1+0x193c], R16 ;  /* 0x00193c1001007387 */ /* 0x0005e20000100800 */
[----:B-1----:R-:W-:Y:S01]  /*34900*/  IMAD.MOV.U32 R8, RZ, RZ, R16 ;  /* 0x000000ffff087224 */ /* 0x002fe200078e0010 */
[----:B------:R-:W-:Y:S01]  /*34910*/  IADD3 R10, P2, R10, R3, RZ ;  /* 0x000000030a0a7210 */ /* 0x000fe20007f5e0ff */
[----:B------:R-:W-:-:S05]  /*34920*/  IMAD.X R18, R18, 0x1, R2, P1 ;  /* 0x0000000112127824 */ /* 0x000fca00008e0602 */
[----:B------:R1:W-:Y:S01]  /*34930*/  STL [R1+0x1938], R18 ;  /* 0x0019381201007387 */ /* 0x0003e20000100800 */
[----:B------:R-:W-:-:S03]  /*34940*/  IMAD.X R15, R15, 0x1, R2, P2 ;  /* 0x000000010f0f7824 */ /* 0x000fc600010e0602 */
[----:B------:R-:W-:Y:S04]  /*34950*/  STL [R1+0x1944], R10 ;  /* 0x0019440a01007387 */ /* 0x000fe80000100800 */
[----:B--2---:R-:W2:Y:S01]  /*34960*/  LDL.LU R16, [R1+0x196c] ;  /* 0x00196c0001107983 */ /* 0x004ea20000300800 */
[----:B------:R-:W-:-:S03]  /*34970*/  IMAD.MOV.U32 R9, RZ, RZ, R18 ;  /* 0x000000ffff097224 */ /* 0x000fc600078e0012 */
[----:B------:R3:W-:Y:S04]  /*34980*/  STL [R1+0x1940], R15 ;  /* 0x0019400f01007387 */ /* 0x0007e80000100800 */
[----:B-1----:R-:W4:Y:S04]  /*34990*/  LDL.LU R18, [R1+0x1968] ;  /* 0x0019680001127983 */ /* 0x002f280000300800 */
[----:B------:R1:W-:Y:S02]  /*349a0*/  LDGSTS.E [R6+0x100], desc[UR32][R8.64], P0 ;  /* 0x0010000008067fae */ /* 0x0003e40008121860 */
[----:B-1----:R-:W-:-:S02]  /*349b0*/  IMAD.MOV.U32 R8, RZ, RZ, R10 ;  /* 0x000000ffff087224 */ /* 0x002fc400078e000a */
[----:B------:R-:W-:Y:S02]  /*349c0*/  IMAD.MOV.U32 R9, RZ, RZ, R15 ;  /* 0x000000ffff097224 */ /* 0x000fe400078e000f */
[----:B---3--:R-:W3:Y:S01]  /*349d0*/  LDL.LU R15, [R1+0x1a34] ;  /* 0x001a3400010f7983 */ /* 0x008ee20000300800 */
[----:B------:R-:W-:-:S03]  /*349e0*/  IADD3 R13, P1, R13, R3, RZ ;  /* 0x000000030d0d7210 */ /* 0x000fc60007f3e0ff */
[----:B------:R-:W3:Y:S02]  /*349f0*/  LDL.LU R10, [R1+0x1a3c] ;  /* 0x001a3c00010a7983 */ /* 0x000ee40000300800 */
[--C-:B------:R-:W-:Y:S01]  /*34a00*/  IMAD.X R17, R17, 0x1, R2.reuse, P1 ;  /* 0x0000000111117824 */ /* 0x100fe200008e0602 */
[----:B------:R-:W-:Y:S01]  /*34a10*/  IADD3 R7, P2, R7, R3, RZ ;  /* 0x0000000307077210 */ /* 0x000fe20007f5e0ff */
[----:B------:R-:W-:Y:S04]  /*34a20*/  STL [R1+0x194c], R13 ;  /* 0x00194c0d01007387 */ /* 0x000fe80000100800 */
[----:B------:R1:W-:Y:S01]  /*34a30*/  LDGSTS.E [R6+0x200], desc[UR32][R8.64], P0 ;  /* 0x0020000008067fae */ /* 0x0003e20008121860 */
[----:B------:R-:W-:-:S03]  /*34a40*/  IMAD.X R19, R19, 0x1, R2, P2 ;  /* 0x0000000113137824 */ /* 0x000fc600010e0602 */
[----:B------:R1:W-:Y:S04]  /*34a50*/  STL [R1+0x1948], R17 ;  /* 0x0019481101007387 */ /* 0x0003e80000100800 */
[----:B------:R-:W-:Y:S01]  /*34a60*/  STL [R1+0x1954], R7 ;  /* 0x0019540701007387 */ /* 0x000fe20000100800 */
[----:B-1----:R-:W-:-:S03]  /*34a70*/  IMAD.MOV.U32 R9, RZ, RZ, R17 ;  /* 0x000000ffff097224 */ /* 0x002fc600078e0011 */
[----:B------:R-:W3:Y:S01]  /*34a80*/  LDL.LU R17, [R1+0x1a30] ;  /* 0x001a300001117983 */ /* 0x000ee20000300800 */
[----:B------:R-:W-:Y:S01]  /*34a90*/  IMAD.MOV.U32 R8, RZ, RZ, R13 ;  /* 0x000000ffff087224 */ /* 0x000fe200078e000d */
[-C--:B------:R-:W-:Y:S02]  /*34aa0*/  IADD3 R11, P1, R11, R3.reuse, RZ ;  /* 0x000000030b0b7210 */ /* 0x080fe40007f3e0ff */
[----:B------:R1:W-:Y:S04]  /*34ab0*/  STL [R1+0x1950], R19 ;  /* 0x0019501301007387 */ /* 0x0003e80000100800 */
[----:B------:R-:W3:Y:S01]  /*34ac0*/  LDL.LU R13, [R1+0x1a38] ;  /* 0x001a3800010d7983 */ /* 0x000ee20000300800 */
[----:B------:R-:W-:Y:S01]  /*34ad0*/  IMAD.X R20, R20, 0x1, R2, P1 ;  /* 0x0000000114147824 */ /* 0x000fe200008e0602 */
[----:B------:R-:W-:-:S02]  /*34ae0*/  IADD3 R12, P2, R12, R3, RZ ;  /* 0x000000030c0c7210 */ /* 0x000fc40007f5e0ff */
[----:B------:R1:W-:Y:S02]  /*34af0*/  LDGSTS.E [R6+0x300], desc[UR32][R8.64], P0 ;  /* 0x0030000008067fae */ /* 0x0003e40008121860 */
[----:B-1----:R-:W-:Y:S02]  /*34b00*/  IMAD.MOV.U32 R8, RZ, RZ, R7 ;  /* 0x000000ffff087224 */ /* 0x002fe400078e0007 */
[----:B------:R-:W-:Y:S02]  /*34b10*/  IMAD.MOV.U32 R9, RZ, RZ, R19 ;  /* 0x000000ffff097224 */ /* 0x000fe400078e0013 */
[----:B------:R-:W3:Y:S04]  /*34b20*/  LDL.LU R19, [R1+0x1a44] ;  /* 0x001a440001137983 */ /* 0x000ee80000300800 */
[----:B------:R-:W3:Y:S04]  /*34b30*/  LDL.LU R7, [R1+0x1a4c] ;  /* 0x001a4c0001077983 */ /* 0x000ee80000300800 */
[----:B------:R-:W-:Y:S04]  /*34b40*/  STL [R1+0x195c], R11 ;  /* 0x00195c0b01007387 */ /* 0x000fe80000100800 */
[----:B------:R1:W-:Y:S04]  /*34b50*/  LDGSTS.E [R6+0x400], desc[UR32][R8.64], P0 ;  /* 0x0040000008067fae */ /* 0x0003e80008121860 */
[----:B------:R1:W-:Y:S04]  /*34b60*/  STL [R1+0x1958], R20 ;  /* 0x0019581401007387 */ /* 0x0003e80000100800 */
[----:B------:R-:W-:Y:S01]  /*34b70*/  STL [R1+0x1964], R12 ;  /* 0x0019640c01007387 */ /* 0x000fe20000100800 */
[----:B-1----:R-:W-:-:S03]  /*34b80*/  IMAD.MOV.U32 R9, RZ, RZ, R20 ;  /* 0x000000ffff097224 */ /* 0x002fc600078e0014 */
[----:B------:R-:W3:Y:S01]  /*34b90*/  LDL.LU R20, [R1+0x1a40] ;  /* 0x001a400001147983 */ /* 0x000ee20000300800 */
[----:B------:R-:W-:Y:S02]  /*34ba0*/  IMAD.MOV.U32 R8, RZ, RZ, R11 ;  /* 0x000000ffff087224 */ /* 0x000fe400078e000b */
[----:B------:R-:W-:-:S03]  /*34bb0*/  IMAD.X R14, R14, 0x1, R2, P2 ;  /* 0x000000010e0e7824 */ /* 0x000fc600010e0602 */
[----:B------:R1:W-:Y:S04]  /*34bc0*/  LDGSTS.E [R6+0x500], desc[UR32][R8.64], P0 ;  /* 0x0050000008067fae */ /* 0x0003e80008121860 */
[----:B------:R1:W-:Y:S04]  /*34bd0*/  STL [R1+0x1960], R14 ;  /* 0x0019600e01007387 */ /* 0x0003e80000100800 */
[----:B------:R-:W3:Y:S01]  /*34be0*/  LDL.LU R11, [R1+0x1a48] ;  /* 0x001a4800010b7983 */ /* 0x000ee20000300800 */
[----:B-1----:R-:W-:Y:S02]  /*34bf0*/  IMAD.MOV.U32 R8, RZ, RZ, R12 ;  /* 0x000000ffff087224 */ /* 0x002fe400078e000c */
[----:B------:R-:W-:-:S02]  /*34c00*/  IMAD.MOV.U32 R9, RZ, RZ, R14 ;  /* 0x000000ffff097224 */ /* 0x000fc400078e000e */
[----:B------:R-:W3:Y:S04]  /*34c10*/  LDL.LU R14, [R1+0x1a54] ;  /* 0x001a5400010e7983 */ /* 0x000ee80000300800 */
[----:B------:R-:W3:Y:S04]  /*34c20*/  LDL.LU R12, [R1+0x1a5c] ;  /* 0x001a5c00010c7983 */ /* 0x000ee80000300800 */
[----:B------:R1:W-:Y:S01]  /*34c30*/  LDGSTS.E [R6+0x600], desc[UR32][R8.64], P0 ;  /* 0x0060000008067fae */ /* 0x0003e20008121860 */
[----:B--2---:R-:W-:-:S05]  /*34c40*/  IADD3 R16, P1, R16, R3, RZ ;  /* 0x0000000310107210 */ /* 0x004fca0007f3e0ff */
[----:B----4-:R-:W-:Y:S01]  /*34c50*/  IMAD.X R18, R18, 0x1, R2, P1 ;  /* 0x0000000112127824 */ /* 0x010fe200008e0602 */
[----:B------:R-:W-:Y:S03]  /*34c60*/  STL [R1+0x196c], R16 ;  /* 0x00196c1001007387 */ /* 0x000fe60000100800 */
[----:B-1----:R-:W-:Y:S01]  /*34c70*/  IMAD.MOV.U32 R9, RZ, RZ, R18 ;  /* 0x000000ffff097224 */ /* 0x002fe200078e0012 */
[----:B------:R1:W-:Y:S01]  /*34c80*/  STL [R1+0x1968], R18 ;  /* 0x0019681201007387 */ /* 0x0003e20000100800 */
[----:B------:R-:W-:Y:S01]  /*34c90*/  IMAD.MOV.U32 R8, RZ, RZ, R16 ;  /* 0x000000ffff087224 */ /* 0x000fe200078e0010 */
[----:B------:R-:W-:Y:S02]  /*34ca0*/  UISETP.GT.AND UP1, UPT, UR14, 0x4, UPT ;  /* 0x000000040e00788c */ /* 0x000fe4000bf24270 */
[----:B-1----:R-:W2:Y:S04]  /*34cb0*/  LDL.LU R18, [R1+0x1a50] ;  /* 0x001a500001127983 */ /* 0x002ea80000300800 */
[----:B------:R-:W4:Y:S01]  /*34cc0*/  LDL.LU R16, [R1+0x1a58] ;  /* 0x001a580001107983 */ /* 0x000f220000300800 */
[----:B------:R-:W-:Y:S01]  /*34cd0*/  USEL UR10, URZ, 0x4, !UP1 ;  /* 0x000000043f0a7887 */ /* 0x000fe2000c800000 */
[----:B---3--:R-:W-:-:S02]  /*34ce0*/  IADD3 R15, P1, R15, R3, RZ ;  /* 0x000000030f0f7210 */ /* 0x008fc40007f3e0ff */
[----:B------:R1:W-:Y:S01]  /*34cf0*/  LDGSTS.E [R6+0x700], desc[UR32][R8.64], P0 ;  /* 0x0070000008067fae */ /* 0x0003e20008121860 */
[----:B------:R-:W-:Y:S01]  /*34d00*/  USEL UR10, UR10, URZ, !UP0 ;  /* 0x0000003f0a0a7287 */ /* 0x000fe2000c000000 */
[----:B------:R-:W-:Y:S02]  /*34d10*/  IADD3 R10, P2, R10, R3, RZ ;  /* 0x000000030a0a7210 */ /* 0x000fe40007f5e0ff */
[----:B------:R3:W-:Y:S03]  /*34d20*/  STL [R1+0x1a34], R15 ;  /* 0x001a340f01007387 */ /* 0x0007e60000100800 */
[----:B------:R-:W-:Y:S01]  /*34d30*/  ISETP.NE.U32.AND P0, PT, RZ, UR10, PT ;  /* 0x0000000aff007c0c */ /* 0x000fe2000bf05070 */
[----:B-1----:R-:W-:Y:S02]  /*34d40*/  IMAD.MOV.U32 R8, RZ, RZ, R15 ;  /* 0x000000ffff087224 */ /* 0x002fe400078e000f */
[----:B------:R-:W-:-:S05]  /*34d50*/  IMAD.X R17, R17, 0x1, R2, P1 ;  /* 0x0000000111117824 */ /* 0x000fca00008e0602 */
[----:B------:R1:W-:Y:S01]  /*34d60*/  STL [R1+0x1a30], R17 ;  /* 0x001a301101007387 */ /* 0x0003e20000100800 */
[----:B------:R-:W-:-:S03]  /*34d70*/  IMAD.X R13, R13, 0x1, R2, P2 ;  /* 0x000000010d0d7824 */ /* 0x000fc600010e0602 */
[----:B------:R1:W-:Y:S01]  /*34d80*/  STL [R1+0x1a3c], R10 ;  /* 0x001a3c0a01007387 */ /* 0x0003e20000100800 */
[----:B------:R-:W-:-:S03]  /*34d90*/  IMAD.MOV.U32 R9, RZ, RZ, R17 ;  /* 0x000000ffff097224 */ /* 0x000fc600078e0011 */
[----:B---3--:R-:W3:Y:S04]  /*34da0*/  LDL.LU R15, [R1+0x1a64] ;  /* 0x001a6400010f7983 */ /* 0x008ee80000300800 */
[----:B------:R1:W-:Y:S04]  /*34db0*/  STL [R1+0x1a38], R13 ;  /* 0x001a380d01007387 */ /* 0x0003e80000100800 */
[----:B-1----:R-:W3:Y:S04]  /*34dc0*/  LDL.LU R17, [R1+0x1a60] ;  /* 0x001a600001117983 */ /* 0x002ee80000300800 */
[----:B------:R1:W-:Y:S01]  /*34dd0*/  LDGSTS.E [R6+0x2000], desc[UR32][R8.64], P0 ;  /* 0x0200000008067fae */ /* 0x0003e20008121860 */
[----:B------:R-:W-:-:S02]  /*34de0*/  IADD3 R19, P1, R19, R3, RZ ;  /* 0x0000000313137210 */ /* 0x000fc40007f3e0ff */
[----:B------:R-:W-:Y:S01]  /*34df0*/  IADD3 R7, P2, R7, R3, RZ ;  /* 0x0000000307077210 */ /* 0x000fe20007f5e0ff */
[----:B-1----:R-:W-:Y:S02]  /*34e00*/  IMAD.MOV.U32 R8, RZ, RZ, R10 ;  /* 0x000000ffff087224 */ /* 0x002fe400078e000a */
[----:B------:R-:W-:Y:S01]  /*34e10*/  IMAD.MOV.U32 R9, RZ, RZ, R13 ;  /* 0x000000ffff097224 */ /* 0x000fe200078e000d */
[----:B------:R-:W3:Y:S04]  /*34e20*/  LDL.LU R10, [R1+0x1a6c] ;  /* 0x001a6c00010a7983 */ /* 0x000ee80000300800 */
[----:B------:R-:W3:Y:S04]  /*34e30*/  LDL.LU R13, [R1+0x1b34] ;  /* 0x001b3400010d7983 */ /* 0x000ee80000300800 */
[----:B------:R-:W-:Y:S04]  /*34e40*/  STL [R1+0x1a44], R19 ;  /* 0x001a441301007387 */ /* 0x000fe80000100800 */
[----:B------:R1:W-:Y:S01]  /*34e50*/  LDGSTS.E [R6+0x2100], desc[UR32][R8.64], P0 ;  /* 0x0210000008067fae */ /* 0x0003e20008121860 */
[----:B------:R-:W-:-:S05]  /*34e60*/  IMAD.X R20, R20, 0x1, R2, P1 ;  /* 0x0000000114147824 */ /* 0x000fca00008e0602 */
[----:B------:R1:W-:Y:S04]  /*34e70*/  STL [R1+0x1a40], R20 ;  /* 0x001a401401007387 */ /* 0x0003e80000100800 */
[----:B------:R-:W-:Y:S01]  /*34e80*/  STL [R1+0x1a4c], R7 ;  /* 0x001a4c0701007387 */ /* 0x000fe20000100800 */
[----:B-1----:R-:W-:Y:S02]  /*34e90*/  IMAD.MOV.U32 R9, RZ, RZ, R20 ;  /* 0x000000ffff097224 */ /* 0x002fe400078e0014 */
[----:B------:R-:W-:Y:S01]  /*34ea0*/  IMAD.MOV.U32 R8, RZ, RZ, R19 ;  /* 0x000000ffff087224 */ /* 0x000fe200078e0013 */
[----:B------:R-:W3:Y:S01]  /*34eb0*/  LDL.LU R20, [R1+0x1a68] ;  /* 0x001a680001147983 */ /* 0x000ee20000300800 */
[----:B------:R-:W-:-:S03]  /*34ec0*/  IMAD.X R11, R11, 0x1, R2, P2 ;  /* 0x000000010b0b7824 */ /* 0x000fc600010e0602 */
[----:B------:R1:W-:Y:S01]  /*34ed0*/  LDGSTS.E [R6+0x2200], desc[UR32][R8.64], P0 ;  /* 0x0220000008067fae */ /* 0x0003e20008121860 */
[----:B------:R-:W-:-:S03]  /*34ee0*/  IADD3 R14, P1, R14, R3, RZ ;  /* 0x000000030e0e7210 */ /* 0x000fc60007f3e0ff */
[----:B------:R1:W-:Y:S01]  /*34ef0*/  STL [R1+0x1a48], R11 ;  /* 0x001a480b01007387 */ /* 0x0003e20000100800 */
[----:B------:R-:W-:-:S03]  /*34f00*/  IADD3 R12, P2, R12, R3, RZ ;  /* 0x000000030c0c7210 */ /* 0x000fc60007f5e0ff */
[----:B------:R-:W3:Y:S01]  /*34f10*/  LDL.LU R19, [R1+0x1b30] ;  /* 0x001b300001137983 */ /* 0x000ee20000300800 */
[----:B-1----:R-:W-:Y:S02]  /*34f20*/  IMAD.MOV.U32 R8, RZ, RZ, R7 ;  /* 0x000000ffff087224 */ /* 0x002fe400078e0007 */
[----:B------:R-:W-:Y:S02]  /*34f30*/  IMAD.MOV.U32 R9, RZ, RZ, R11 ;  /* 0x000000ffff097224 */ /* 0x000fe400078e000b */
[----:B------:R-:W3:Y:S04]  /*34f40*/  LDL.LU R11, [R1+0x1b3c] ;  /* 0x001b3c00010b7983 */ /* 0x000ee80000300800 */
[----:B------:R-:W3:Y:S04]  /*34f50*/  LDL.LU R7, [R1+0x1b44] ;  /* 0x001b440001077983 */ /* 0x000ee80000300800 */
[----:B------:R-:W-:Y:S04]  /*34f60*/  STL [R1+0x1a54], R14 ;  /* 0x001a540e01007387 */ /* 0x000fe80000100800 */
[----:B------:R1:W-:Y:S02]  /*34f70*/  LDGSTS.E [R6+0x2300], desc[UR32][R8.64], P0 ;  /* 0x0230000008067fae */ /* 0x0003e40008121860 */
[----:B-1----:R-:W-:-:S02]  /*34f80*/  IMAD.MOV.U32 R8, RZ, RZ, R14 ;  /* 0x000000ffff087224 */ /* 0x002fc400078e000e */
[----:B--2---:R-:W-:-:S04]  /*34f90*/  IMAD.X R18, R18, 0x1, R2, P1 ;  /* 0x0000000112127824 */ /* 0x004fc800008e0602 */
[----:B------:R-:W-:Y:S01]  /*34fa0*/  IMAD.MOV.U32 R9, RZ, RZ, R18 ;  /* 0x000000ffff097224 */ /* 0x000fe200078e0012 */
[----:B------:R1:W-:Y:S01]  /*34fb0*/  STL [R1+0x1a50], R18 ;  /* 0x001a501201007387 */ /* 0x0003e20000100800 */
[----:B----4-:R-:W-:-:S03]  /*34fc0*/  IMAD.X R16, R16, 0x1, R2, P2 ;  /* 0x0000000110107824 */ /* 0x010fc600010e0602 */
[----:B------:R-:W-:Y:S04]  /*34fd0*/  STL [R1+0x1a5c], R12 ;  /* 0x001a5c0c01007387 */ /* 0x000fe80000100800 */
[----:B------:R2:W-:Y:S04]  /*34fe0*/  LDGSTS.E [R6+0x2400], desc[UR32][R8.64], P0 ;  /* 0x0240000008067fae */ /* 0x0005e80008121860 */
[----:B-1----:R-:W4:Y:S04]  /*34ff0*/  LDL.LU R18, [R1+0x1b38] ;  /* 0x001b380001127983 */ /* 0x002f280000300800 */
[----:B------:R1:W-:Y:S04]  /*35000*/  STL [R1+0x1a58], R16 ;  /* 0x001a581001007387 */ /* 0x0003e80000100800 */
[----:B------:R-:W4:Y:S01]  /*35010*/  LDL.LU R14, [R1+0x1b40] ;  /* 0x001b4000010e7983 */ /* 0x000f220000300800 */
[----:B--2---:R-:W-:-:S02]  /*35020*/  IMAD.MOV.U32 R8, RZ, RZ, R12 ;  /* 0x000000ffff087224 */ /* 0x004fc400078e000c */
[----:B------:R-:W-:Y:S01]  /*35030*/  IMAD.MOV.U32 R9, RZ, RZ, R16 ;  /* 0x000000ffff097224 */ /* 0x000fe200078e0010 */
[----:B------:R-:W-:Y:S01]  /*35040*/  UISETP.GT.AND UP1, UPT, UR14, 0x8, UPT ;  /* 0x000000080e00788c */ /* 0x000fe2000bf24270 */
[----:B-1----:R-:W2:Y:S04]  /*35050*/  LDL.LU R16, [R1+0x1b4c] ;  /* 0x001b4c0001107983 */ /* 0x002ea80000300800 */
[----:B------:R-:W2:Y:S01]  /*35060*/  LDL.LU R12, [R1+0x1b54] ;  /* 0x001b5400010c7983 */ /* 0x000ea20000300800 */
[----:B------:R-:W-:-:S03]  /*35070*/  USEL UR10, URZ, 0x4, !UP1 ;  /* 0x000000043f0a7887 */ /* 0x000fc6000c800000 */
[----:B------:R1:W-:Y:S01]  /*35080*/  LDGSTS.E [R6+0x2500], desc[UR32][R8.64], P0 ;  /* 0x0250000008067fae */ /* 0x0003e20008121860 */
[----:B---3--:R-:W-:-:S05]  /*35090*/  IADD3 R15, P1, R15, R3, RZ ;  /* 0x000000030f0f7210 */ /* 0x008fca0007f3e0ff */
[----:B------:R-:W-:Y:S01]  /*350a0*/  IMAD.X R17, R17, 0x1, R2, P1 ;  /* 0x0000000111117824 */ /* 0x000fe200008e0602 */
[----:B------:R-:W-:Y:S03]  /*350b0*/  STL [R1+0x1a64], R15 ;  /* 0x001a640f01007387 */ /* 0x000fe60000100800 */
[----:B-1----:R-:W-:Y:S01]  /*350c0*/  IMAD.MOV.U32 R9, RZ, RZ, R17 ;  /* 0x000000ffff097224 */ /* 0x002fe200078e0011 */
[----:B------:R1:W-:Y:S01]  /*350d0*/  STL [R1+0x1a60], R17 ;  /* 0x001a601101007387 */ /* 0x0003e20000100800 */
[----:B------:R-:W-:Y:S01]  /*350e0*/  IMAD.MOV.U32 R8, RZ, RZ, R15 ;  /* 0x000000ffff087224 */ /* 0x000fe200078e000f */
[----:B------:R-:W-:-:S04]  /*350f0*/  USEL UR10, UR10, URZ, !UP0 ;  /* 0x0000003f0a0a7287 */ /* 0x000fc8000c000000 */
[----:B------:R3:W-:Y:S04]  /*35100*/  LDGSTS.E [R6+0x2600], desc[UR32][R8.64], P0 ;  /* 0x0260000008067fae */ /* 0x0007e80008121860 */
[----:B-1----:R-:W2:Y:S01]  /*35110*/  LDL.LU R17, [R1+0x1b48] ;  /* 0x001b480001117983 */ /* 0x002ea20000300800 */
[----:B------:R-:W-:-:S03]  /*35120*/  IADD3 R10, P2, R10, R3, RZ ;  /* 0x000000030a0a7210 */ /* 0x000fc60007f5e0ff */
[----:B------:R-:W2:Y:S01]  /*35130*/  LDL.LU R15, [R1+0x1b50] ;  /* 0x001b5000010f7983 */ /* 0x000ea20000300800 */
[----:B------:R-:W-:Y:S02]  /*35140*/  ISETP.NE.U32.AND P1, PT, RZ, UR10, PT ;  /* 0x0000000aff007c0c */ /* 0x000fe4000bf25070 */
[----:B------:R-:W-:Y:S01]  /*35150*/  IADD3 R13, P3, R13, R3, RZ ;  /* 0x000000030d0d7210 */ /* 0x000fe20007f7e0ff */
[----:B---3--:R-:W-:Y:S01]  /*35160*/  IMAD.MOV.U32 R8, RZ, RZ, R10 ;  /* 0x000000ffff087224 */ /* 0x008fe200078e000a */
[----:B------:R1:W-:Y:S01]  /*35170*/  STL [R1+0x1a6c], R10 ;  /* 0x001a6c0a01007387 */ /* 0x0003e20000100800 */
[----:B------:R-:W-:-:S04]  /*35180*/  IMAD.X R20, R20, 0x1, R2, P2 ;  /* 0x0000000114147824 */ /* 0x000fc800010e0602 */
[----:B------:R-:W-:Y:S01]  /*35190*/  IMAD.MOV.U32 R9, RZ, RZ, R20 ;  /* 0x000000ffff097224 */ /* 0x000fe200078e0014 */
[----:B------:R-:W-:Y:S04]  /*351a0*/  STL [R1+0x1a68], R20 ;  /* 0x001a681401007387 */ /* 0x000fe80000100800 */
[----:B------:R3:W-:Y:S01]  /*351b0*/  LDGSTS.E [R6+0x2700], desc[UR32][R8.64], P0 ;  /* 0x0270000008067fae */ /* 0x0007e20008121860 */
[----:B------:R-:W-:-:S03]  /*351c0*/  IMAD.X R19, R19, 0x1, R2, P3 ;  /* 0x0000000113137824 */ /* 0x000fc600018e0602 */
[----:B------:R1:W-:Y:S04]  /*351d0*/  STL [R1+0x1b34], R13 ;  /* 0x001b340d01007387 */ /* 0x0003e80000100800 */
[----:B------:R-:W2:Y:S01]  /*351e0*/  LDL.LU R21, [R1+0x1b5c] ;  /* 0x001b5c0001157983 */ /* 0x000ea20000300800 */
[----:B------:R-:W-:-:S03]  /*351f0*/  IADD3 R11, P0, R11, R3, RZ ;  /* 0x000000030b0b7210 */ /* 0x000fc60007f1e0ff */
[----:B------:R-:W-:Y:S01]  /*35200*/  STL [R1+0x1b30], R19 ;  /* 0x001b301301007387 */ /* 0x000fe20000100800 */
[----:B---3--:R-:W-:Y:S02]  /*35210*/  IMAD.MOV.U32 R8, RZ, RZ, R13 ;  /* 0x000000ffff087224 */ /* 0x008fe400078e000d */
[----:B------:R-:W-:Y:S01]  /*35220*/  IMAD.MOV.U32 R9, RZ, RZ, R19 ;  /* 0x000000ffff097224 */ /* 0x000fe200078e0013 */
[----:B-1----:R-:W3:Y:S01]  /*35230*/  LDL.LU R10, [R1+0x1b64] ;  /* 0x001b6400010a7983 */ /* 0x002ee20000300800 */
[----:B------:R-:W-:-:S03]  /*35240*/  IADD3 R7, P2, R7, R3, RZ ;  /* 0x0000000307077210 */ /* 0x000fc60007f5e0ff */
[----:B------:R-:W3:Y:S04]  /*35250*/  LDL.LU R22, [R1+0x1b58] ;  /* 0x001b580001167983 */ /* 0x000ee80000300800 */
[----:B------:R-:W3:Y:S04]  /*35260*/  LDL.LU R13, [R1+0x1b60] ;  /* 0x001b6000010d7983 */ /* 0x000ee80000300800 */
[----:B------:R1:W-:Y:S04]  /*35270*/  LDGSTS.E [R6+0x4000], desc[UR32][R8.64], P1 ;  /* 0x0400000008067fae */ /* 0x0003e80008921860 */
[----:B------:R4:W-:Y:S01]  /*35280*/  STL [R1+0x1b3c], R11 ;  /* 0x001b3c0b01007387 */ /* 0x0009e20000100800 */
[----:B-1----:R-:W-:-:S02]  /*35290*/  IMAD.MOV.U32 R8, RZ, RZ, R11 ;  /* 0x000000ffff087224 */ /* 0x002fc400078e000b */
[----:B----4-:R-:W-:-:S04]  /*352a0*/  IMAD.X R18, R18, 0x1, R2, P0 ;  /* 0x0000000112127824 */ /* 0x010fc800000e0602 */
[----:B------:R-:W-:Y:S01]  /*352b0*/  IMAD.MOV.U32 R9, RZ, RZ, R18 ;  /* 0x000000ffff097224 */ /* 0x000fe200078e0012 */
[----:B------:R-:W-:Y:S01]  /*352c0*/  STL [R1+0x1b38], R18 ;  /* 0x001b381201007387 */ /* 0x000fe20000100800 */
[----:B------:R-:W-:-:S03]  /*352d0*/  IMAD.X R14, R14, 0x1, R2, P2 ;  /* 0x000000010e0e7824 */ /* 0x000fc600010e0602 */
[----:B------:R-:W-:Y:S04]  /*352e0*/  STL [R1+0x1b44], R7 ;  /* 0x001b440701007387 */ /* 0x000fe80000100800 */
[----:B------:R-:W4:Y:S04]  /*352f0*/  LDL.LU R11, [R1+0x1b6c] ;  /* 0x001b6c00010b7983 */ /* 0x000f280000300800 */
[----:B------:R1:W-:Y:S04]  /*35300*/  LDGSTS.E [R6+0x4100], desc[UR32][R8.64], P1 ;  /* 0x0410000008067fae */ /* 0x0003e80008921860 */
[----:B------:R2:W-:Y:S01]  /*35310*/  STL [R1+0x1b40], R14 ;  /* 0x001b400e01007387 */ /* 0x0005e20000100800 */
[----:B-1----:R-:W-:-:S03]  /*35320*/  IMAD.MOV.U32 R9, RZ, RZ, R14 ;  /* 0x000000ffff097224 */ /* 0x002fc600078e000e */
[----:B--2---:R-:W2:Y:S01]  /*35330*/  LDL.LU R14, [R1+0x1b68] ;  /* 0x001b6800010e7983 */ /* 0x004ea20000300800 */
[-C--:B------:R-:W-:Y:S01]  /*35340*/  IADD3 R16, P0, R16, R3.reuse, RZ ;  /* 0x0000000310107210 */ /* 0x080fe20007f1e0ff */
[----:B------:R-:W-:Y:S01]  /*35350*/  IMAD.MOV.U32 R8, RZ, RZ, R7 ;  /* 0x000000ffff087224 */ /* 0x000fe200078e0007 */
[----:B------:R-:W-:Y:S01]  /*35360*/  IADD3 R12, P2, R12, R3, RZ ;  /* 0x000000030c0c7210 */ /* 0x000fe20007f5e0ff */
[----:B------:R-:W2:Y:S04]  /*35370*/  LDL.LU R19, [R1+0x1c34] ;  /* 0x001c340001137983 */ /* 0x000ea80000300800 */
[----:B------:R-:W2:Y:S04]  /*35380*/  LDL.LU R7, [R1+0x1c3c] ;  /* 0x001c3c0001077983 */ /* 0x000ea80000300800 */
[----:B------:R1:W-:Y:S04]  /*35390*/  LDGSTS.E [R6+0x4200], desc[UR32][R8.64], P1 ;  /* 0x0420000008067fae */ /* 0x0003e80008921860 */
[----:B------:R1:W-:Y:S01]  /*353a0*/  STL [R1+0x1b4c], R16 ;  /* 0x001b4c1001007387 */ /* 0x0003e20000100800 */
[----:B------:R-:W-:-:S02]  /*353b0*/  IMAD.X R17, R17, 0x1, R2, P0 ;  /* 0x0000000111117824 */ /* 0x000fc400000e0602 */
[----:B-1----:R-:W-:Y:S02]  /*353c0*/  IMAD.MOV.U32 R8, RZ, RZ, R16 ;  /* 0x000000ffff087224 */ /* 0x002fe400078e0010 */
[----:B------:R-:W-:Y:S01]  /*353d0*/  IMAD.X R15, R15, 0x1, R2, P2 ;  /* 0x000000010f0f7824 */ /* 0x000fe200010e0602 */
[----:B------:R1:W-:Y:S01]  /*353e0*/  STL [R1+0x1b48], R17 ;  /* 0x001b481101007387 */ /* 0x0003e20000100800 */
[----:B------:R-:W-:-:S03]  /*353f0*/  IMAD.MOV.U32 R9, RZ, RZ, R17 ;  /* 0x000000ffff097224 */ /* 0x000fc600078e0011 */
[----:B------:R-:W-:Y:S04]  /*35400*/  STL [R1+0x1b54], R12 ;  /* 0x001b540c01007387 */ /* 0x000fe80000100800 */
[----:B------:R-:W2:Y:S04]  /*35410*/  LDL.LU R20, [R1+0x1c30] ;  /* 0x001c300001147983 */ /* 0x000ea80000300800 */
[----:B------:R1:W-:Y:S04]  /*35420*/  STL [R1+0x1b50], R15 ;  /* 0x001b500f01007387 */ /* 0x0003e80000100800 */
[----:B------:R-:W2:Y:S04]  /*35430*/  LDL.LU R16, [R1+0x1c38] ;  /* 0x001c380001107983 */ /* 0x000ea80000300800 */
[----:B------:R1:W-:Y:S04]  /*35440*/  LDGSTS.E [R6+0x4300], desc[UR32][R8.64], P1 ;  /* 0x0430000008067fae */ /* 0x0003e80008921860 */
[----:B------:R-:W2:Y:S04]  /*35450*/  LDL.LU R18, [R1+0x1c40] ;  /* 0x001c400001127983 */ /* 0x000ea80000300800 */
[----:B-1----:R-:W2:Y:S01]  /*35460*/  LDL.LU R17, [R1+0x1c44] ;  /* 0x001c440001117983 */ /* 0x002ea20000300800 */
[----:B------:R-:W-:-:S02]  /*35470*/  IMAD.MOV.U32 R9, RZ, RZ, R15 ;  /* 0x000000ffff097224 */ /* 0x000fc400078e000f */
[----:B------:R-:W-:Y:S01]  /*35480*/  IMAD.MOV.U32 R8, RZ, RZ, R12 ;  /* 0x000000ffff087224 */ /* 0x000fe200078e000c */
[----:B------:R-:W2:Y:S04]  /*35490*/  LDL.LU R15, [R1+0x1c48] ;  /* 0x001c4800010f7983 */ /* 0x000ea80000300800 */
[----:B------:R-:W2:Y:S04]  /*354a0*/  LDL.LU R12, [R1+0x1c4c] ;  /* 0x001c4c00010c7983 */ /* 0x000ea80000300800 */
[----:B------:R1:W-:Y:S01]  /*354b0*/  LDGSTS.E [R6+0x4400], desc[UR32][R8.64], P1 ;  /* 0x0440000008067fae */ /* 0x0003e20008921860 */
[----:B------:R-:W-:-:S02]  /*354c0*/  IADD3 R21, P0, R21, R3, RZ ;  /* 0x0000000315157210 */ /* 0x000fc40007f1e0ff */
[----:B---3--:R-:W-:-:S03]  /*354d0*/  IADD3 R10, P2, R10, R3, RZ ;  /* 0x000000030a0a7210 */ /* 0x008fc60007f5e0ff */
[----:B------:R-:W-:Y:S02]  /*354e0*/  IMAD.X R22, R22, 0x1, R2, P0 ;  /* 0x0000000116167824 */ /* 0x000fe400000e0602 */
[----:B-1----:R-:W-:Y:S02]  /*354f0*/  IMAD.MOV.U32 R8, RZ, RZ, R21 ;  /* 0x000000ffff087224 */ /* 0x002fe400078e0015 */
[----:B------:R-:W-:Y:S02]  /*35500*/  IMAD.MOV.U32 R9, RZ, RZ, R22 ;  /* 0x000000ffff097224 */ /* 0x000fe400078e0016 */
[----:B------:R-:W-:Y:S01]  /*35510*/  IMAD.X R13, R13, 0x1, R2, P2 ;  /* 0x000000010d0d7824 */ /* 0x000fe200010e0602 */
[----:B------:R-:W-:Y:S04]  /*35520*/  STL [R1+0x1b5c], R21 ;  /* 0x001b5c1501007387 */ /* 0x000fe80000100800 */
[----:B------:R-:W-:Y:S04]  /*35530*/  STL [R1+0x1b58], R22 ;  /* 0x001b581601007387 */ /* 0x000fe80000100800 */
[----:B------:R1:W-:Y:S04]  /*35540*/  LDGSTS.E [R6+0x4500], desc[UR32][R8.64], P1 ;  /* 0x0450000008067fae */ /* 0x0003e80008921860 */
[----:B------:R-:W-:Y:S04]  /*35550*/  STL [R1+0x1b64], R10 ;  /* 0x001b640a01007387 */ /* 0x000fe80000100800 */
[----:B------:R3:W-:Y:S01]  /*35560*/  STL [R1+0x1b60], R13 ;  /* 0x001b600d01007387 */ /* 0x0007e20000100800 */
[----:B-1----:R-:W-:-:S02]  /*35570*/  IMAD.MOV.U32 R8, RZ, RZ, R10 ;  /* 0x000000ffff087224 */ /* 0x002fc400078e000a */
[----:B------:R-:W-:Y:S02]  /*35580*/  IMAD.MOV.U32 R9, RZ, RZ, R13 ;  /* 0x000000ffff097224 */ /* 0x000fe400078e000d */
[----:B---3--:R-:W3:Y:S04]  /*35590*/  LDL.LU R13, [R1+0x1c54] ;  /* 0x001c5400010d7983 */ /* 0x008ee80000300800 */
[----:B------:R-:W3:Y:S04]  /*355a0*/  LDL.LU R10, [R1+0x1c5c] ;  /* 0x001c5c00010a7983 */ /* 0x000ee80000300800 */
[----:B------:R1:W-:Y:S01]  /*355b0*/  LDGSTS.E [R6+0x4600], desc[UR32][R8.64], P1 ;  /* 0x0460000008067fae */ /* 0x0003e20008921860 */
[----:B----4-:R-:W-:-:S05]  /*355c0*/  IADD3 R11, P0, R11, R3, RZ ;  /* 0x000000030b0b7210 */ /* 0x010fca0007f1e0ff */
[----:B------:R-:W-:Y:S01]  /*355d0*/  STL [R1+0x1b6c], R11 ;  /* 0x001b6c0b01007387 */ /* 0x000fe20000100800 */
[----:B-1----:R-:W-:Y:S02]  /*355e0*/  IMAD.MOV.U32 R8, RZ, RZ, R11 ;  /* 0x000000ffff087224 */ /* 0x002fe400078e000b */
[----:B--2---:R-:W-:-:S04]  /*355f0*/  IMAD.X R14, R14, 0x1, R2, P0 ;  /* 0x000000010e0e7824 */ /* 0x004fc800000e0602 */
[----:B------:R-:W-:Y:S01]  /*35600*/  IMAD.MOV.U32 R9, RZ, RZ, R14 ;  /* 0x000000ffff097224 */ /* 0x000fe200078e000e */
[----:B------:R1:W-:Y:S01]  /*35610*/  STL [R1+0x1b68], R14 ;  /* 0x001b680e01007387 */ /* 0x0003e20000100800 */
[----:B------:R-:W-:-:S03]  /*35620*/  UISETP.GT.AND UP1, UPT, UR14, 0xc, UPT ;  /* 0x0000000c0e00788c */ /* 0x000fc6000bf24270 */
[----:B------:R2:W-:Y:S04]  /*35630*/  LDGSTS.E [R6+0x4700], desc[UR32][R8.64], P1 ;  /* 0x0470000008067fae */ /* 0x0005e80008921860 */
[----:B-1----:R-:W4:Y:S04]  /*35640*/  LDL.LU R14, [R1+0x1c50] ;  /* 0x001c5000010e7983 */ /* 0x002f280000300800 */
[----:B------:R-:W4:Y:S01]  /*35650*/  LDL.LU R11, [R1+0x1c58] ;  /* 0x001c5800010b7983 */ /* 0x000f220000300800 */
[----:B------:R-:W-:-:S04]  /*35660*/  USEL UR10, URZ, 0x4, !UP1 ;  /* 0x000000043f0a7887 */ /* 0x000fc8000c800000 */
[----:B------:R-:W-:Y:S01]  /*35670*/  USEL UR10, UR10, URZ, !UP0 ;  /* 0x0000003f0a0a7287 */ /* 0x000fe2000c000000 */
[----:B------:R-:W-:-:S05]  /*35680*/  IADD3 R19, P1, R19, R3, RZ ;  /* 0x0000000313137210 */ /* 0x000fca0007f3e0ff */
[----:B------:R-:W-:Y:S02]  /*35690*/  ISETP.NE.U32.AND P0, PT, RZ, UR10, PT ;  /* 0x0000000aff007c0c */ /* 0x000fe4000bf05070 */
[----:B------:R-:W-:Y:S01]  /*356a0*/  IADD3 R7, P2, R7, R3, RZ ;  /* 0x0000000307077210 */ /* 0x000fe20007f5e0ff */
[----:B--2---:R-:W-:Y:S02]  /*356b0*/  IMAD.MOV.U32 R8, RZ, RZ, R19 ;  /* 0x000000ffff087224 */ /* 0x004fe400078e0013 */
[----:B------:R-:W-:Y:S01]  /*356c0*/  IMAD.X R20, R20, 0x1, R2, P1 ;  /* 0x0000000114147824 */ /* 0x000fe200008e0602 */
[----:B------:R-:W-:Y:S03]  /*356d0*/  STL [R1+0x1c34], R19 ;  /* 0x001c341301007387 */ /* 0x000fe60000100800 */
[----:B------:R-:W-:Y:S01]  /*356e0*/  IMAD.MOV.U32 R9, RZ, RZ, R20 ;  /* 0x000000ffff097224 */ /* 0x000fe200078e0014 */
[----:B------:R-:W-:Y:S01]  /*356f0*/  STL [R1+0x1c30], R20 ;  /* 0x001c301401007387 */ /* 0x000fe20000100800 */
[----:B------:R-:W-:-:S03]  /*35700*/  IMAD.X R16, R16, 0x1, R2, P2 ;  /* 0x0000000110107824 */ /* 0x000fc600010e0602 */
[----:B------:R-:W-:Y:S04]  /*35710*/  STL [R1+0x1c3c], R7 ;  /* 0x001c3c0701007387 */ /* 0x000fe80000100800 */
[----:B------:R1:W-:Y:S01]  /*35720*/  LDGSTS.E [R6+0x6000], desc[UR32][R8.64], P0 ;  /* 0x0600000008067fae */ /* 0x0003e20008121860 */
[----:B------:R-:W-:-:S03]  /*35730*/  IADD3 R17, P1, R17, R3, RZ ;  /* 0x0000000311117210 */ /* 0x000fc60007f3e0ff */
[----:B------:R2:W-:Y:S02]  /*35740*/  STL [R1+0x1c38], R16 ;  /* 0x001c381001007387 */ /* 0x0005e40000100800 */
[----:B------:R-:W-:Y:S02]  /*35750*/  IMAD.X R18, R18, 0x1, R2, P1 ;  /* 0x0000000112127824 */ /* 0x000fe400008e0602 */
[----:B-1----:R-:W-:Y:S01]  /*35760*/  IMAD.MOV.U32 R9, RZ, RZ, R16 ;  /* 0x000000ffff097224 */ /* 0x002fe200078e0010 */
[----:B------:R-:W-:Y:S01]  /*35770*/  IADD3 R12, P2, R12, R3, RZ ;  /* 0x000000030c0c7210 */ /* 0x000fe20007f5e0ff */
[----:B------:R-:W-:Y:S01]  /*35780*/  IMAD.MOV.U32 R8, RZ, RZ, R7 ;  /* 0x000000ffff087224 */ /* 0x000fe200078e0007 */
[----:B--2---:R-:W2:Y:S03]  /*35790*/  LDL.LU R16, [R1+0x1c60] ;  /* 0x001c600001107983 */ /* 0x004ea60000300800 */
[----:B------:R-:W-:Y:S01]  /*357a0*/  IMAD.X R15, R15, 0x1, R2, P2 ;  /* 0x000000010f0f7824 */ /* 0x000fe200010e0602 */
[----:B------:R-:W2:Y:S04]  /*357b0*/  LDL.LU R7, [R1+0x1c64] ;  /* 0x001c640001077983 */ /* 0x000ea80000300800 */
[----:B------:R-:W-:Y:S04]  /*357c0*/  STL [R1+0x1c44], R17 ;  /* 0x001c441101007387 */ /* 0x000fe80000100800 */
[----:B------:R-:W-:Y:S04]  /*357d0*/  STL [R1+0x1c40], R18 ;  /* 0x001c401201007387 */ /* 0x000fe80000100800 */
[----:B------:R1:W-:Y:S04]  /*357e0*/  STL [R1+0x1c4c], R12 ;  /* 0x001c4c0c01007387 */ /* 0x0003e80000100800 */
[----:B------:R1:W-:Y:S04]  /*357f0*/  STL [R1+0x1c48], R15 ;  /* 0x001c480f01007387 */ /* 0x0003e80000100800 */
[----:B------:R-:W2:Y:S04]  /*35800*/  LDL.LU R28, [R1+0x1c68] ;  /* 0x001c6800011c7983 */ /* 0x000ea80000300800 */
[----:B------:R-:W2:Y:S04]  /*35810*/  LDL.LU R23, [R1+0x1c6c] ;  /* 0x001c6c0001177983 */ /* 0x000ea80000300800 */
[----:B------:R1:W-:Y:S04]  /*35820*/  LDGSTS.E [R6+0x6100], desc[UR32][R8.64], P0 ;  /* 0x0610000008067fae */ /* 0x0003e80008121860 */
[----:B------:R-:W2:Y:S04]  /*35830*/  LDL.LU R22, [R1+0x1d30] ;  /* 0x001d300001167983 */ /* 0x000ea80000300800 */
[----:B------:R-:W2:Y:S01]  /*35840*/  LDL.LU R21, [R1+0x1d34] ;  /* 0x001d340001157983 */ /* 0x000ea20000300800 */
[----:B-1----:R-:W-:-:S02]  /*35850*/  IMAD.MOV.U32 R8, RZ, RZ, R17 ;  /* 0x000000ffff087224 */ /* 0x002fc400078e0011 */
[----:B------:R-:W-:Y:S01]  /*35860*/  IMAD.MOV.U32 R9, RZ, RZ, R18 ;  /* 0x000000ffff097224 */ /* 0x000fe200078e0012 */
[----:B---3--:R-:W-:-:S04]  /*35870*/  IADD3 R13, P1, R13, R3, RZ ;  /* 0x000000030d0d7210 */ /* 0x008fc80007f3e0ff */
[----:B------:R1:W-:Y:S01]  /*35880*/  LDGSTS.E [R6+0x6200], desc[UR32][R8.64], P0 ;  /* 0x0620000008067fae */ /* 0x0003e20008121860 */
[----:B------:R-:W-:Y:S01]  /*35890*/  IADD3 R10, P2, R10, R3, RZ ;  /* 0x000000030a0a7210 */ /* 0x000fe20007f5e0ff */
[----:B-1----:R-:W-:Y:S02]  /*358a0*/  IMAD.MOV.U32 R8, RZ, RZ, R12 ;  /* 0x000000ffff087224 */ /* 0x002fe400078e000c */
[----:B------:R-:W-:Y:S01]  /*358b0*/  IMAD.MOV.U32 R9, RZ, RZ, R15 ;  /* 0x000000ffff097224 */ /* 0x000fe200078e000f */
[----:B------:R-:W3:Y:S04]  /*358c0*/  LDL.LU R12, [R1+0x1d3c] ;  /* 0x001d3c00010c7983 */ /* 0x000ee80000300800 */
[----:B------:R-:W3:Y:S04]  /*358d0*/  LDL.LU R15, [R1+0x1d44] ;  /* 0x001d4400010f7983 */ /* 0x000ee80000300800 */
[----:B------:R1:W-:Y:S04]  /*358e0*/  STL [R1+0x1c54], R13 ;  /* 0x001c540d01007387 */ /* 0x0003e80000100800 */
[----:B------:R1:W-:Y:S01]  /*358f0*/  LDGSTS.E [R6+0x6300], desc[UR32][R8.64], P0 ;  /* 0x0630000008067fae */ /* 0x0003e20008121860 */
[----:B----4-:R-:W-:-:S05]  /*35900*/  IMAD.X R14, R14, 0x1, R2, P1 ;  /* 0x000000010e0e7824 */ /* 0x010fca00008e0602 */
[----:B------:R-:W-:Y:S01]  /*35910*/  STL [R1+0x1c50], R14 ;  /* 0x001c500e01007387 */ /* 0x000fe20000100800 */
[----:B------:R-:W-:-:S03]  /*35920*/  IMAD.X R11, R11, 0x1, R2, P2 ;  /* 0x000000010b0b7824 */ /* 0x000fc600010e0602 */
[----:B------:R4:W-:Y:S04]  /*35930*/  STL [R1+0x1c5c], R10 ;  /* 0x001c5c0a01007387 */ /* 0x0009e80000100800 */
[----:B------:R-:W3:Y:S04]  /*35940*/  LDL.LU R20, [R1+0x1d38] ;  /* 0x001d380001147983 */ /* 0x000ee80000300800 */
[----:B------:R4:W-:Y:S04]  /*35950*/  STL [R1+0x1c58], R11 ;  /* 0x001c580b01007387 */ /* 0x0009e80000100800 */
[----:B------:R-:W3:Y:S01]  /*35960*/  LDL.LU R19, [R1+0x1d40] ;  /* 0x001d400001137983 */ /* 0x000ee20000300800 */
[----:B-1----:R-:W-:-:S02]  /*35970*/  IMAD.MOV.U32 R8, RZ, RZ, R13 ;  /* 0x000000ffff087224 */ /* 0x002fc400078e000d */
[----:B------:R-:W-:Y:S01]  /*35980*/  IMAD.MOV.U32 R9, RZ, RZ, R14 ;  /* 0x000000ffff097224 */ /* 0x000fe200078e000e */
[----:B------:R-:W3:Y:S04]  /*35990*/  LDL.LU R13, [R1+0x1d48] ;  /* 0x001d4800010d7983 */ /* 0x000ee80000300800 */
[----:B------:R1:W-:Y:S02]  /*359a0*/  LDGSTS.E [R6+0x6400], desc[UR32][R8.64], P0 ;  /* 0x0640000008067fae */ /* 0x0003e40008121860 */
[----:B-1----:R-:W-:Y:S02]  /*359b0*/  IMAD.MOV.U32 R8, RZ, RZ, R10 ;  /* 0x000000ffff087224 */ /* 0x002fe400078e000a */
[----:B----4-:R-:W4:Y:S01]  /*359c0*/  LDL.LU R10, [R1+0x1d4c] ;  /* 0x001d4c00010a7983 */ /* 0x010f220000300800 */
[----:B------:R-:W-:-:S03]  /*359d0*/  IMAD.MOV.U32 R9, RZ, RZ, R11 ;  /* 0x000000ffff097224 */ /* 0x000fc600078e000b */
[----:B------:R-:W4:Y:S04]  /*359e0*/  LDL.LU R14, [R1+0x1d50] ;  /* 0x001d5000010e7983 */ /* 0x000f280000300800 */
[----:B------:R-:W4:Y:S01]  /*359f0*/  LDL.LU R11, [R1+0x1d54] ;  /* 0x001d5400010b7983 */ /* 0x000f220000300800 */
[----:B------:R-:W-:-:S03]  /*35a00*/  UISETP.GT.AND UP1, UPT, UR14, 0x10, UPT ;  /* 0x000000100e00788c */ /* 0x000fc6000bf24270 */
[----:B------:R1:W-:Y:S01]  /*35a10*/  LDGSTS.E [R6+0x6500], desc[UR32][R8.64], P0 ;  /* 0x0650000008067fae */ /* 0x0003e20008121860 */
[----:B--2---:R-:W-:Y:S01]  /*35a20*/  IADD3 R7, P1, R7, R3, RZ ;  /* 0x0000000307077210 */ /* 0x004fe20007f3e0ff */
[----:B------:R-:W-:-:S04]  /*35a30*/  USEL UR10, URZ, 0x4, !UP1 ;  /* 0x000000043f0a7887 */ /* 0x000fc8000c800000 */
[----:B------:R-:W-:Y:S01]  /*35a40*/  IMAD.X R16, R16, 0x1, R2, P1 ;  /* 0x0000000110107824 */ /* 0x000fe200008e0602 */
[----:B------:R-:W-:Y:S01]  /*35a50*/  USEL UR10, UR10, URZ, !UP0 ;  /* 0x0000003f0a0a7287 */ /* 0x000fe2000c000000 */
[----:B-1----:R-:W-:Y:S02]  /*35a60*/  IMAD.MOV.U32 R8, RZ, RZ, R7 ;  /* 0x000000ffff087224 */ /* 0x002fe400078e0007 */
[----:B------:R-:W-:Y:S01]  /*35a70*/  IMAD.MOV.U32 R9, RZ, RZ, R16 ;  /* 0x000000ffff097224 */ /* 0x000fe200078e0010 */
[----:B------:R1:W-:Y:S02]  /*35a80*/  STL [R1+0x1c64], R7 ;  /* 0x001c640701007387 */ /* 0x0003e40000100800 */
[----:B------:R-:W-:Y:S02]  /*35a90*/  ISETP.NE.U32.AND P1, PT, RZ, UR10, PT ;  /* 0x0000000aff007c0c */ /* 0x000fe4000bf25070 */
[----:B------:R2:W-:Y:S01]  /*35aa0*/  LDGSTS.E [R6+0x6600], desc[UR32][R8.64], P0 ;  /* 0x0660000008067fae */ /* 0x0005e20008121860 */
[----:B------:R-:W-:-:S05]  /*35ab0*/  IADD3 R23, P2, R23, R3, RZ ;  /* 0x0000000317177210 */ /* 0x000fca0007f5e0ff */
[----:B------:R-:W-:Y:S02]  /*35ac0*/  IMAD.X R28, R28, 0x1, R2, P2 ;  /* 0x000000011c1c7824 */ /* 0x000fe400010e0602 */
[----:B--2---:R-:W-:Y:S02]  /*35ad0*/  IMAD.MOV.U32 R8, RZ, RZ, R23 ;  /* 0x000000ffff087224 */ /* 0x004fe400078e0017 */
[----:B------:R-:W-:Y:S01]  /*35ae0*/  IMAD.MOV.U32 R9, RZ, RZ, R28 ;  /* 0x000000ffff097224 */ /* 0x000fe200078e001c */
[----:B------:R2:W-:Y:S01]  /*35af0*/  STL [R1+0x1c60], R16 ;  /* 0x001c601001007387 */ /* 0x0005e20000100800 */
[----:B------:R-:W-:-:S03]  /*35b00*/  IADD3 R21, P3, R21, R3, RZ ;  /* 0x0000000315157210 */ /* 0x000fc60007f7e0ff */
[----:B------:R-:W4:Y:S04]  /*35b10*/  LDL.LU R18, [R1+0x1d58] ;  /* 0x001d580001127983 */ /* 0x000f280000300800 */
[----:B-1----:R-:W4:Y:S01]  /*35b20*/  LDL.LU R7, [R1+0x1d5c] ;  /* 0x001d5c0001077983 */ /* 0x002f220000300800 */
[----:B------:R-:W-:-:S03]  /*35b30*/  IMAD.X R22, R22, 0x1, R2, P3 ;  /* 0x0000000116167824 */ /* 0x000fc600018e0602 */
[----:B------:R1:W-:Y:S04]  /*35b40*/  LDGSTS.E [R6+0x6700], desc[UR32][R8.64], P0 ;  /* 0x0670000008067fae */ /* 0x0003e80008121860 */
[----:B------:R-:W4:Y:S04]  /*35b50*/  LDL.LU R17, [R1+0x1d60] ;  /* 0x001d600001117983 */ /* 0x000f280000300800 */
[----:B--2---:R-:W2:Y:S01]  /*35b60*/  LDL.LU R16, [R1+0x1d64] ;  /* 0x001d640001107983 */ /* 0x004ea20000300800 */
[----:B-1----:R-:W-:Y:S01]  /*35b70*/  IMAD.MOV.U32 R8, RZ, RZ, R21 ;  /* 0x000000ffff087224 */ /* 0x002fe200078e0015 */
[-C--:B---3--:R-:W-:Y:S01]  /*35b80*/  IADD3 R12, P0, R12, R3.reuse, RZ ;  /* 0x000000030c0c7210 */ /* 0x088fe20007f1e0ff */
[----:B------:R-:W-:Y:S01]  /*35b90*/  IMAD.MOV.U32 R9, RZ, RZ, R22 ;  /* 0x000000ffff097224 */ /* 0x000fe200078e0016 */
[----:B------:R-:W-:Y:S01]  /*35ba0*/  STL [R1+0x1c6c], R23 ;  /* 0x001c6c1701007387 */ /* 0x000fe20000100800 */
[----:B------:R-:W-:-:S03]  /*35bb0*/  IADD3 R15, P2, R15, R3, RZ ;  /* 0x000000030f0f7210 */ /* 0x000fc60007f5e0ff */
[----:B------:R-:W-:Y:S04]  /*35bc0*/  STL [R1+0x1c68], R28 ;  /* 0x001c681c01007387 */ /* 0x000fe80000100800 */
[----:B------:R-:W-:Y:S04]  /*35bd0*/  STL [R1+0x1d34], R21 ;  /* 0x001d341501007387 */ /* 0x000fe80000100800 */
[----:B------:R-:W-:Y:S04]  /*35be0*/  STL [R1+0x1d30], R22 ;  /* 0x001d301601007387 */ /* 0x000fe80000100800 */
[----:B------:R1:W-:Y:S04]  /*35bf0*/  LDGSTS.E [R6+0x8000], desc[UR32][R8.64], P1 ;  /* 0x0800000008067fae */ /* 0x0003e80008921860 */
[----:B------:R3:W-:Y:S01]  /*35c00*/  STL [R1+0x1d3c], R12 ;  /* 0x001d3c0c01007387 */ /* 0x0007e20000100800 */
[----:B-1----:R-:W-:-:S02]  /*35c10*/  IMAD.MOV.U32 R8, RZ, RZ, R12 ;  /* 0x000000ffff087224 */ /* 0x002fc400078e000c */
[----:B------:R-:W-:-:S04]  /*35c20*/  IMAD.X R20, R20, 0x1, R2, P0 ;  /* 0x0000000114147824 */ /* 0x000fc800000e0602 */
[----:B------:R-:W-:Y:S01]  /*35c30*/  IMAD.MOV.U32 R9, RZ, RZ, R20 ;  /* 0x000000ffff097224 */ /* 0x000fe200078e0014 */
[----:B------:R-:W-:Y:S01]  /*35c40*/  STL [R1+0x1d38], R20 ;  /* 0x001d381401007387 */ /* 0x000fe20000100800 */
[----:B------:R-:W-:-:S03]  /*35c50*/  IMAD.X R19, R19, 0x1, R2, P2 ;  /* 0x0000000113137824 */ /* 0x000fc600010e0602 */
[----:B------:R1:W-:Y:S04]  /*35c60*/  STL [R1+0x1d44], R15 ;  /* 0x001d440f01007387 */ /* 0x0003e80000100800 */
[----:B---3--:R-:W3:Y:S04]  /*35c70*/  LDL.LU R12, [R1+0x1d6c] ;  /* 0x001d6c00010c7983 */ /* 0x008ee80000300800 */
[----:B------:R1:W-:Y:S04]  /*35c80*/  LDGSTS.E [R6+0x8100], desc[UR32][R8.64], P1 ;  /* 0x0810000008067fae */ /* 0x0003e80008921860 */
[----:B------:R-:W-:Y:S01]  /*35c90*/  STL [R1+0x1d40], R19 ;  /* 0x001d401301007387 */ /* 0x000fe20000100800 */
[----:B-1----:R-:W-:-:S03]  /*35ca0*/  IMAD.MOV.U32 R8, RZ, RZ, R15 ;  /* 0x000000ffff087224 */ /* 0x002fc600078e000f */
[----:B------:R-:W3:Y:S01]  /*35cb0*/  LDL.LU R15, [R1+0x1d68] ;  /* 0x001d6800010f7983 */ /* 0x000ee20000300800 */
[----:B----4-:R-:W-:Y:S01]  /*35cc0*/  IADD3 R10, P0, R10, R3, RZ ;  /* 0x000000030a0a7210 */ /* 0x010fe20007f1e0ff */
[----:B------:R-:W-:-:S04]  /*35cd0*/  IMAD.MOV.U32 R9, RZ, RZ, R19 ;  /* 0x000000ffff097224 */ /* 0x000fc800078e0013 */
[--C-:B------:R-:W-:Y:S01]  /*35ce0*/  IMAD.X R13, R13, 0x1, R2.reuse, P0 ;  /* 0x000000010d0d7824 */ /* 0x100fe200000e0602 */
[----:B------:R-:W-:Y:S01]  /*35cf0*/  IADD3 R11, P2, R11, R3, RZ ;  /* 0x000000030b0b7210 */ /* 0x000fe20007f5e0ff */
[----:B------:R1:W-:Y:S04]  /*35d00*/  LDGSTS.E [R6+0x8200], desc[UR32][R8.64], P1 ;  /* 0x0820000008067fae */ /* 0x0003e80008921860 */
[----:B------:R-:W-:Y:S01]  /*35d10*/  STL [R1+0x1d4c], R10 ;  /* 0x001d4c0a01007387 */ /* 0x000fe20000100800 */
[----:B------:R-:W-:-:S03]  /*35d20*/  IMAD.X R14, R14, 0x1, R2, P2 ;  /* 0x000000010e0e7824 */ /* 0x000fc600010e0602 */
[----:B------:R4:W-:Y:S01]  /*35d30*/  STL [R1+0x1d48], R13 ;  /* 0x001d480d01007387 */ /* 0x0009e20000100800 */
[----:B-1----:R-:W-:-:S03]  /*35d40*/  IMAD.MOV.U32 R8, RZ, RZ, R10 ;  /* 0x000000ffff087224 */ /* 0x002fc600078e000a */
[----:B------:R-:W-:Y:S01]  /*35d50*/  STL [R1+0x1d54], R11 ;  /* 0x001d540b01007387 */ /* 0x000fe20000100800 */
[----:B------:R-:W-:-:S03]  /*35d60*/  IMAD.MOV.U32 R9, RZ, RZ, R13 ;  /* 0x000000ffff097224 */ /* 0x000fc600078e000d */
[----:B----4-:R-:W4:Y:S04]  /*35d70*/  LDL.LU R13, [R1+0x1e34] ;  /* 0x001e3400010d7983 */ /* 0x010f280000300800 */
[----:B------:R1:W-:Y:S04]  /*35d80*/  STL [R1+0x1d50], R14 ;  /* 0x001d500e01007387 */ /* 0x0003e80000100800 */
[----:B------:R1:W-:Y:S04]  /*35d90*/  LDGSTS.E [R6+0x8300], desc[UR32][R8.64], P1 ;  /* 0x0830000008067fae */ /* 0x0003e80008921860 */
[----:B------:R-:W4:Y:S01]  /*35da0*/  LDL.LU R10, [R1+0x1e3c] ;  /* 0x001e3c00010a7983 */ /* 0x000f220000300800 */
[----:B-1----:R-:W-:-:S03]  /*35db0*/  IMAD.MOV.U32 R9, RZ, RZ, R14 ;  /* 0x000000ffff097224 */ /* 0x002fc600078e000e */
[----:B------:R-:W4:Y:S01]  /*35dc0*/  LDL.LU R14, [R1+0x1e30] ;  /* 0x001e3000010e7983 */ /* 0x000f220000300800 */
[----:B------:R-:W-:-:S03]  /*35dd0*/  IMAD.MOV.U32 R8, RZ, RZ, R11 ;  /* 0x000000ffff087224 */ /* 0x000fc600078e000b */
[----:B------:R-:W4:Y:S04]  /*35de0*/  LDL.LU R11, [R1+0x1e38] ;  /* 0x001e3800010b7983 */ /* 0x000f280000300800 */
[----:B------:R1:W-:Y:S01]  /*35df0*/  LDGSTS.E [R6+0x8400], desc[UR32][R8.64], P1 ;  /* 0x0840000008067fae */ /* 0x0003e20008921860 */
[----:B------:R-:W-:-:S05]  /*35e00*/  IADD3 R7, P0, R7, R3, RZ ;  /* 0x0000000307077210 */ /* 0x000fca0007f1e0ff */
[----:B------:R-:W-:Y:S01]  /*35e10*/  IMAD.X R18, R18, 0x1, R2, P0 ;  /* 0x0000000112127824 */ /* 0x000fe200000e0602 */
[----:B------:R1:W-:Y:S01]  /*35e20*/  STL [R1+0x1d5c], R7 ;  /* 0x001d5c0701007387 */ /* 0x0003e20000100800 */
[----:B--2---:R-:W-:-:S03]  /*35e30*/  IADD3 R16, P2, R16, R3, RZ ;  /* 0x0000000310107210 */ /* 0x004fc60007f5e0ff */
[----:B------:R2:W-:Y:S02]  /*35e40*/  STL [R1+0x1d58], R18 ;  /* 0x001d581201007387 */ /* 0x0005e40000100800 */
[----:B------:R-:W-:Y:S02]  /*35e50*/  IMAD.X R17, R17, 0x1, R2, P2 ;  /* 0x0000000111117824 */ /* 0x000fe400010e0602 */
[----:B------:R2:W-:Y:S01]  /*35e60*/  STL [R1+0x1d64], R16 ;  /* 0x001d641001007387 */ /* 0x0005e20000100800 */
[----:B-1----:R-:W-:-:S03]  /*35e70*/  IMAD.MOV.U32 R8, RZ, RZ, R7 ;  /* 0x000000ffff087224 */ /* 0x002fc600078e0007 */
[----:B------:R-:W4:Y:S01]  /*35e80*/  LDL.LU R21, [R1+0x1e44] ;  /* 0x001e440001157983 */ /* 0x000f220000300800 */
[----:B------:R-:W-:-:S03]  /*35e90*/  IMAD.MOV.U32 R9, RZ, RZ, R18 ;  /* 0x000000ffff097224 */ /* 0x000fc600078e0012 */
[----:B------:R1:W-:Y:S04]  /*35ea0*/  STL [R1+0x1d60], R17 ;  /* 0x001d601101007387 */ /* 0x0003e80000100800 */
[----:B------:R-:W4:Y:S04]  /*35eb0*/  LDL.LU R7, [R1+0x1e4c] ;  /* 0x001e4c0001077983 */ /* 0x000f280000300800 */
[----:B------:R-:W4:Y:S04]  /*35ec0*/  LDL.LU R22, [R1+0x1e40] ;  /* 0x001e400001167983 */ /* 0x000f280000300800 */
[----:B------:R-:W4:Y:S04]  /*35ed0*/  LDL.LU R20, [R1+0x1e48] ;  /* 0x001e480001147983 */ /* 0x000f280000300800 */
[----:B------:R1:W-:Y:S04]  /*35ee0*/  LDGSTS.E [R6+0x8500], desc[UR32][R8.64], P1 ;  /* 0x0850000008067fae */ /* 0x0003e80008921860 */
[----:B--2---:R-:W2:Y:S01]  /*35ef0*/  LDL.LU R18, [R1+0x1e54] ;  /* 0x001e540001127983 */ /* 0x004ea20000300800 */
[----:B-1----:R-:W-:-:S03]  /*35f00*/  IMAD.MOV.U32 R8, RZ, RZ, R16 ;  /* 0x000000ffff087224 */ /* 0x002fc600078e0010 */
[----:B------:R-:W2:Y:S01]  /*35f10*/  LDL.LU R16, [R1+0x1e5c] ;  /* 0x001e5c0001107983 */ /* 0x000ea20000300800 */
[----:B------:R-:W-:Y:S01]  /*35f20*/  IMAD.MOV.U32 R9, RZ, RZ, R17 ;  /* 0x000000ffff097224 */ /* 0x000fe200078e0011 */
[----:B------:R-:W-:Y:S01]  /*35f30*/  UISETP.GT.AND UP1, UPT, UR14, 0x14, UPT ;  /* 0x000000140e00788c */ /* 0x000fe2000bf24270 */
[----:B---3--:R-:W-:-:S03]  /*35f40*/  IADD3 R12, P0, R12, R3, RZ ;  /* 0x000000030c0c7210 */ /* 0x008fc60007f1e0ff */
[----:B------:R1:W-:Y:S04]  /*35f50*/  LDGSTS.E [R6+0x8600], desc[UR32][R8.64], P1 ;  /* 0x0860000008067fae */ /* 0x0003e80008921860 */
[----:B------:R3:W-:Y:S01]  /*35f60*/  STL [R1+0x1d6c], R12 ;  /* 0x001d6c0c01007387 */ /* 0x0007e20000100800 */
[----:B------:R-:W-:-:S05]  /*35f70*/  IMAD.X R15, R15, 0x1, R2, P0 ;  /* 0x000000010f0f7824 */ /* 0x000fca00000e0602 */
[----:B------:R-:W-:Y:S04]  /*35f80*/  STL [R1+0x1d68], R15 ;  /* 0x001d680f01007387 */ /* 0x000fe80000100800 */
[----:B------:R-:W2:Y:S04]  /*35f90*/  LDL.LU R19, [R1+0x1e50] ;  /* 0x001e500001137983 */ /* 0x000ea80000300800 */
[----:B------:R-:W2:Y:S01]  /*35fa0*/  LDL.LU R17, [R1+0x1e58] ;  /* 0x001e580001117983 */ /* 0x000ea20000300800 */
[----:B------:R-:W-:Y:S01]  /*35fb0*/  USEL UR10, URZ, 0x4, !UP1 ;  /* 0x000000043f0a7887 */ /* 0x000fe2000c800000 */
[----:B-1----:R-:W-:-:S02]  /*35fc0*/  IMAD.MOV.U32 R8, RZ, RZ, R12 ;  /* 0x000000ffff087224 */ /* 0x002fc400078e000c */
[----:B------:R-:W-:Y:S01]  /*35fd0*/  IMAD.MOV.U32 R9, RZ, RZ, R15 ;  /* 0x000000ffff097224 */ /* 0x000fe200078e000f */
[----:B------:R-:W-:Y:S01]  /*35fe0*/  USEL UR10, UR10, URZ, !UP0 ;  /* 0x0000003f0a0a7287 */ /* 0x000fe2000c000000 */
[----:B---3--:R-:W3:Y:S04]  /*35ff0*/  LDL.LU R12, [R1+0x1e64] ;  /* 0x001e6400010c7983 */ /* 0x008ee80000300800 */
[----:B------:R1:W-:Y:S01]  /*36000*/  LDGSTS.E [R6+0x8700], desc[UR32][R8.64], P1 ;  /* 0x0870000008067fae */ /* 0x0003e20008921860 */
[----:B------:R-:W-:Y:S02]  /*36010*/  ISETP.NE.U32.AND P0, PT, RZ, UR10, PT ;  /* 0x0000000aff007c0c */ /* 0x000fe4000bf05070 */
[----:B----4-:R-:W-:-:S05]  /*36020*/  IADD3 R13, P1, R13, R3, RZ ;  /* 0x000000030d0d7210 */ /* 0x010fca0007f3e0ff */
[----:B------:R4:W-:Y:S01]  /*36030*/  STL [R1+0x1e34], R13 ;  /* 0x001e340d01007387 */ /* 0x0009e20000100800 */
[----:B------:R-:W-:Y:S01]  /*36040*/  IADD3 R10, P2, R10, R3, RZ ;  /* 0x000000030a0a7210 */ /* 0x000fe20007f5e0ff */
[----:B-1----:R-:W-:Y:S02]  /*36050*/  IMAD.MOV.U32 R8, RZ, RZ, R13 ;  /* 0x000000ffff087224 */ /* 0x002fe400078e000d */
[----:B------:R-:W-:-:S04]  /*36060*/  IMAD.X R14, R14, 0x1, R2, P1 ;  /* 0x000000010e0e7824 */ /* 0x000fc800008e0602 */
[----:B------:R-:W-:Y:S02]  /*36070*/  IMAD.MOV.U32 R9, RZ, RZ, R14 ;  /* 0x000000ffff097224 */ /* 0x000fe400078e000e */
[----:B------:R-:W-:Y:S01]  /*36080*/  IMAD.X R11, R11, 0x1, R2, P2 ;  /* 0x000000010b0b7824 */ /* 0x000fe200010e0602 */
[----:B------:R-:W-:Y:S04]  /*36090*/  STL [R1+0x1e30], R14 ;  /* 0x001e300e01007387 */ /* 0x000fe80000100800 */
[----:B------:R-:W-:Y:S04]  /*360a0*/  STL [R1+0x1e3c], R10 ;  /* 0x001e3c0a01007387 */ /* 0x000fe80000100800 */
[----:B----4-:R-:W4:Y:S04]  /*360b0*/  LDL.LU R13, [R1+0x1e60] ;  /* 0x001e6000010d7983 */ /* 0x010f280000300800 */
[----:B------:R1:W-:Y:S04]  /*360c0*/  LDGSTS.E [R6+0xa000], desc[UR32][R8.64], P0 ;  /* 0x0a00000008067fae */ /* 0x0003e80008121860 */
[----:B------:R1:W-:Y:S02]  /*360d0*/  STL [R1+0x1e38], R11 ;  /* 0x001e380b01007387 */ /* 0x0003e40000100800 */
[----:B-1----:R-:W-:-:S02]  /*360e0*/  IMAD.MOV.U32 R9, RZ, RZ, R11 ;  /* 0x000000ffff097224 */ /* 0x002fc400078e000b */
[----:B------:R-:W-:Y:S01]  /*360f0*/  IMAD.MOV.U32 R8, RZ, RZ, R10 ;  /* 0x000000ffff087224 */ /* 0x000fe200078e000a */
[----:B------:R-:W4:Y:S04]  /*36100*/  LDL.LU R11, [R1+0x1e68] ;  /* 0x001e6800010b7983 */ /* 0x000f280000300800 */
[----:B------:R-:W4:Y:S04]  /*36110*/  LDL.LU R10, [R1+0x1e6c] ;  /* 0x001e6c00010a7983 */ /* 0x000f280000300800 */
[----:B------:R-:W4:Y:S04]  /*36120*/  LDL.LU R15, [R1+0x1f30] ;  /* 0x001f3000010f7983 */ /* 0x000f280000300800 */
[----:B------:R-:W4:Y:S01]  /*36130*/  LDL.LU R14, [R1+0x1f34] ;  /* 0x001f3400010e7983 */ /* 0x000f220000300800 */
[----:B------:R-:W-:-:S02]  /*36140*/  IADD3 R21, P1, R21, R3, RZ ;  /* 0x0000000315157210 */ /* 0x000fc40007f3e0ff */
[-C--:B------:R-:W-:Y:S01]  /*36150*/  IADD3 R7, P2, R7, R3.reuse, RZ ;  /* 0x0000000307077210 */ /* 0x080fe20007f5e0ff */
[----:B------:R-:W-:Y:S01]  /*36160*/  IMAD.MOV.U32 R152, RZ, RZ, R69 ;  /* 0x000000ffff987224 */ /* 0x000fe200078e0045 */
[----:B------:R1:W-:Y:S01]  /*36170*/  LDGSTS.E [R6+0xa100], desc[UR32][R8.64], P0 ;  /* 0x0a10000008067fae */ /* 0x0003e20008121860 */
[----:B------:R-:W-:Y:S02]  /*36180*/  IMAD.X R22, R22, 0x1, R2, P1 ;  /* 0x0000000116167824 */ /* 0x000fe400008e0602 */
[----:B------:R-:W-:Y:S01]  /*36190*/  IMAD.MOV.U32 R153, RZ, RZ, R68 ;  /* 0x000000ffff997224 */ /* 0x000fe200078e0044 */
[----:B--2---:R-:W-:Y:S01]  /*361a0*/  IADD3 R18, P1, R18, R3, RZ ;  /* 0x0000000312127210 */ /* 0x004fe20007f3e0ff */
[----:B------:R-:W-:Y:S02]  /*361b0*/  IMAD.MOV.U32 R154, RZ, RZ, R65 ;  /* 0x000000ffff9a7224 */ /* 0x000fe400078e0041 */
[----:B------:R-:W-:Y:S02]  /*361c0*/  IMAD.MOV.U32 R155, RZ, RZ, R64 ;  /* 0x000000ffff9b7224 */ /* 0x000fe400078e0040 */
[----:B------:R-:W-:Y:S01]  /*361d0*/  IMAD.X R20, R20, 0x1, R2, P2 ;  /* 0x0000000114147824 */ /* 0x000fe200010e0602 */
[----:B------:R-:W-:Y:S01]  /*361e0*/  STL [R1+0x1e44], R21 ;  /* 0x001e441501007387 */ /* 0x000fe20000100800 */
[----:B-1----:R-:W-:-:S02]  /*361f0*/  IMAD.MOV.U32 R8, RZ, RZ, R21 ;  /* 0x000000ffff087224 */ /* 0x002fc400078e0015 */
[----:B------:R-:W-:Y:S01]  /*36200*/  IMAD.MOV.U32 R9, RZ, RZ, R22 ;  /* 0x000000ffff097224 */ /* 0x000fe200078e0016 */
[----:B------:R-:W-:Y:S01]  /*36210*/  STL [R1+0x1e40], R22 ;  /* 0x001e401601007387 */ /* 0x000fe20000100800 */
[----:B------:R-:W-:Y:S01]  /*36220*/  HMMA.1688.F32.TF32 R152, R160, R30, R152 ;  /* 0x0000001ea098723c */ /* 0x000fe20000081098 */
[----:B------:R-:W-:Y:S02]  /*36230*/  IADD3 R16, P2, R16, R3, RZ ;  /* 0x0000000310107210 */ /* 0x000fe40007f5e0ff */
[----:B------:R1:W-:Y:S04]  /*36240*/  STL [R1+0x1e4c], R7 ;  /* 0x001e4c0701007387 */ /* 0x0003e80000100800 */
[----:B------:R2:W-:Y:S04]  /*36250*/  LDGSTS.E [R6+0xa200], desc[UR32][R8.64], P0 ;  /* 0x0a20000008067fae */ /* 0x0005e80008121860 */
[----:B------:R-:W-:Y:S04]  /*36260*/  STL [R1+0x1e48], R20 ;  /* 0x001e481401007387 */ /* 0x000fe80000100800 */
[----:B------:R-:W4:Y:S01]  /*36270*/  LDL.LU R30, [R1+0x1f3c] ;  /* 0x001f3c00011e7983 */ /* 0x000f220000300800 */
[----:B--2---:R-:W-:-:S03]  /*36280*/  IMAD.MOV.U32 R8, RZ, RZ, R7 ;  /* 0x000000ffff087224 */ /* 0x004fc600078e0007 */
[----:B-1----:R-:W2:Y:S01]  /*36290*/  LDL.LU R7, [R1+0x1f44] ;  /* 0x001f440001077983 */ /* 0x002ea20000300800 */
[----:B------:R-:W-:-:S03]  /*362a0*/  IMAD.MOV.U32 R158, RZ, RZ, R33 ;  /* 0x000000ffff9e7224 */ /* 0x000fc600078e0021 */
[----:B------:R-:W-:Y:S01]  /*362b0*/  STL [R1+0x1e54], R18 ;  /* 0x001e541201007387 */ /* 0x000fe20000100800 */
[----:B------:R-:W-:-:S07]  /*362c0*/  IMAD.MOV.U32 R159, RZ, RZ, R32 ;  /* 0x000000ffff9f7224 */ /* 0x000fce00078e0020 */
[----:B------:R-:W-:Y:S01]  /*362d0*/  HMMA.1688.F32.TF32 R156, R160, R34, R156 ;  /* 0x00000022a09c723c */ /* 0x000fe2000008109c */
[----:B------:R-:W-:-:S05]  /*362e0*/  IMAD.X R19, R19, 0x1, R2, P1 ;  /* 0x0000000113137824 */ /* 0x000fca00008e0602 */
[----:B------:R-:W-:Y:S01]  /*362f0*/  STL [R1+0x1e50], R19 ;  /* 0x001e501301007387 */ /* 0x000fe20000100800 */
[----:B------:R-:W-:-:S03]  /*36300*/  IMAD.X R17, R17, 0x1, R2, P2 ;  /* 0x0000000111117824 */ /* 0x000fc600010e0602 */
[----:B------:R-:W-:Y:S04]  /*36310*/  STL [R1+0x1e5c], R16 ;  /* 0x001e5c1001007387 */ /* 0x000fe80000100800 */
[----:B------:R-:W2:Y:S04]  /*36320*/  LDL.LU R31, [R1+0x1f38] ;  /* 0x001f3800011f7983 */ /* 0x000ea80000300800 */
[----:B------:R-:W-:Y:S04]  /*36330*/  STL [R1+0x1e58], R17 ;  /* 0x001e581101007387 */ /* 0x000fe80000100800 */
[----:B------:R-:W2:Y:S01]  /*36340*/  LDL.LU R34, [R1+0x1f40] ;  /* 0x001f400001227983 */ /* 0x000ea20000300800 */
[----:B------:R-:W-:Y:S01]  /*36350*/  IMAD.MOV.U32 R9, RZ, RZ, R20 ;  /* 0x000000ffff097224 */ /* 0x000fe200078e0014 */
[----:B---3--:R-:W-:-:S04]  /*36360*/  IADD3 R12, P1, R12, R3, RZ ;  /* 0x000000030c0c7210 */ /* 0x008fc80007f3e0ff */
[----:B------:R1:W-:Y:S02]  /*36370*/  LDGSTS.E [R6+0xa300], desc[UR32][R8.64], P0 ;  /* 0x0a30000008067fae */ /* 0x0003e40008121860 */
[----:B-1----:R-:W-:Y:S02]  /*36380*/  IMAD.MOV.U32 R8, RZ, RZ, R18 ;  /* 0x000000ffff087224 */ /* 0x002fe400078e0012 */
[----:B------:R-:W-:-:S05]  /*36390*/  IMAD.MOV.U32 R9, RZ, RZ, R19 ;  /* 0x000000ffff097224 */ /* 0x000fca00078e0013 */
[----:B------:R1:W-:Y:S01]  /*363a0*/  LDGSTS.E [R6+0xa400], desc[UR32][R8.64], P0 ;  /* 0x0a40000008067fae */ /* 0x0003e20008121860 */
[----:B----4-:R-:W-:Y:S02]  /*363b0*/  IMAD.X R13, R13, 0x1, R2, P1 ;  /* 0x000000010d0d7824 */ /* 0x010fe400008e0602 */
[----:B-1----:R-:W-:Y:S02]  /*363c0*/  IMAD.MOV.U32 R8, RZ, RZ, R16 ;  /* 0x000000ffff087224 */ /* 0x002fe400078e0010 */
[----:B------:R-:W-:Y:S01]  /*363d0*/  IMAD.MOV.U32 R9, RZ, RZ, R17 ;  /* 0x000000ffff097224 */ /* 0x000fe200078e0011 */
[----:B------:R-:W-:Y:S04]  /*363e0*/  STL [R1+0x1e64], R12 ;  /* 0x001e640c01007387 */ /* 0x000fe80000100800 */
[----:B------:R1:W-:Y:S04]  /*363f0*/  LDGSTS.E [R6+0xa500], desc[UR32][R8.64], P0 ;  /* 0x0a50000008067fae */ /* 0x0003e80008121860 */
[----:B------:R-:W-:Y:S01]  /*36400*/  STL [R1+0x1e60], R13 ;  /* 0x001e600d01007387 */ /* 0x000fe20000100800 */
[----:B------:R-:W-:Y:S01]  /*36410*/  IADD3 R10, P2, R10, R3, RZ ;  /* 0x000000030a0a7210 */ /* 0x000fe20007f5e0ff */
[----:B-1----:R-:W-:-:S02]  /*36420*/  IMAD.MOV.U32 R8, RZ, RZ, R12 ;  /* 0x000000ffff087224 */ /* 0x002fc400078e000c */
[----:B------:R-:W-:Y:S02]  /*36430*/  IMAD.MOV.U32 R9, RZ, RZ, R13 ;  /* 0x000000ffff097224 */ /* 0x000fe400078e000d */
[--C-:B------:R-:W-:Y:S01]  /*36440*/  IMAD.X R11, R11, 0x1, R2.reuse, P2 ;  /* 0x000000010b0b7824 */ /* 0x100fe200010e0602 */
[----:B------:R-:W-:Y:S01]  /*36450*/  IADD3 R14, P3, R14, R3, RZ ;  /* 0x000000030e0e7210 */ /* 0x000fe20007f7e0ff */
[----:B------:R-:W-:Y:S04]  /*36460*/  STL [R1+0x1e6c], R10 ;  /* 0x001e6c0a01007387 */ /* 0x000fe80000100800 */
[----:B------:R1:W-:Y:S01]  /*36470*/  LDGSTS.E [R6+0xa600], desc[UR32][R8.64], P0 ;  /* 0x0a60000008067fae */ /* 0x0003e20008121860 */
[----:B------:R-:W-:-:S03]  /*36480*/  IMAD.X R15, R15, 0x1, R2, P3 ;  /* 0x000000010f0f7824 */ /* 0x000fc600018e0602 */
[----:B------:R3:W-:Y:S04]  /*36490*/  STL [R1+0x1e68], R11 ;  /* 0x001e680b01007387 */ /* 0x0007e80000100800 */
[----:B------:R-:W-:Y:S01]  /*364a0*/  STL [R1+0x1f34], R14 ;  /* 0x001f340e01007387 */ /* 0x000fe20000100800 */
[----:B-1----:R-:W-:Y:S02]  /*364b0*/  IMAD.MOV.U32 R8, RZ, RZ, R10 ;  /* 0x000000ffff087224 */ /* 0x002fe400078e000a */
[----:B------:R-:W-:Y:S02]  /*364c0*/  IMAD.MOV.U32 R9, RZ, RZ, R11 ;  /* 0x000000ffff097224 */ /* 0x000fe400078e000b */
[----:B---3--:R-:W3:Y:S04]  /*364d0*/  LDL.LU.64 R10, [R1+0x1908] ;  /* 0x00190800010a7983 */ /* 0x008ee80000300a00 */
[----:B------:R1:W-:Y:S04]  /*364e0*/  STL [R1+0x1f30], R15 ;  /* 0x001f300f01007387 */ /* 0x0003e80000100800 */
[----:B------:R-:W4:Y:S04]  /*364f0*/  LDL.LU.64 R12, [R1+0x1900] ;  /* 0x00190000010c7983 */ /* 0x000f280000300a00 */
[----:B------:R1:W-:Y:S01]  /*36500*/  LDGSTS.E [R6+0xa700], desc[UR32][R8.64], P0 ;  /* 0x0a70000008067fae */ /* 0x0003e20008121860 */
[----:B------:R-:W-:Y:S01]  /*36510*/  UISETP.GT.AND UP1, UPT, UR14, 0x18, UPT ;  /* 0x000000180e00788c */ /* 0x000fe2000bf24270 */
[----:B-1----:R-:W-:-:S02]  /*36520*/  IMAD.MOV.U32 R8, RZ, RZ, R14 ;  /* 0x000000ffff087224 */ /* 0x002fc400078e000e */
[----:B------:R-:W-:Y:S02]  /*36530*/  IMAD.MOV.U32 R9, RZ, RZ, R15 ;  /* 0x000000ffff097224 */ /* 0x000fe400078e000f */
[----:B------:R-:W4:Y:S04]  /*36540*/  LDL.LU.64 R14, [R1+0x18f8] ;  /* 0x0018f800010e7983 */ /* 0x000f280000300a00 */
[----:B------:R-:W4:Y:S01]  /*36550*/  LDL.LU.64 R16, [R1+0x18f0] ;  /* 0x0018f00001107983 */ /* 0x000f220000300a00 */
[----:B------:R-:W-:-:S03]  /*36560*/  USEL UR10, URZ, 0x4, !UP1 ;  /* 0x000000043f0a7887 */ /* 0x000fc6000c800000 */
[----:B------:R-:W4:Y:S01]  /*36570*/  LDL.LU.64 R18, [R1+0x18e8] ;  /* 0x0018e80001127983 */ /* 0x000f220000300a00 */
[----:B------:R-:W-:-:S03]  /*36580*/  USEL UR10, UR10, URZ, !UP0 ;  /* 0x0000003f0a0a7287 */ /* 0x000fc6000c000000 */
[----:B------:R-:W4:Y:S03]  /*36590*/  LDL.LU.64 R20, [R1+0x17e8] ;  /* 0x0017e80001147983 */ /* 0x000f260000300a00 */
[----:B------:R-:W-:Y:S01]  /*365a0*/  ISETP.NE.U32.AND P1, PT, RZ, UR10, PT ;  /* 0x0000000aff007c0c */ /* 0x000fe2000bf25070 */
[----:B------:R-:W4:Y:S01]  /*365b0*/  LDL.LU.64 R22, [R1+0x1820] ;  /* 0x0018200001167983 */ /* 0x000f220000300a00 */
[-C--:B------:R-:W-:Y:S02]  /*365c0*/  IADD3 R30, P0, R30, R3.reuse, RZ ;  /* 0x000000031e1e7210 */ /* 0x080fe40007f1e0ff */
[----:B--2---:R-:W-:Y:S01]  /*365d0*/  IADD3 R7, P2, R7, R3, RZ ;  /* 0x0000000307077210 */ /* 0x004fe20007f5e0ff */
[----:B------:R-:W2:Y:S04]  /*365e0*/  LDL.LU.64 R28, [R1+0x1818] ;  /* 0x00181800011c7983 */ /* 0x000ea80000300a00 */
[----:B------:R-:W-:Y:S04]  /*365f0*/  STL [R1+0x1f3c], R30 ;  /* 0x001f3c1e01007387 */ /* 0x000fe80000100800 */
[----:B------:R1:W-:Y:S02]  /*36600*/  LDGSTS.E [R6+0xc000], desc[UR32][R8.64], P1 ;  /* 0x0c00000008067fae */ /* 0x0003e40008921860 */
[----:B-1----:R-:W-:-:S02]  /*36610*/  IMAD.MOV.U32 R8, RZ, RZ, R30 ;  /* 0x000000ffff087224 */ /* 0x002fc400078e001e */
[----:B------:R-:W-:-:S04]  /*36620*/  IMAD.X R31, R31, 0x1, R2, P0 ;  /* 0x000000011f1f7824 */ /* 0x000fc800000e0602 */
[----:B------:R-:W-:Y:S01]  /*36630*/  IMAD.MOV.U32 R9, RZ, RZ, R31 ;  /* 0x000000ffff097224 */ /* 0x000fe200078e001f */
[----:B------:R1:W-:Y:S01]  /*36640*/  STL [R1+0x1f38], R31 ;  /* 0x001f381f01007387 */ /* 0x0003e20000100800 */
[----:B------:R-:W-:-:S03]  /*36650*/  IMAD.X R34, R34, 0x1, R2, P2 ;  /* 0x0000000122227824 */ /* 0x000fc600010e0602 */
[----:B------:R-:W-:Y:S04]  /*36660*/  STL [R1+0x1f44], R7 ;  /* 0x001f440701007387 */ /* 0x000fe80000100800 */
[----:B------:R1:W-:Y:S04]  /*36670*/  LDGSTS.E [R6+0xc100], desc[UR32][R8.64], P1 ;  /* 0x0c10000008067fae */ /* 0x0003e80008921860 */
[----:B-1----:R-:W2:Y:S04]  /*36680*/  LDL.LU.64 R30, [R1+0x1810] ;  /* 0x00181000011e7983 */ /* 0x002ea80000300a00 */
[----:B------:R1:W-:Y:S04]  /*36690*/  STL [R1+0x1f40], R34 ;  /* 0x001f402201007387 */ /* 0x0003e80000100800 */
[----:B------:R-:W2:Y:S01]  /*366a0*/  LDL.LU.64 R32, [R1+0x1808] ;  /* 0x0018080001207983 */ /* 0x000ea20000300a00 */
[----:B------:R-:W-:-:S03]  /*366b0*/  IMAD.MOV.U32 R9, RZ, RZ, R34 ;  /* 0x000000ffff097224 */ /* 0x000fc600078e0022 */
[----:B-1----:R-:W2:Y:S04]  /*366c0*/  LDL.LU.64 R34, [R1+0x1800] ;  /* 0x0018000001227983 */ /* 0x002ea80000300a00 */
[----:B------:R-:W2:Y:S04]  /*366d0*/  LDL.LU.64 R50, [R1+0x17f8] ;  /* 0x0017f80001327983 */ /* 0x000ea80000300a00 */
[----:B------:R-:W2:Y:S04]  /*366e0*/  LDL.LU.64 R44, [R1+0x17f0] ;  /* 0x0017f000012c7983 */ /* 0x000ea80000300a00 */
[----:B------:R-:W2:Y:S04]  /*366f0*/  LDL.LU R42, [R1+0x1970] ;  /* 0x00197000012a7983 */ /* 0x000ea80000300800 */
[----:B------:R-:W2:Y:S04]  /*36700*/  LDL.LU R41, [R1+0x1974] ;  /* 0x0019740001297983 */ /* 0x000ea80000300800 */
[----:B------:R-:W2:Y:S04]  /*36710*/  LDL.LU R40, [R1+0x1978] ;  /* 0x0019780001287983 */ /* 0x000ea80000300800 */
[----:B------:R-:W2:Y:S04]  /*36720*/  LDL.LU R39, [R1+0x197c] ;  /* 0x00197c0001277983 */ /* 0x000ea80000300800 */
[----:B------:R-:W2:Y:S04]  /*36730*/  LDL.LU R38, [R1+0x1980] ;  /* 0x0019800001267983 */ /* 0x000ea80000300800 */
[----:B------:R-:W2:Y:S01]  /*36740*/  LDL.LU R37, [R1+0x1984] ;  /* 0x0019840001257983 */ /* 0x000ea20000300800 */
[----:B------:R-:W-:-:S05]  /*36750*/  IMAD.MOV.U32 R8, RZ, RZ, R7 ;  /* 0x000000ffff087224 */ /* 0x000fca00078e0007 */
[----:B------:R3:W-:Y:S02]  /*36760*/  LDGSTS.E [R6+0xc200], desc[UR32][R8.64], P1 ;  /* 0x0c20000008067fae */ /* 0x0007e40008921860 */
[----:B---3--:R-:W-:-:S05]  /*36770*/  IADD3 R8, P0, R10, R3, RZ ;  /* 0x000000030a087210 */ /* 0x008fca0007f1e0ff */
[----:B------:R-:W-:Y:S01]  /*36780*/  IMAD.X R7, R11, 0x1, R2, P0 ;  /* 0x000000010b077824 */ /* 0x000fe200000e0602 */
[----:B----4-:R-:W-:-:S05]  /*36790*/  IADD3 R10, P0, R12, R3, RZ ;  /* 0x000000030c0a7210 */ /* 0x010fca0007f1e0ff */
[----:B------:R-:W-:Y:S01]  /*367a0*/  IMAD.X R9, R13, 0x1, R2, P0 ;  /* 0x000000010d097824 */ /* 0x000fe200000e0602 */
[----:B------:R-:W-:-:S05]  /*367b0*/  IADD3 R12, P0, R14, R3, RZ ;  /* 0x000000030e0c7210 */ /* 0x000fca0007f1e0ff */
        /* <DEDUP_REMOVED lines=9> */
[----:B--2---:R-:W-:-:S05]  /*36850*/  IADD3 R22, P0, R28, R3, RZ ;  /* 0x000000031c167210 */ /* 0x004fca0007f1e0ff */
[----:B------:R-:W-:Y:S02]  /*36860*/  IMAD.X R21, R29, 0x1, R2, P0 ;  /* 0x000000011d157824 */ /* 0x000fe400000e0602 */
[----:B------:R-:W-:Y:S02]  /*36870*/  IMAD.MOV.U32 R168, RZ, RZ, R8 ;  /* 0x000000ffffa87224 */ /* 0x000fe400078e0008 */
[----:B------:R-:W-:Y:S01]  /*36880*/  IMAD.MOV.U32 R169, RZ, RZ, R7 ;  /* 0x000000ffffa97224 */ /* 0x000fe200078e0007 */
[----:B------:R-:W-:Y:S01]  /*36890*/  HMMA.1688.F32.TF32 R64, R160, R66, R200 ;  /* 0x00000042a040723c */ /* 0x000fe200000810c8 */
[----:B------:R-:W-:Y:S02]  /*368a0*/  IMAD.MOV.U32 R166, RZ, RZ, R10 ;  /* 0x000000ffffa67224 */ /* 0x000fe400078e000a */
[----:B------:R-:W-:-:S03]  /*368b0*/  IMAD.MOV.U32 R167, RZ, RZ, R9 ;  /* 0x000000ffffa77224 */ /* 0x000fc600078e0009 */
[----:B------:R-:W-:Y:S01]  /*368c0*/  HMMA.1688.F32.TF32 R68, R160, R70, R196 ;  /* 0x00000046a044723c */ /* 0x000fe200000810c4 */
[----:B------:R-:W-:-:S05]  /*368d0*/  IMAD.MOV.U32 R164, RZ, RZ, R12 ;  /* 0x000000ffffa47224 */ /* 0x000fca00078e000c */
[----:B------:R-:W-:Y:S01]  /*368e0*/  HMMA.1688.F32.TF32 R24, R160, R26, R192 ;  /* 0x0000001aa018723c */ /* 0x000fe200000810c0 */
[----:B------:R-:W-:Y:S01]  /*368f0*/  IMAD.MOV.U32 R165, RZ, RZ, R11 ;  /* 0x000000ffffa57224 */ /* 0x000fe200078e000b */
[----:B------:R-:W-:Y:S01]  /*36900*/  UISETP.GT.AND UP1, UPT, UR14, 0x1c, UPT ;  /* 0x0000001c0e00788c */ /* 0x000fe2000bf24270 */
[----:B------:R-:W-:Y:S01]  /*36910*/  IMAD.MOV.U32 R62, RZ, RZ, R20 ;  /* 0x000000ffff3e7224 */ /* 0x000fe200078e0014 */
[----:B------:R-:W-:Y:S03]  /*36920*/  LDGSTS.E [R6+0xc300], desc[UR32][R168.64], P1 ;  /* 0x0c300000a8067fae */ /* 0x000fe60008921860 */
[----:B------:R-:W-:Y:S02]  /*36930*/  IMAD.MOV.U32 R162, RZ, RZ, R14 ;  /* 0x000000ffffa27224 */ /* 0x000fe400078e000e */
[----:B------:R-:W-:Y:S02]  /*36940*/  IMAD.MOV.U32 R163, RZ, RZ, R13 ;  /* 0x000000ffffa37224 */ /* 0x000fe400078e000d */
[----:B------:R-:W-:-:S02]  /*36950*/  IMAD.MOV.U32 R160, RZ, RZ, R16 ;  /* 0x000000ffffa07224 */ /* 0x000fc400078e0010 */
[----:B------:R-:W-:Y:S02]  /*36960*/  IMAD.MOV.U32 R161, RZ, RZ, R15 ;  /* 0x000000ffffa17224 */ /* 0x000fe400078e000f */
[----:B------:R-:W-:Y:S01]  /*36970*/  IMAD.MOV.U32 R63, RZ, RZ, R19 ;  /* 0x000000ffff3f7224 */ /* 0x000fe200078e0013 */
[----:B------:R-:W-:Y:S01]  /*36980*/  USEL UR10, URZ, 0x4, !UP1 ;  /* 0x000000043f0a7887 */ /* 0x000fe2000c800000 */
[----:B------:R-:W-:Y:S03]  /*36990*/  LDGSTS.E [R6+0xc400], desc[UR32][R166.64], P1 ;  /* 0x0c400000a6067fae */ /* 0x000fe60008921860 */
[----:B------:R-:W-:Y:S01]  /*369a0*/  USEL UR10, UR10, URZ, !UP0 ;  /* 0x0000003f0a0a7287 */ /* 0x000fe2000c000000 */
[----:B------:R-:W-:Y:S04]  /*369b0*/  LDGSTS.E [R6+0xc500], desc[UR32][R164.64], P1 ;  /* 0x0c500000a4067fae */ /* 0x000fe80008921860 */
[----:B------:R-:W-:Y:S01]  /*369c0*/  LDGSTS.E [R6+0xc600], desc[UR32][R162.64], P1 ;  /* 0x0c600000a2067fae */ /* 0x000fe20008921860 */
[----:B------:R-:W-:-:S03]  /*369d0*/  ISETP.NE.U32.AND P2, PT, RZ, UR10, PT ;  /* 0x0000000aff007c0c */ /* 0x000fc6000bf45070 */
[----:B------:R-:W-:Y:S10]  /*369e0*/  LDGSTS.E [R6+0xc700], desc[UR32][R160.64], P1 ;  /* 0x0c700000a0067fae */ /* 0x000ff40008921860 */
[----:B------:R-:W-:Y:S01]  /*369f0*/  LDGSTS.E [R6+0xe000], desc[UR32][R62.64], P2 ;  /* 0x0e0000003e067fae */ /* 0x000fe20009121860 */
        /* <DEDUP_REMOVED lines=8> */
[-C--:B------:R-:W-:Y:S02]  /*36a80*/  IADD3 R36, P0, R44, R3.reuse, RZ ;  /* 0x000000032c247210 */ /* 0x080fe40007f1e0ff */
[----:B------:R-:W-:Y:S01]  /*36a90*/  IADD3 R41, P3, R41, R3, RZ ;  /* 0x0000000329297210 */ /* 0x000fe20007f7e0ff */
[----:B------:R-:W-:Y:S02]  /*36aa0*/  IMAD.MOV.U32 R50, RZ, RZ, R18 ;  /* 0x000000ffff327224 */ /* 0x000fe400078e0012 */
[----:B------:R-:W-:Y:S02]  /*36ab0*/  IMAD.MOV.U32 R51, RZ, RZ, R17 ;  /* 0x000000ffff337224 */ /* 0x000fe400078e0011 */
[----:B------:R-:W-:Y:S01]  /*36ac0*/  STL [R1+0x1974], R41 ;  /* 0x0019742901007387 */ /* 0x000fe20000100800 */
[----:B------:R-:W-:-:S03]  /*36ad0*/  IMAD.X R35, R45, 0x1, R2, P0 ;  /* 0x000000012d237824 */ /* 0x000fc600000e0602 */
[----:B------:R-:W-:Y:S01]  /*36ae0*/  STL.64 [R1+0x1908], R168 ;  /* 0x001908a801007387 */ /* 0x000fe20000100a00 */
[----:B------:R-:W-:Y:S02]  /*36af0*/  IMAD.MOV.U32 R44, RZ, RZ, R22 ;  /* 0x000000ffff2c7224 */ /* 0x000fe400078e0016 */
[----:B------:R-:W-:Y:S01]  /*36b00*/  IMAD.MOV.U32 R45, RZ, RZ, R21 ;  /* 0x000000ffff2d7224 */ /* 0x000fe200078e0015 */
[----:B------:R-:W-:Y:S01]  /*36b10*/  STL.64 [R1+0x1900], R166 ;  /* 0x001900a601007387 */ /* 0x000fe20000100a00 */
[----:B------:R-:W-:Y:S02]  /*36b20*/  IMAD.MOV.U32 R60, RZ, RZ, R28 ;  /* 0x000000ffff3c7224 */ /* 0x000fe400078e001c */
[----:B------:R-:W-:Y:S01]  /*36b30*/  IMAD.MOV.U32 R61, RZ, RZ, R23 ;  /* 0x000000ffff3d7224 */ /* 0x000fe200078e0017 */
[----:B------:R-:W-:Y:S01]  /*36b40*/  STL.64 [R1+0x18f8], R164 ;  /* 0x0018f8a401007387 */ /* 0x000fe20000100a00 */
[----:B------:R-:W-:Y:S02]  /*36b50*/  IMAD.MOV.U32 R58, RZ, RZ, R30 ;  /* 0x000000ffff3a7224 */ /* 0x000fe400078e001e */
[----:B------:R-:W-:Y:S01]  /*36b60*/  IMAD.MOV.U32 R59, RZ, RZ, R29 ;  /* 0x000000ffff3b7224 */ /* 0x000fe200078e001d */
[----:B------:R-:W-:Y:S01]  /*36b70*/  STL.64 [R1+0x18f0], R162 ;  /* 0x0018f0a201007387 */ /* 0x000fe20000100a00 */
[----:B------:R-:W-:-:S02]  /*36b80*/  IMAD.MOV.U32 R56, RZ, RZ, R32 ;  /* 0x000000ffff387224 */ /* 0x000fc400078e0020 */
[----:B------:R-:W-:Y:S01]  /*36b90*/  IMAD.MOV.U32 R57, RZ, RZ, R31 ;  /* 0x000000ffff397224 */ /* 0x000fe200078e001f */
[----:B------:R-:W-:Y:S01]  /*36ba0*/  STL.64 [R1+0x18e8], R160 ;  /* 0x0018e8a001007387 */ /* 0x000fe20000100a00 */
[----:B------:R-:W-:Y:S02]  /*36bb0*/  IMAD.MOV.U32 R54, RZ, RZ, R34 ;  /* 0x000000ffff367224 */ /* 0x000fe400078e0022 */
[----:B------:R-:W-:Y:S01]  /*36bc0*/  IMAD.MOV.U32 R55, RZ, RZ, R33 ;  /* 0x000000ffff377224 */ /* 0x000fe200078e0021 */
[----:B------:R-:W-:Y:S01]  /*36bd0*/  STL.64 [R1+0x17e8], R50 ;  /* 0x0017e83201007387 */ /* 0x000fe20000100a00 */
[----:B------:R-:W-:Y:S02]  /*36be0*/  IMAD.MOV.U32 R52, RZ, RZ, R36 ;  /* 0x000000ffff347224 */ /* 0x000fe400078e0024 */
[----:B------:R-:W-:Y:S01]  /*36bf0*/  IMAD.MOV.U32 R53, RZ, RZ, R35 ;  /* 0x000000ffff357224 */ /* 0x000fe200078e0023 */
[----:B------:R-:W-:Y:S04]  /*36c00*/  STL.64 [R1+0x1820], R62 ;  /* 0x0018203e01007387 */ /* 0x000fe80000100a00 */
[----:B------:R1:W-:Y:S04]  /*36c10*/  STL.64 [R1+0x1818], R44 ;  /* 0x0018182c01007387 */ /* 0x0003e80000100a00 */
[----:B------:R-:W-:Y:S04]  /*36c20*/  STL.64 [R1+0x1810], R60 ;  /* 0x0018103c01007387 */ /* 0x000fe80000100a00 */
[----:B------:R-:W-:Y:S04]  /*36c30*/  STL.64 [R1+0x1808], R58 ;  /* 0x0018083a01007387 */ /* 0x000fe80000100a00 */
[----:B------:R-:W-:Y:S04]  /*36c40*/  STL.64 [R1+0x1800], R56 ;  /* 0x0018003801007387 */ /* 0x000fe80000100a00 */
[----:B------:R-:W-:Y:S04]  /*36c50*/  STL.64 [R1+0x17f8], R54 ;  /* 0x0017f83601007387 */ /* 0x000fe80000100a00 */
[----:B------:R-:W-:Y:S04]  /*36c60*/  STL.64 [R1+0x17f0], R52 ;  /* 0x0017f03401007387 */ /* 0x000fe80000100a00 */
[----:B------:R-:W2:Y:S04]  /*36c70*/  LDL.LU R14, [R1+0x198c] ;  /* 0x00198c00010e7983 */ /* 0x000ea80000300800 */
[----:B------:R-:W3:Y:S04]  /*36c80*/  LDL.LU R10, [R1+0x1994] ;  /* 0x00199400010a7983 */ /* 0x000ee80000300800 */
[----:B------:R-:W4:Y:S04]  /*36c90*/  LDL.LU R16, [R1+0x1988] ;  /* 0x0019880001107983 */ /* 0x000f280000300800 */
[----:B------:R-:W4:Y:S04]  /*36ca0*/  LDL.LU R19, [R1+0x1990] ;  /* 0x0019900001137983 */ /* 0x000f280000300800 */
[----:B------:R-:W4:Y:S01]  /*36cb0*/  LDL.LU R15, [R1+0x199c] ;  /* 0x00199c00010f7983 */ /* 0x000f220000300800 */
[----:B------:R-:W-:-:S03]  /*36cc0*/  IADD3 R39, P1, R39, R3, RZ ;  /* 0x0000000327277210 */ /* 0x000fc60007f3e0ff */
[----:B------:R1:W-:Y:S01]  /*36cd0*/  LDGSTS.E [R6+0xe100], desc[UR32][R44.64], P2 ;  /* 0x0e1000002c067fae */ /* 0x0003e20009121860 */
[----:B------:R-:W-:-:S03]  /*36ce0*/  IMAD.X R42, R42, 0x1, R2, P3 ;  /* 0x000000012a2a7824 */ /* 0x000fc600018e0602 */
[----:B------:R-:W-:Y:S04]  /*36cf0*/  LDGSTS.E [R6+0xe200], desc[UR32][R60.64], P2 ;  /* 0x0e2000003c067fae */ /* 0x000fe80009121860 */
[----:B------:R-:W4:Y:S04]  /*36d00*/  LDL.LU R17, [R1+0x19a4] ;  /* 0x0019a40001117983 */ /* 0x000f280000300800 */
[----:B------:R-:W-:Y:S04]  /*36d10*/  LDGSTS.E [R6+0xe300], desc[UR32][R58.64], P2 ;  /* 0x0e3000003a067fae */ /* 0x000fe80009121860 */
[----:B------:R-:W4:Y:S01]  /*36d20*/  LDL.LU R20, [R1+0x1998] ;  /* 0x0019980001147983 */ /* 0x000f220000300800 */
[----:B------:R-:W-:-:S03]  /*36d30*/  IMAD.X R40, R40, 0x1, R2, P1 ;  /* 0x0000000128287824 */ /* 0x000fc600008e0602 */
[----:B------:R-:W-:Y:S04]  /*36d40*/  LDGSTS.E [R6+0xe400], desc[UR32][R56.64], P2 ;  /* 0x0e40000038067fae */ /* 0x000fe80009121860 */
[----:B------:R-:W-:Y:S04]  /*36d50*/  LDGSTS.E [R6+0xe500], desc[UR32][R54.64], P2 ;  /* 0x0e50000036067fae */ /* 0x000fe80009121860 */
[----:B------:R-:W-:Y:S04]  /*36d60*/  LDGSTS.E [R6+0xe600], desc[UR32][R52.64], P2 ;  /* 0x0e60000034067fae */ /* 0x000fe80009121860 */
[----:B------:R-:W-:Y:S01]  /*36d70*/  LDGSTS.E [R6+0xe700], desc[UR32][R50.64], P2 ;  /* 0x0e70000032067fae */ /* 0x000fe20009121860 */
[----:B------:R-:W-:-:S05]  /*36d80*/  IADD3 R37, P2, R37, R3, RZ ;  /* 0x0000000325257210 */ /* 0x000fca0007f5e0ff */
[----:B------:R-:W-:Y:S01]  /*36d90*/  IMAD.X R38, R38, 0x1, R2, P2 ;  /* 0x0000000126267824 */ /* 0x000fe200010e0602 */
[----:B------:R-:W4:Y:S04]  /*36da0*/  LDL.LU R6, [R1+0x19a0] ;  /* 0x0019a00001067983 */ /* 0x000f280000300800 */
[----:B------:R-:W-:Y:S04]  /*36db0*/  STL [R1+0x1970], R42 ;  /* 0x0019702a01007387 */ /* 0x000fe80000100800 */
[----:B------:R-:W-:Y:S04]  /*36dc0*/  STL [R1+0x197c], R39 ;  /* 0x00197c2701007387 */ /* 0x000fe80000100800 */
[----:B------:R-:W-:Y:S04]  /*36dd0*/  STL [R1+0x1978], R40 ;  /* 0x0019782801007387 */ /* 0x000fe80000100800 */
[----:B------:R-:W-:Y:S04]  /*36de0*/  STL [R1+0x1984], R37 ;  /* 0x0019842501007387 */ /* 0x000fe80000100800 */
[----:B------:R-:W4:Y:S04]  /*36df0*/  LDL.LU R12, [R1+0x19ac] ;  /* 0x0019ac00010c7983 */ /* 0x000f280000300800 */
[----:B------:R-:W-:Y:S04]  /*36e00*/  STL [R1+0x1980], R38 ;  /* 0x0019802601007387 */ /* 0x000fe80000100800 */
[----:B------:R-:W4:Y:S01]  /*36e10*/  LDL.LU R18, [R1+0x19a8] ;  /* 0x0019a80001127983 */ /* 0x000f220000300800 */
[----:B-1----:R-:W1:Y:S01]  /*36e20*/  S2R R45, SR_TID.X ;  /* 0x00000000002d7919 */ /* 0x002e620000002100 */
[----:B------:R-:W-:Y:S01]  /*36e30*/  UISETP.GT.AND UP2, UPT, UR14, 0x1, UPT ;  /* 0x000000010e00788c */ /* 0x000fe2000bf44270 */
[----:B------:R-:W-:-:S02]  /*36e40*/  IMAD.MOV.U32 R8, RZ, RZ, R41 ;  /* 0x000000ffff087224 */ /* 0x000fc400078e0029 */
[----:B------:R-:W-:Y:S01]  /*36e50*/  IMAD.MOV.U32 R9, RZ, RZ, R42 ;  /* 0x000000ffff097224 */ /* 0x000fe200078e002a */
[----:B------:R-:W-:Y:S01]  /*36e60*/  USEL UR11, URZ, 0x4, !UP2 ;  /* 0x000000043f0b7887 */ /* 0x000fe2000d000000 */
[----:B------:R-:W4:Y:S03]  /*36e70*/  LDL.LU R11, [R1+0x1a74] ;  /* 0x001a7400010b7983 */ /* 0x000f260000300800 */
[----:B------:R-:W-:Y:S01]  /*36e80*/  USEL UR11, UR11, URZ, !UP0 ;  /* 0x0000003f0b0b7287 */ /* 0x000fe2000c000000 */
[----:B------:R-:W4:Y:S05]  /*36e90*/  LDL.LU R13, [R1+0x1a7c] ;  /* 0x001a7c00010d7983 */ /* 0x000f2a0000300800 */
[----:B------:R-:W-:-:S02]  /*36ea0*/  ISETP.NE.U32.AND P0, PT, RZ, UR11, PT ;  /* 0x0000000bff007c0c */ /* 0x000fc4000bf05070 */
[----:B-1----:R-:W-:-:S05]  /*36eb0*/  LOP3.LUT R45, R45, 0x3f, RZ, 0xc0, !PT ;  /* 0x0000003f2d2d7812 */ /* 0x002fca00078ec0ff */
[----:B------:R-:W-:-:S05]  /*36ec0*/  IMAD.SHL.U32 R45, R45, 0x4, RZ ;  /* 0x000000042d2d7824 */ /* 0x000fca00078e00ff */
[----:B------:R-:W-:-:S05]  /*36ed0*/  LOP3.LUT R43, R45, 0x20, RZ, 0x3c, !PT ;  /* 0x000000202d2b7812 */ /* 0x000fca00078e3cff */
[----:B------:R-:W-:-:S05]  /*36ee0*/  VIADD R7, R43, UR15 ;  /* 0x0000000f2b077c36 */ /* 0x000fca0008000000 */
[----:B------:R1:W-:Y:S02]  /*36ef0*/  LDGSTS.E [R7+0x800], desc[UR32][R8.64], P0 ;  /* 0x0080000008077fae */ /* 0x0003e40008121860 */
[----:B-1----:R-:W-:Y:S02]  /*36f00*/  IMAD.MOV.U32 R8, RZ, RZ, R39 ;  /* 0x000000ffff087224 */ /* 0x002fe400078e0027 */
[----:B------:R-:W-:-:S05]  /*36f10*/  IMAD.MOV.U32 R9, RZ, RZ, R40 ;  /* 0x000000ffff097224 */ /* 0x000fca00078e0028 */
[----:B------:R1:W-:Y:S02]  /*36f20*/  LDGSTS.E [R7+0x900], desc[UR32][R8.64], P0 ;  /* 0x0090000008077fae */ /* 0x0003e40008121860 */
[----:B-1----:R-:W-:Y:S02]  /*36f30*/  IMAD.MOV.U32 R8, RZ, RZ, R37 ;  /* 0x000000ffff087224 */ /* 0x002fe400078e0025 */
[----:B------:R-:W-:-:S05]  /*36f40*/  IMAD.MOV.U32 R9, RZ, RZ, R38 ;  /* 0x000000ffff097224 */ /* 0x000fca00078e0026 */
[----:B------:R1:W-:Y:S01]  /*36f50*/  LDGSTS.E [R7+0xa00], desc[UR32][R8.64], P0 ;  /* 0x00a0000008077fae */ /* 0x0003e20008121860 */
[-C--:B--2---:R-:W-:Y:S02]  /*36f60*/  IADD3 R14, P1, R14, R3.reuse, RZ ;  /* 0x000000030e0e7210 */ /* 0x084fe40007f3e0ff */
[----:B---3--:R-:W-:-:S03]  /*36f70*/  IADD3 R10, P2, R10, R3, RZ ;  /* 0x000000030a0a7210 */ /* 0x008fc60007f5e0ff */
[----:B----4-:R-:W-:Y:S01]  /*36f80*/  IMAD.X R16, R16, 0x1, R2, P1 ;  /* 0x0000000110107824 */ /* 0x010fe200008e0602 */
[----:B------:R-:W-:Y:S03]  /*36f90*/  STL [R1+0x198c], R14 ;  /* 0x00198c0e01007387 */ /* 0x000fe60000100800 */
[----:B-1----:R-:W-:Y:S01]  /*36fa0*/  IMAD.MOV.U32 R9, RZ, RZ, R16 ;  /* 0x000000ffff097224 */ /* 0x002fe200078e0010 */
[----:B------:R1:W-:Y:S01]  /*36fb0*/  STL [R1+0x1988], R16 ;  /* 0x0019881001007387 */ /* 0x0003e20000100800 */
[----:B------:R-:W-:-:S03]  /*36fc0*/  IMAD.X R19, R19, 0x1, R2, P2 ;  /* 0x0000000113137824 */ /* 0x000fc600010e0602 */
[----:B------:R-:W-:Y:S01]  /*36fd0*/  STL [R1+0x1994], R10 ;  /* 0x0019940a01007387 */ /* 0x000fe20000100800 */
[----:B------:R-:W-:-:S03]  /*36fe0*/  IMAD.MOV.U32 R8, RZ, RZ, R14 ;  /* 0x000000ffff087224 */ /* 0x000fc600078e000e */
[----:B-1----:R-:W2:Y:S04]  /*36ff0*/  LDL.LU R16, [R1+0x1a70] ;  /* 0x001a700001107983 */ /* 0x002ea80000300800 */
[----:B------:R1:W-:Y:S04]  /*37000*/  STL [R1+0x1990], R19 ;  /* 0x0019901301007387 */ /* 0x0003e80000100800 */
[----:B------:R-:W3:Y:S01]  /*37010*/  LDL.LU R14, [R1+0x1a78] ;  /* 0x001a7800010e7983 */ /* 0x000ee20000300800 */
[----:B------:R-:W-:-:S03]  /*37020*/  IADD3 R15, P1, R15, R3, RZ ;  /* 0x000000030f0f7210 */ /* 0x000fc60007f3e0ff */
[----:B------:R4:W-:Y:S01]  /*37030*/  LDGSTS.E [R7+0xb00], desc[UR32][R8.64], P0 ;  /* 0x00b0000008077fae */ /* 0x0009e20008121860 */
[----:B------:R-:W-:Y:S01]  /*37040*/  IADD3 R17, P2, R17, R3, RZ ;  /* 0x0000000311117210 */ /* 0x000fe20007f5e0ff */
[----:B------:R-:W-:Y:S02]  /*37050*/  IMAD.X R20, R20, 0x1, R2, P1 ;  /* 0x0000000114147824 */ /* 0x000fe400008e0602 */
[----:B----4-:R-:W-:Y:S02]  /*37060*/  IMAD.MOV.U32 R8, RZ, RZ, R10 ;  /* 0x000000ffff087224 */ /* 0x010fe400078e000a */
[----:B------:R-:W-:Y:S02]  /*37070*/  IMAD.MOV.U32 R9, RZ, RZ, R19 ;  /* 0x000000ffff097224 */ /* 0x000fe400078e0013 */
[----:B-1----:R-:W4:Y:S04]  /*37080*/  LDL.LU R19, [R1+0x1a84] ;  /* 0x001a840001137983 */ /* 0x002f280000300800 */
[----:B------:R-:W4:Y:S04]  /*37090*/  LDL.LU R10, [R1+0x1a8c] ;  /* 0x001a8c00010a7983 */ /* 0x000f280000300800 */
[----:B------:R-:W-:Y:S04]  /*370a0*/  STL [R1+0x199c], R15 ;  /* 0x00199c0f01007387 */ /* 0x000fe80000100800 */
[----:B------:R1:W-:Y:S04]  /*370b0*/  LDGSTS.E [R7+0xc00], desc[UR32][R8.64], P0 ;  /* 0x00c0000008077fae */ /* 0x0003e80008121860 */
[----:B------:R1:W-:Y:S04]  /*370c0*/  STL [R1+0x1998], R20 ;  /* 0x0019981401007387 */ /* 0x0003e80000100800 */
[----:B------:R1:W-:Y:S02]  /*370d0*/  STL [R1+0x19a4], R17 ;  /* 0x0019a41101007387 */ /* 0x0003e40000100800 */
[----:B-1----:R-:W-:-:S02]  /*370e0*/  IMAD.MOV.U32 R9, RZ, RZ, R20 ;  /* 0x000000ffff097224 */ /* 0x002fc400078e0014 */
[----:B------:R-:W4:Y:S01]  /*370f0*/  LDL.LU R20, [R1+0x1a80] ;  /* 0x001a800001147983 */ /* 0x000f220000300800 */
[----:B------:R-:W-:Y:S02]  /*37100*/  IMAD.MOV.U32 R8, RZ, RZ, R15 ;  /* 0x000000ffff087224 */ /* 0x000fe400078e000f */
[----:B------:R-:W-:-:S03]  /*37110*/  IMAD.X R6, R6, 0x1, R2, P2 ;  /* 0x0000000106067824 */ /* 0x000fc600010e0602 */
[----:B------:R1:W-:Y:S01]  /*37120*/  LDGSTS.E [R7+0xd00], desc[UR32][R8.64], P0 ;  /* 0x00d0000008077fae */ /* 0x0003e20008121860 */
[----:B------:R-:W-:-:S03]  /*37130*/  IADD3 R12, P1, R12, R3, RZ ;  /* 0x000000030c0c7210 */ /* 0x000fc60007f3e0ff */
[----:B------:R1:W-:Y:S04]  /*37140*/  STL [R1+0x19a0], R6 ;  /* 0x0019a00601007387 */ /* 0x0003e80000100800 */
[----:B------:R-:W4:Y:S01]  /*37150*/  LDL.LU R15, [R1+0x1a88] ;  /* 0x001a8800010f7983 */ /* 0x000f220000300800 */
[----:B------:R-:W-:Y:S02]  /*37160*/  IMAD.X R18, R18, 0x1, R2, P1 ;  /* 0x0000000112127824 */ /* 0x000fe400008e0602 */
[----:B-1----:R-:W-:Y:S02]  /*37170*/  IMAD.MOV.U32 R8, RZ, RZ, R17 ;  /* 0x000000ffff087224 */ /* 0x002fe400078e0011 */
[----:B------:R-:W-:Y:S01]  /*37180*/  IMAD.MOV.U32 R9, RZ, RZ, R6 ;  /* 0x000000ffff097224 */ /* 0x000fe200078e0006 */
[----:B------:R-:W4:Y:S04]  /*37190*/  LDL.LU R17, [R1+0x1a94] ;  /* 0x001a940001117983 */ /* 0x000f280000300800 */
[----:B------:R-:W4:Y:S04]  /*371a0*/  LDL.LU R6, [R1+0x1a9c] ;  /* 0x001a9c0001067983 */ /* 0x000f280000300800 */
[----:B------:R1:W-:Y:S04]  /*371b0*/  LDGSTS.E [R7+0xe00], desc[UR32][R8.64], P0 ;  /* 0x00e0000008077fae */ /* 0x0003e80008121860 */
[----:B------:R-:W-:Y:S04]  /*371c0*/  STL [R1+0x19ac], R12 ;  /* 0x0019ac0c01007387 */ /* 0x000fe80000100800 */
[----:B------:R1:W-:Y:S02]  /*371d0*/  STL [R1+0x19a8], R18 ;  /* 0x0019a81201007387 */ /* 0x0003e40000100800 */
[----:B-1----:R-:W-:-:S02]  /*371e0*/  IMAD.MOV.U32 R9, RZ, RZ, R18 ;  /* 0x000000ffff097224 */ /* 0x002fc400078e0012 */
[----:B------:R-:W4:Y:S01]  /*371f0*/  LDL.LU R18, [R1+0x1a90] ;  /* 0x001a900001127983 */ /* 0x000f220000300800 */
[----:B------:R-:W-:-:S03]  /*37200*/  IMAD.MOV.U32 R8, RZ, RZ, R12 ;  /* 0x000000ffff087224 */ /* 0x000fc600078e000c */
[----:B------:R-:W4:Y:S01]  /*37210*/  LDL.LU R12, [R1+0x1a98] ;  /* 0x001a9800010c7983 */ /* 0x000f220000300800 */
[----:B------:R-:W-:Y:S01]  /*37220*/  UISETP.GT.AND UP1, UPT, UR14, 0x5, UPT ;  /* 0x000000050e00788c */ /* 0x000fe2000bf24270 */
[----:B------:R-:W-:Y:S02]  /*37230*/  IADD3 R11, P1, R11, R3, RZ ;  /* 0x000000030b0b7210 */ /* 0x000fe40007f3e0ff */
[----:B------:R1:W-:Y:S01]  /*37240*/  LDGSTS.E [R7+0xf00], desc[UR32][R8.64], P0 ;  /* 0x00f0000008077fae */ /* 0x0003e20008121860 */
[----:B------:R-:W-:-:S04]  /*37250*/  USEL UR10, URZ, 0x4, !UP1 ;  /* 0x000000043f0a7887 */ /* 0x000fc8000c800000 */
[----:B------:R-:W-:Y:S01]  /*37260*/  USEL UR10, UR10, URZ, !UP0 ;  /* 0x0000003f0a0a7287 */ /* 0x000fe2000c000000 */
[----:B------:R-:W-:-:S05]  /*37270*/  IADD3 R13, P2, R13, R3, RZ ;  /* 0x000000030d0d7210 */ /* 0x000fca0007f5e0ff */
[----:B------:R-:W-:Y:S01]  /*37280*/  ISETP.NE.U32.AND P0, PT, RZ, UR10, PT ;  /* 0x0000000aff007c0c */ /* 0x000fe2000bf05070 */
[----:B------:R3:W-:Y:S01]  /*37290*/  STL [R1+0x1a74], R11 ;  /* 0x001a740b01007387 */ /* 0x0007e20000100800 */
[----:B-1----:R-:W-:Y:S02]  /*372a0*/  IMAD.MOV.U32 R8, RZ, RZ, R11 ;  /* 0x000000ffff087224 */ /* 0x002fe400078e000b */
[----:B--2---:R-:W-:-:S04]  /*372b0*/  IMAD.X R16, R16, 0x1, R2, P1 ;  /* 0x0000000110107824 */ /* 0x004fc800008e0602 */
[----:B------:R-:W-:Y:S01]  /*372c0*/  IMAD.MOV.U32 R9, RZ, RZ, R16 ;  /* 0x000000ffff097224 */ /* 0x000fe200078e0010 */
[----:B------:R-:W-:Y:S01]  /*372d0*/  STL [R1+0x1a70], R16 ;  /* 0x001a701001007387 */ /* 0x000fe20000100800 */
[----:B---3--:R-:W-:-:S03]  /*372e0*/  IMAD.X R14, R14, 0x1, R2, P2 ;  /* 0x000000010e0e7824 */ /* 0x008fc600010e0602 */
[----:B------:R1:W-:Y:S04]  /*372f0*/  STL [R1+0x1a7c], R13 ;  /* 0x001a7c0d01007387 */ /* 0x0003e80000100800 */
[----:B------:R-:W2:Y:S04]  /*37300*/  LDL.LU R11, [R1+0x1aa4] ;  /* 0x001aa400010b7983 */ /* 0x000ea80000300800 */
[----:B------:R3:W-:Y:S04]  /*37310*/  LDGSTS.E [R7+0x2800], desc[UR32][R8.64], P0 ;  /* 0x0280000008077fae */ /* 0x0007e80008121860 */
[----:B------:R4:W-:Y:S01]  /*37320*/  STL [R1+0x1a78], R14 ;  /* 0x001a780e01007387 */ /* 0x0009e20000100800 */
[----:B---3--:R-:W-:-:S03]  /*37330*/  IMAD.MOV.U32 R8, RZ, RZ, R13 ;  /* 0x000000ffff087224 */ /* 0x008fc600078e000d */
[----:B-1----:R-:W3:Y:S01]  /*37340*/  LDL.LU R13, [R1+0x1aa0] ;  /* 0x001aa000010d7983 */ /* 0x002ee20000300800 */
[-C--:B----4-:R-:W-:Y:S01]  /*37350*/  IADD3 R19, P1, R19, R3.reuse, RZ ;  /* 0x0000000313137210 */ /* 0x090fe20007f3e0ff */
[----:B------:R-:W-:Y:S01]  /*37360*/  IMAD.MOV.U32 R9, RZ, RZ, R14 ;  /* 0x000000ffff097224 */ /* 0x000fe200078e000e */
[----:B------:R-:W-:Y:S01]  /*37370*/  IADD3 R10, P2, R10, R3, RZ ;  /* 0x000000030a0a7210 */ /* 0x000fe20007f5e0ff */
[----:B------:R-:W4:Y:S04]  /*37380*/  LDL.LU R14, [R1+0x1aac] ;  /* 0x001aac00010e7983 */ /* 0x000f280000300800 */
[----:B------:R-:W4:Y:S04]  /*37390*/  LDL.LU R16, [R1+0x1b74] ;  /* 0x001b740001107983 */ /* 0x000f280000300800 */
[----:B------:R-:W-:Y:S04]  /*373a0*/  STL [R1+0x1a84], R19 ;  /* 0x001a841301007387 */ /* 0x000fe80000100800 */
[----:B------:R1:W-:Y:S01]  /*373b0*/  LDGSTS.E [R7+0x2900], desc[UR32][R8.64], P0 ;  /* 0x0290000008077fae */ /* 0x0003e20008121860 */
[----:B------:R-:W-:-:S05]  /*373c0*/  IMAD.X R20, R20, 0x1, R2, P1 ;  /* 0x0000000114147824 */ /* 0x000fca00008e0602 */
[----:B------:R1:W-:Y:S02]  /*373d0*/  STL [R1+0x1a80], R20 ;  /* 0x001a801401007387 */ /* 0x0003e40000100800 */
[----:B-1----:R-:W-:Y:S02]  /*373e0*/  IMAD.MOV.U32 R9, RZ, RZ, R20 ;  /* 0x000000ffff097224 */ /* 0x002fe400078e0014 */
[----:B------:R-:W-:Y:S01]  /*373f0*/  STL [R1+0x1a8c], R10 ;  /* 0x001a8c0a01007387 */ /* 0x000fe20000100800 */
[----:B------:R-:W-:-:S03]  /*37400*/  IMAD.MOV.U32 R8, RZ, RZ, R19 ;  /* 0x000000ffff087224 */ /* 0x000fc600078e0013 */
[----:B------:R-:W4:Y:S01]  /*37410*/  LDL.LU R20, [R1+0x1aa8] ;  /* 0x001aa80001147983 */ /* 0x000f220000300800 */
[----:B------:R-:W-:-:S03]  /*37420*/  IMAD.X R15, R15, 0x1, R2, P2 ;  /* 0x000000010f0f7824 */ /* 0x000fc600010e0602 */
[----:B------:R1:W-:Y:S01]  /*37430*/  LDGSTS.E [R7+0x2a00], desc[UR32][R8.64], P0 ;  /* 0x02a0000008077fae */ /* 0x0003e20008121860 */
[----:B------:R-:W-:-:S03]  /*37440*/  IADD3 R17, P1, R17, R3, RZ ;  /* 0x0000000311117210 */ /* 0x000fc60007f3e0ff */
[----:B------:R1:W-:Y:S01]  /*37450*/  STL [R1+0x1a88], R15 ;  /* 0x001a880f01007387 */ /* 0x0003e20000100800 */
[----:B------:R-:W-:-:S03]  /*37460*/  IADD3 R6, P2, R6, R3, RZ ;  /* 0x0000000306067210 */ /* 0x000fc60007f5e0ff */
[----:B------:R-:W4:Y:S01]  /*37470*/  LDL.LU R19, [R1+0x1b70] ;  /* 0x001b700001137983 */ /* 0x000f220000300800 */
[----:B-1----:R-:W-:Y:S02]  /*37480*/  IMAD.MOV.U32 R8, RZ, RZ, R10 ;  /* 0x000000ffff087224 */ /* 0x002fe400078e000a */
[----:B------:R-:W-:Y:S02]  /*37490*/  IMAD.MOV.U32 R9, RZ, RZ, R15 ;  /* 0x000000ffff097224 */ /* 0x000fe400078e000f */
[----:B------:R-:W4:Y:S04]  /*374a0*/  LDL.LU R15, [R1+0x1b7c] ;  /* 0x001b7c00010f7983 */ /* 0x000f280000300800 */
[----:B------:R-:W4:Y:S04]  /*374b0*/  LDL.LU R10, [R1+0x1b84] ;  /* 0x001b8400010a7983 */ /* 0x000f280000300800 */
[----:B------:R-:W-:Y:S01]  /*374c0*/  STL [R1+0x1a94], R17 ;  /* 0x001a941101007387 */ /* 0x000fe20000100800 */
[----:B------:R-:W-:-:S03]  /*374d0*/  IMAD.X R18, R18, 0x1, R2, P1 ;  /* 0x0000000112127824 */ /* 0x000fc600008e0602 */
[----:B------:R1:W-:Y:S04]  /*374e0*/  LDGSTS.E [R7+0x2b00], desc[UR32][R8.64], P0 ;  /* 0x02b0000008077fae */ /* 0x0003e80008121860 */
[----:B------:R1:W-:Y:S01]  /*374f0*/  STL [R1+0x1a90], R18 ;  /* 0x001a901201007387 */ /* 0x0003e20000100800 */
[----:B------:R-:W-:-:S03]  /*37500*/  IMAD.X R12, R12, 0x1, R2, P2 ;  /* 0x000000010c0c7824 */ /* 0x000fc600010e0602 */
[----:B------:R-:W-:Y:S01]  /*37510*/  STL [R1+0x1a9c], R6 ;  /* 0x001a9c0601007387 */ /* 0x000fe20000100800 */
[----:B-1----:R-:W-:-:S03]  /*37520*/  IMAD.MOV.U32 R9, RZ, RZ, R18 ;  /* 0x000000ffff097224 */ /* 0x002fc600078e0012 */
[----:B------:R-:W4:Y:S01]  /*37530*/  LDL.LU R18, [R1+0x1b78] ;  /* 0x001b780001127983 */ /* 0x000f220000300800 */
[----:B------:R-:W-:-:S03]  /*37540*/  IMAD.MOV.U32 R8, RZ, RZ, R17 ;  /* 0x000000ffff087224 */ /* 0x000fc600078e0011 */
[----:B------:R1:W-:Y:S04]  /*37550*/  STL [R1+0x1a98], R12 ;  /* 0x001a980c01007387 */ /* 0x0003e80000100800 */
[----:B------:R-:W4:Y:S04]  /*37560*/  LDL.LU R17, [R1+0x1b80] ;  /* 0x001b800001117983 */ /* 0x000f280000300800 */
[----:B------:R1:W-:Y:S02]  /*37570*/  LDGSTS.E [R7+0x2c00], desc[UR32][R8.64], P0 ;  /* 0x02c0000008077fae */ /* 0x0003e40008121860 */
[----:B-1----:R-:W-:-:S02]  /*37580*/  IMAD.MOV.U32 R8, RZ, RZ, R6 ;  /* 0x000000ffff087224 */ /* 0x002fc400078e0006 */
[----:B------:R-:W-:Y:S02]  /*37590*/  IMAD.MOV.U32 R9, RZ, RZ, R12 ;  /* 0x000000ffff097224 */ /* 0x000fe400078e000c */
[----:B------:R-:W4:Y:S04]  /*375a0*/  LDL.LU R12, [R1+0x1b8c] ;  /* 0x001b8c00010c7983 */ /* 0x000f280000300800 */
[----:B------:R-:W4:Y:S04]  /*375b0*/  LDL.LU R6, [R1+0x1b94] ;  /* 0x001b940001067983 */ /* 0x000f280000300800 */
[----:B------:R1:W-:Y:S01]  /*375c0*/  LDGSTS.E [R7+0x2d00], desc[UR32][R8.64], P0 ;  /* 0x02d0000008077fae */ /* 0x0003e20008121860 */
[----:B------:R-:W-:-:S04]  /*375d0*/  UISETP.GT.AND UP1, UPT, UR14, 0x9, UPT ;  /* 0x000000090e00788c */ /* 0x000fc8000bf24270 */
[----:B------:R-:W-:-:S04]  /*375e0*/  USEL UR10, URZ, 0x4, !UP1 ;  /* 0x000000043f0a7887 */ /* 0x000fc8000c800000 */
[----:B------:R-:W-:Y:S01]  /*375f0*/  USEL UR10, UR10, URZ, !UP0 ;  /* 0x0000003f0a0a7287 */ /* 0x000fe2000c000000 */
[----:B--2---:R-:W-:-:S05]  /*37600*/  IADD3 R11, P1, R11, R3, RZ ;  /* 0x000000030b0b7210 */ /* 0x004fca0007f3e0ff */
[----:B------:R-:W-:Y:S01]  /*37610*/  STL [R1+0x1aa4], R11 ;  /* 0x001aa40b01007387 */ /* 0x000fe20000100800 */
[----:B-1----:R-:W-:Y:S02]  /*37620*/  IMAD.MOV.U32 R8, RZ, RZ, R11 ;  /* 0x000000ffff087224 */ /* 0x002fe400078e000b */
[----:B---3--:R-:W-:-:S04]  /*37630*/  IMAD.X R13, R13, 0x1, R2, P1 ;  /* 0x000000010d0d7824 */ /* 0x008fc800008e0602 */
[----:B------:R-:W-:Y:S01]  /*37640*/  IMAD.MOV.U32 R9, RZ, RZ, R13 ;  /* 0x000000ffff097224 */ /* 0x000fe200078e000d */
[----:B------:R1:W-:Y:S01]  /*37650*/  STL [R1+0x1aa0], R13 ;  /* 0x001aa00d01007387 */ /* 0x0003e20000100800 */
[-C--:B----4-:R-:W-:Y:S02]  /*37660*/  IADD3 R14, P2, R14, R3.reuse, RZ ;  /* 0x000000030e0e7210 */ /* 0x090fe40007f5e0ff */
[----:B------:R-:W-:Y:S01]  /*37670*/  IADD3 R16, P3, R16, R3, RZ ;  /* 0x0000000310107210 */ /* 0x000fe20007f7e0ff */
[----:B------:R2:W-:Y:S04]  /*37680*/  LDGSTS.E [R7+0x2e00], desc[UR32][R8.64], P0 ;  /* 0x02e0000008077fae */ /* 0x0005e80008121860 */
[----:B-1----:R-:W3:Y:S04]  /*37690*/  LDL.LU R13, [R1+0x1b88] ;  /* 0x001b8800010d7983 */ /* 0x002ee80000300800 */
[----:B------:R-:W4:Y:S01]  /*376a0*/  LDL.LU R11, [R1+0x1b90] ;  /* 0x001b9000010b7983 */ /* 0x000f220000300800 */
[----:B--2---:R-:W-:Y:S01]  /*376b0*/  IMAD.MOV.U32 R8, RZ, RZ, R14 ;  /* 0x000000ffff087224 */ /* 0x004fe200078e000e */
[----:B------:R-:W-:-:S02]  /*376c0*/  ISETP.NE.U32.AND P1, PT, RZ, UR10, PT ;  /* 0x0000000aff007c0c */ /* 0x000fc4000bf25070 */
[----:B------:R1:W-:Y:S01]  /*376d0*/  STL [R1+0x1aac], R14 ;  /* 0x001aac0e01007387 */ /* 0x0003e20000100800 */
[----:B------:R-:W-:-:S04]  /*376e0*/  IMAD.X R20, R20, 0x1, R2, P2 ;  /* 0x0000000114147824 */ /* 0x000fc800010e0602 */
[----:B------:R-:W-:Y:S01]  /*376f0*/  IMAD.MOV.U32 R9, RZ, RZ, R20 ;  /* 0x000000ffff097224 */ /* 0x000fe200078e0014 */
[----:B------:R-:W-:Y:S04]  /*37700*/  STL [R1+0x1aa8], R20 ;  /* 0x001aa81401007387 */ /* 0x000fe80000100800 */
[----:B------:R2:W-:Y:S01]  /*37710*/  LDGSTS.E [R7+0x2f00], desc[UR32][R8.64], P0 ;  /* 0x02f0000008077fae */ /* 0x0005e20008121860 */
[----:B------:R-:W-:-:S03]  /*37720*/  IMAD.X R19, R19, 0x1, R2, P3 ;  /* 0x0000000113137824 */ /* 0x000fc600018e0602 */
[----:B------:R1:W-:Y:S04]  /*37730*/  STL [R1+0x1b74], R16 ;  /* 0x001b741001007387 */ /* 0x0003e80000100800 */
[----:B------:R-:W4:Y:S01]  /*37740*/  LDL.LU R21, [R1+0x1b9c] ;  /* 0x001b9c0001157983 */ /* 0x000f220000300800 */
[----:B------:R-:W-:-:S03]  /*37750*/  IADD3 R15, P0, R15, R3, RZ ;  /* 0x000000030f0f7210 */ /* 0x000fc60007f1e0ff */
[----:B------:R-:W-:Y:S01]  /*37760*/  STL [R1+0x1b70], R19 ;  /* 0x001b701301007387 */ /* 0x000fe20000100800 */
[----:B--2---:R-:W-:Y:S02]  /*37770*/  IMAD.MOV.U32 R8, RZ, RZ, R16 ;  /* 0x000000ffff087224 */ /* 0x004fe400078e0010 */
[----:B------:R-:W-:Y:S01]  /*37780*/  IMAD.MOV.U32 R9, RZ, RZ, R19 ;  /* 0x000000ffff097224 */ /* 0x000fe200078e0013 */
[----:B-1----:R-:W2:Y:S01]  /*37790*/  LDL.LU R14, [R1+0x1ba4] ;  /* 0x001ba400010e7983 */ /* 0x002ea20000300800 */
[----:B------:R-:W-:-:S03]  /*377a0*/  IADD3 R10, P2, R10, R3, RZ ;  /* 0x000000030a0a7210 */ /* 0x000fc60007f5e0ff */
[----:B------:R-:W2:Y:S04]  /*377b0*/  LDL.LU R22, [R1+0x1b98] ;  /* 0x001b980001167983 */ /* 0x000ea80000300800 */
[----:B------:R-:W2:Y:S04]  /*377c0*/  LDL.LU R16, [R1+0x1ba0] ;  /* 0x001ba00001107983 */ /* 0x000ea80000300800 */
[----:B------:R1:W-:Y:S04]  /*377d0*/  LDGSTS.E [R7+0x4800], desc[UR32][R8.64], P1 ;  /* 0x0480000008077fae */ /* 0x0003e80008921860 */
[----:B------:R1:W-:Y:S01]  /*377e0*/  STL [R1+0x1b7c], R15 ;  /* 0x001b7c0f01007387 */ /* 0x0003e20000100800 */
[----:B------:R-:W-:-:S02]  /*377f0*/  IMAD.X R18, R18, 0x1, R2, P0 ;  /* 0x0000000112127824 */ /* 0x000fc400000e0602 */
[----:B-1----:R-:W-:Y:S02]  /*37800*/  IMAD.MOV.U32 R8, RZ, RZ, R15 ;  /* 0x000000ffff087224 */ /* 0x002fe400078e000f */
[----:B------:R-:W-:Y:S01]  /*37810*/  IMAD.MOV.U32 R9, RZ, RZ, R18 ;  /* 0x000000ffff097224 */ /* 0x000fe200078e0012 */
[----:B------:R-:W-:Y:S01]  /*37820*/  STL [R1+0x1b78], R18 ;  /* 0x001b781201007387 */ /* 0x000fe20000100800 */
[----:B------:R-:W-:-:S03]  /*37830*/  IMAD.X R17, R17, 0x1, R2, P2 ;  /* 0x0000000111117824 */ /* 0x000fc600010e0602 */
[----:B------:R-:W-:Y:S04]  /*37840*/  STL [R1+0x1b84], R10 ;  /* 0x001b840a01007387 */ /* 0x000fe80000100800 */
[----:B------:R-:W2:Y:S04]  /*37850*/  LDL.LU R15, [R1+0x1bac] ;  /* 0x001bac00010f7983 */ /* 0x000ea80000300800 */
[----:B------:R1:W-:Y:S04]  /*37860*/  LDGSTS.E [R7+0x4900], desc[UR32][R8.64], P1 ;  /* 0x0490000008077fae */ /* 0x0003e80008921860 */
[----:B------:R1:W-:Y:S02]  /*37870*/  STL [R1+0x1b80], R17 ;  /* 0x001b801101007387 */ /* 0x0003e40000100800 */
[----:B-1----:R-:W-:-:S02]  /*37880*/  IMAD.MOV.U32 R9, RZ, RZ, R17 ;  /* 0x000000ffff097224 */ /* 0x002fc400078e0011 */
[----:B------:R-:W2:Y:S01]  /*37890*/  LDL.LU R17, [R1+0x1ba8] ;  /* 0x001ba80001117983 */ /* 0x000ea20000300800 */
[-C--:B------:R-:W-:Y:S01]  /*378a0*/  IADD3 R12, P0, R12, R3.reuse, RZ ;  /* 0x000000030c0c7210 */ /* 0x080fe20007f1e0ff */
[----:B------:R-:W-:Y:S01]  /*378b0*/  IMAD.MOV.U32 R8, RZ, RZ, R10 ;  /* 0x000000ffff087224 */ /* 0x000fe200078e000a */
[----:B------:R-:W-:Y:S01]  /*378c0*/  IADD3 R6, P2, R6, R3, RZ ;  /* 0x0000000306067210 */ /* 0x000fe20007f5e0ff */
[----:B------:R-:W2:Y:S04]  /*378d0*/  LDL.LU R19, [R1+0x1c74] ;  /* 0x001c740001137983 */ /* 0x000ea80000300800 */
[----:B------:R-:W2:Y:S04]  /*378e0*/  LDL.LU R10, [R1+0x1c7c] ;  /* 0x001c7c00010a7983 */ /* 0x000ea80000300800 */
[----:B------:R1:W-:Y:S04]  /*378f0*/  STL [R1+0x1b8c], R12 ;  /* 0x001b8c0c01007387 */ /* 0x0003e80000100800 */
[----:B------:R1:W-:Y:S02]  /*37900*/  LDGSTS.E [R7+0x4a00], desc[UR32][R8.64], P1 ;  /* 0x04a0000008077fae */ /* 0x0003e40008921860 */
[----:B-1----:R-:W-:-:S02]  /*37910*/  IMAD.MOV.U32 R8, RZ, RZ, R12 ;  /* 0x000000ffff087224 */ /* 0x002fc400078e000c */
[--C-:B---3--:R-:W-:Y:S02]  /*37920*/  IMAD.X R13, R13, 0x1, R2.reuse, P0 ;  /* 0x000000010d0d7824 */ /* 0x108fe400000e0602 */
[----:B----4-:R-:W-:-:S03]  /*37930*/  IMAD.X R11, R11, 0x1, R2, P2 ;  /* 0x000000010b0b7824 */ /* 0x010fc600010e0602 */
[----:B------:R-:W-:Y:S01]  /*37940*/  STL [R1+0x1b88], R13 ;  /* 0x001b880d01007387 */ /* 0x000fe20000100800 */
[----:B------:R-:W-:-:S03]  /*37950*/  IMAD.MOV.U32 R9, RZ, RZ, R13 ;  /* 0x000000ffff097224 */ /* 0x000fc600078e000d */
[----:B------:R-:W-:Y:S04]  /*37960*/  STL [R1+0x1b94], R6 ;  /* 0x001b940601007387 */ /* 0x000fe80000100800 */
[----:B------:R-:W3:Y:S04]  /*37970*/  LDL.LU R20, [R1+0x1c70] ;  /* 0x001c700001147983 */ /* 0x000ee80000300800 */
[----:B------:R1:W-:Y:S04]  /*37980*/  STL [R1+0x1b90], R11 ;  /* 0x001b900b01007387 */ /* 0x0003e80000100800 */
[----:B------:R-:W4:Y:S04]  /*37990*/  LDL.LU R12, [R1+0x1c78] ;  /* 0x001c7800010c7983 */ /* 0x000f280000300800 */
[----:B------:R1:W-:Y:S04]  /*379a0*/  LDGSTS.E [R7+0x4b00], desc[UR32][R8.64], P1 ;  /* 0x04b0000008077fae */ /* 0x0003e80008921860 */
[----:B------:R-:W4:Y:S01]  /*379b0*/  LDL.LU R18, [R1+0x1c80] ;  /* 0x001c800001127983 */ /* 0x000f220000300800 */
[----:B-1----:R-:W-:-:S03]  /*379c0*/  IMAD.MOV.U32 R9, RZ, RZ, R11 ;  /* 0x000000ffff097224 */ /* 0x002fc600078e000b */
[----:B------:R-:W4:Y:S01]  /*379d0*/  LDL.LU R11, [R1+0x1c84] ;  /* 0x001c8400010b7983 */ /* 0x000f220000300800 */
[----:B------:R-:W-:-:S03]  /*379e0*/  IMAD.MOV.U32 R8, RZ, RZ, R6 ;  /* 0x000000ffff087224 */ /* 0x000fc600078e0006 */
[----:B------:R-:W4:Y:S04]  /*379f0*/  LDL.LU R13, [R1+0x1c88] ;  /* 0x001c8800010d7983 */ /* 0x000f280000300800 */
[----:B------:R-:W4:Y:S01]  /*37a00*/  LDL.LU R6, [R1+0x1c8c] ;  /* 0x001c8c0001067983 */ /* 0x000f220000300800 */
[-C--:B------:R-:W-:Y:S02]  /*37a10*/  IADD3 R21, P0, R21, R3.reuse, RZ ;  /* 0x0000000315157210 */ /* 0x080fe40007f1e0ff */
[----:B--2---:R-:W-:Y:S01]  /*37a20*/  IADD3 R14, P2, R14, R3, RZ ;  /* 0x000000030e0e7210 */ /* 0x004fe20007f5e0ff */
[----:B------:R1:W-:Y:S02]  /*37a30*/  LDGSTS.E [R7+0x4c00], desc[UR32][R8.64], P1 ;  /* 0x04c0000008077fae */ /* 0x0003e40008921860 */
[----:B------:R-:W-:-:S02]  /*37a40*/  IMAD.X R22, R22, 0x1, R2, P0 ;  /* 0x0000000116167824 */ /* 0x000fc400000e0602 */
[----:B------:R-:W-:Y:S01]  /*37a50*/  IMAD.X R16, R16, 0x1, R2, P2 ;  /* 0x0000000110107824 */ /* 0x000fe200010e0602 */
[----:B------:R-:W-:Y:S01]  /*37a60*/  STL [R1+0x1b9c], R21 ;  /* 0x001b9c1501007387 */ /* 0x000fe20000100800 */
[----:B-1----:R-:W-:Y:S02]  /*37a70*/  IMAD.MOV.U32 R8, RZ, RZ, R21 ;  /* 0x000000ffff087224 */ /* 0x002fe400078e0015 */
[----:B------:R-:W-:Y:S01]  /*37a80*/  IMAD.MOV.U32 R9, RZ, RZ, R22 ;  /* 0x000000ffff097224 */ /* 0x000fe200078e0016 */
[----:B------:R-:W-:Y:S04]  /*37a90*/  STL [R1+0x1b98], R22 ;  /* 0x001b981601007387 */ /* 0x000fe80000100800 */
[----:B------:R1:W-:Y:S04]  /*37aa0*/  LDGSTS.E [R7+0x4d00], desc[UR32][R8.64], P1 ;  /* 0x04d0000008077fae */ /* 0x0003e80008921860 */
[----:B------:R-:W-:Y:S04]  /*37ab0*/  STL [R1+0x1ba4], R14 ;  /* 0x001ba40e01007387 */ /* 0x000fe80000100800 */
[----:B------:R2:W-:Y:S01]  /*37ac0*/  STL [R1+0x1ba0], R16 ;  /* 0x001ba01001007387 */ /* 0x0005e20000100800 */
[----:B------:R-:W-:Y:S01]  /*37ad0*/  IADD3 R15, P0, R15, R3, RZ ;  /* 0x000000030f0f7210 */ /* 0x000fe20007f1e0ff */
[----:B-1----:R-:W-:-:S02]  /*37ae0*/  IMAD.MOV.U32 R8, RZ, RZ, R14 ;  /* 0x000000ffff087224 */ /* 0x002fc400078e000e */
[----:B------:R-:W-:Y:S02]  /*37af0*/  IMAD.MOV.U32 R9, RZ, RZ, R16 ;  /* 0x000000ffff097224 */ /* 0x000fe400078e0010 */
[----:B--2---:R-:W2:Y:S04]  /*37b00*/  LDL.LU R16, [R1+0x1c94] ;  /* 0x001c940001107983 */ /* 0x004ea80000300800 */
[----:B------:R-:W2:Y:S04]  /*37b10*/  LDL.LU R14, [R1+0x1c9c] ;  /* 0x001c9c00010e7983 */ /* 0x000ea80000300800 */
[----:B------:R1:W-:Y:S01]  /*37b20*/  LDGSTS.E [R7+0x4e00], desc[UR32][R8.64], P1 ;  /* 0x04e0000008077fae */ /* 0x0003e20008921860 */
[----:B------:R-:W-:-:S03]  /*37b30*/  IMAD.X R17, R17, 0x1, R2, P0 ;  /* 0x0000000111117824 */ /* 0x000fc600000e0602 */
[----:B------:R-:W-:Y:S04]  /*37b40*/  STL [R1+0x1bac], R15 ;  /* 0x001bac0f01007387 */ /* 0x000fe80000100800 */
[----:B------:R1:W-:Y:S02]  /*37b50*/  STL [R1+0x1ba8], R17 ;  /* 0x001ba81101007387 */ /* 0x0003e40000100800 */
[----:B-1----:R-:W-:Y:S02]  /*37b60*/  IMAD.MOV.U32 R9, RZ, RZ, R17 ;  /* 0x000000ffff097224 */ /* 0x002fe400078e0011 */
[----:B------:R-:W-:Y:S01]  /*37b70*/  IMAD.MOV.U32 R8, RZ, RZ, R15 ;  /* 0x000000ffff087224 */ /* 0x000fe200078e000f */
[----:B------:R-:W-:Y:S01]  /*37b80*/  UISETP.GT.AND UP1, UPT, UR14, 0xd, UPT ;  /* 0x0000000d0e00788c */ /* 0x000fe2000bf24270 */
[----:B------:R-:W2:Y:S04]  /*37b90*/  LDL.LU R17, [R1+0x1c90] ;  /* 0x001c900001117983 */ /* 0x000ea80000300800 */
[----:B------:R-:W2:Y:S01]  /*37ba0*/  LDL.LU R15, [R1+0x1c98] ;  /* 0x001c9800010f7983 */ /* 0x000ea20000300800 */
[----:B------:R-:W-:-:S03]  /*37bb0*/  USEL UR10, URZ, 0x4, !UP1 ;  /* 0x000000043f0a7887 */ /* 0x000fc6000c800000 */
[----:B------:R1:W-:Y:S01]  /*37bc0*/  LDGSTS.E [R7+0x4f00], desc[UR32][R8.64], P1 ;  /* 0x04f0000008077fae */ /* 0x0003e20008921860 */
[----:B------:R-:W-:Y:S01]  /*37bd0*/  USEL UR10, UR10, URZ, !UP0 ;  /* 0x0000003f0a0a7287 */ /* 0x000fe2000c000000 */
[----:B------:R-:W-:-:S05]  /*37be0*/  IADD3 R19, P1, R19, R3, RZ ;  /* 0x0000000313137210 */ /* 0x000fca0007f3e0ff */
[----:B------:R-:W-:Y:S02]  /*37bf0*/  ISETP.NE.U32.AND P0, PT, RZ, UR10, PT ;  /* 0x0000000aff007c0c */ /* 0x000fe4000bf05070 */
[----:B------:R-:W-:Y:S01]  /*37c00*/  IADD3 R10, P2, R10, R3, RZ ;  /* 0x000000030a0a7210 */ /* 0x000fe20007f5e0ff */
[----:B-1----:R-:W-:Y:S01]  /*37c10*/  IMAD.MOV.U32 R8, RZ, RZ, R19 ;  /* 0x000000ffff087224 */ /* 0x002fe200078e0013 */
[----:B------:R-:W-:Y:S01]  /*37c20*/  STL [R1+0x1c74], R19 ;  /* 0x001c741301007387 */ /* 0x000fe20000100800 */
[----:B---3--:R-:W-:-:S04]  /*37c30*/  IMAD.X R20, R20, 0x1, R2, P1 ;  /* 0x0000000114147824 */ /* 0x008fc800008e0602 */
[----:B------:R-:W-:Y:S02]  /*37c40*/  IMAD.MOV.U32 R9, RZ, RZ, R20 ;  /* 0x000000ffff097224 */ /* 0x000fe400078e0014 */
[----:B----4-:R-:W-:-:S03]  /*37c50*/  IMAD.X R12, R12, 0x1, R2, P2 ;  /* 0x000000010c0c7824 */ /* 0x010fc600010e0602 */
[----:B------:R1:W-:Y:S04]  /*37c60*/  LDGSTS.E [R7+0x6800], desc[UR32][R8.64], P0 ;  /* 0x0680000008077fae */ /* 0x0003e80008121860 */
[----:B------:R-:W-:Y:S04]  /*37c70*/  STL [R1+0x1c70], R20 ;  /* 0x001c701401007387 */ /* 0x000fe80000100800 */
[----:B------:R-:W-:Y:S01]  /*37c80*/  STL [R1+0x1c7c], R10 ;  /* 0x001c7c0a01007387 */ /* 0x000fe20000100800 */
[----:B-1----:R-:W-:Y:S01]  /*37c90*/  IMAD.MOV.U32 R8, RZ, RZ, R10 ;  /* 0x000000ffff087224 */ /* 0x002fe200078e000a */
[-C--:B------:R-:W-:Y:S01]  /*37ca0*/  IADD3 R11, P1, R11, R3.reuse, RZ ;  /* 0x000000030b0b7210 */ /* 0x080fe20007f3e0ff */
[----:B------:R-:W-:Y:S01]  /*37cb0*/  IMAD.MOV.U32 R9, RZ, RZ, R12 ;  /* 0x000000ffff097224 */ /* 0x000fe200078e000c */
[----:B------:R1:W-:Y:S03]  /*37cc0*/  STL [R1+0x1c78], R12 ;  /* 0x001c780c01007387 */ /* 0x0003e60000100800 */
[----:B------:R-:W-:Y:S01]  /*37cd0*/  IMAD.X R18, R18, 0x1, R2, P1 ;  /* 0x0000000112127824 */ /* 0x000fe200008e0602 */
[----:B------:R3:W-:Y:S01]  /*37ce0*/  LDGSTS.E [R7+0x6900], desc[UR32][R8.64], P0 ;  /* 0x0690000008077fae */ /* 0x0007e20008121860 */
[----:B------:R-:W-:-:S03]  /*37cf0*/  IADD3 R6, P2, R6, R3, RZ ;  /* 0x0000000306067210 */ /* 0x000fc60007f5e0ff */
[----:B-1----:R-:W4:Y:S02]  /*37d00*/  LDL.LU R12, [R1+0x1ca0] ;  /* 0x001ca000010c7983 */ /* 0x002f240000300800 */
[----:B------:R-:W-:Y:S02]  /*37d10*/  IMAD.X R13, R13, 0x1, R2, P2 ;  /* 0x000000010d0d7824 */ /* 0x000fe400010e0602 */
[----:B------:R-:W4:Y:S01]  /*37d20*/  LDL.LU R10, [R1+0x1ca4] ;  /* 0x001ca400010a7983 */ /* 0x000f220000300800 */
[----:B---3--:R-:W-:-:S03]  /*37d30*/  IMAD.MOV.U32 R8, RZ, RZ, R11 ;  /* 0x000000ffff087224 */ /* 0x008fc600078e000b */
[----:B------:R1:W-:Y:S01]  /*37d40*/  STL [R1+0x1c84], R11 ;  /* 0x001c840b01007387 */ /* 0x0003e20000100800 */
[----:B------:R-:W-:-:S03]  /*37d50*/  IMAD.MOV.U32 R9, RZ, RZ, R18 ;  /* 0x000000ffff097224 */ /* 0x000fc600078e0012 */
[----:B------:R-:W-:Y:S04]  /*37d60*/  STL [R1+0x1c80], R18 ;  /* 0x001c801201007387 */ /* 0x000fe80000100800 */
[----:B------:R-:W-:Y:S04]  /*37d70*/  STL [R1+0x1c8c], R6 ;  /* 0x001c8c0601007387 */ /* 0x000fe80000100800 */
[----:B-1----:R-:W3:Y:S04]  /*37d80*/  LDL.LU R11, [R1+0x1cac] ;  /* 0x001cac00010b7983 */ /* 0x002ee80000300800 */
[----:B------:R1:W-:Y:S04]  /*37d90*/  STL [R1+0x1c88], R13 ;  /* 0x001c880d01007387 */ /* 0x0003e80000100800 */
[----:B------:R1:W-:Y:S04]  /*37da0*/  LDGSTS.E [R7+0x6a00], desc[UR32][R8.64], P0 ;  /* 0x06a0000008077fae */ /* 0x0003e80008121860 */
[----:B------:R-:W3:Y:S01]  /*37db0*/  LDL.LU R21, [R1+0x1d74] ;  /* 0x001d740001157983 */ /* 0x000ee20000300800 */
[----:B-1----:R-:W-:-:S03]  /*37dc0*/  IMAD.MOV.U32 R9, RZ, RZ, R13 ;  /* 0x000000ffff097224 */ /* 0x002fc600078e000d */
[----:B------:R-:W3:Y:S04]  /*37dd0*/  LDL.LU R13, [R1+0x1ca8] ;  /* 0x001ca800010d7983 */ /* 0x000ee80000300800 */
[----:B------:R-:W3:Y:S01]  /*37de0*/  LDL.LU R22, [R1+0x1d70] ;  /* 0x001d700001167983 */ /* 0x000ee20000300800 */
[-C--:B--2---:R-:W-:Y:S02]  /*37df0*/  IADD3 R16, P1, R16, R3.reuse, RZ ;  /* 0x0000000310107210 */ /* 0x084fe40007f3e0ff */
[----:B------:R-:W-:Y:S01]  /*37e00*/  IADD3 R14, P2, R14, R3, RZ ;  /* 0x000000030e0e7210 */ /* 0x000fe20007f5e0ff */
[----:B------:R-:W-:Y:S01]  /*37e10*/  IMAD.MOV.U32 R8, RZ, RZ, R6 ;  /* 0x000000ffff087224 */ /* 0x000fe200078e0006 */
[----:B------:R-:W2:Y:S04]  /*37e20*/  LDL.LU R19, [R1+0x1d7c] ;  /* 0x001d7c0001137983 */ /* 0x000ea80000300800 */
[----:B------:R-:W2:Y:S04]  /*37e30*/  LDL.LU R6, [R1+0x1d84] ;  /* 0x001d840001067983 */ /* 0x000ea80000300800 */
[----:B------:R-:W-:Y:S04]  /*37e40*/  STL [R1+0x1c94], R16 ;  /* 0x001c941001007387 */ /* 0x000fe80000100800 */
[----:B------:R1:W-:Y:S01]  /*37e50*/  LDGSTS.E [R7+0x6b00], desc[UR32][R8.64], P0 ;  /* 0x06b0000008077fae */ /* 0x0003e20008121860 */
[----:B------:R-:W-:-:S02]  /*37e60*/  IMAD.X R17, R17, 0x1, R2, P1 ;  /* 0x0000000111117824 */ /* 0x000fc400008e0602 */
[----:B------:R-:W-:-:S03]  /*37e70*/  IMAD.X R15, R15, 0x1, R2, P2 ;  /* 0x000000010f0f7824 */ /* 0x000fc600010e0602 */
[----:B------:R1:W-:Y:S04]  /*37e80*/  STL [R1+0x1c90], R17 ;  /* 0x001c901101007387 */ /* 0x0003e80000100800 */
[----:B------:R-:W-:Y:S04]  /*37e90*/  STL [R1+0x1c9c], R14 ;  /* 0x001c9c0e01007387 */ /* 0x000fe80000100800 */
[----:B------:R-:W2:Y:S04]  /*37ea0*/  LDL.LU R20, [R1+0x1d78] ;  /* 0x001d780001147983 */ /* 0x000ea80000300800 */
[----:B------:R1:W-:Y:S04]  /*37eb0*/  STL [R1+0x1c98], R15 ;  /* 0x001c980f01007387 */ /* 0x0003e80000100800 */
[----:B------:R-:W2:Y:S01]  /*37ec0*/  LDL.LU R18, [R1+0x1d80] ;  /* 0x001d800001127983 */ /* 0x000ea20000300800 */
[----:B-1----:R-:W-:-:S02]  /*37ed0*/  IMAD.MOV.U32 R8, RZ, RZ, R16 ;  /* 0x000000ffff087224 */ /* 0x002fc400078e0010 */
[----:B------:R-:W-:Y:S02]  /*37ee0*/  IMAD.MOV.U32 R9, RZ, RZ, R17 ;  /* 0x000000ffff097224 */ /* 0x000fe400078e0011 */
[----:B------:R-:W2:Y:S04]  /*37ef0*/  LDL.LU R17, [R1+0x1d88] ;  /* 0x001d880001117983 */ /* 0x000ea80000300800 */
[----:B------:R-:W2:Y:S04]  /*37f00*/  LDL.LU R16, [R1+0x1d8c] ;  /* 0x001d8c0001107983 */ /* 0x000ea80000300800 */
[----:B------:R1:W-:Y:S02]  /*37f10*/  LDGSTS.E [R7+0x6c00], desc[UR32][R8.64], P0 ;  /* 0x06c0000008077fae */ /* 0x0003e40008121860 */
[----:B-1----:R-:W-:-:S02]  /*37f20*/  IMAD.MOV.U32 R9, RZ, RZ, R15 ;  /* 0x000000ffff097224 */ /* 0x002fc400078e000f */
[----:B------:R-:W-:Y:S01]  /*37f30*/  IMAD.MOV.U32 R8, RZ, RZ, R14 ;  /* 0x000000ffff087224 */ /* 0x000fe200078e000e */
[----:B------:R-:W2:Y:S04]  /*37f40*/  LDL.LU R15, [R1+0x1d90] ;  /* 0x001d9000010f7983 */ /* 0x000ea80000300800 */
[----:B------:R-:W2:Y:S04]  /*37f50*/  LDL.LU R14, [R1+0x1d94] ;  /* 0x001d9400010e7983 */ /* 0x000ea80000300800 */
[----:B------:R1:W-:Y:S01]  /*37f60*/  LDGSTS.E [R7+0x6d00], desc[UR32][R8.64], P0 ;  /* 0x06d0000008077fae */ /* 0x0003e20008121860 */
[----:B------:R-:W-:-:S04]  /*37f70*/  UISETP.GT.AND UP1, UPT, UR14, 0x11, UPT ;  /* 0x000000110e00788c */ /* 0x000fc8000bf24270 */
[----:B------:R-:W-:-:S04]  /*37f80*/  USEL UR10, URZ, 0x4, !UP1 ;  /* 0x000000043f0a7887 */ /* 0x000fc8000c800000 */
[----:B------:R-:W-:Y:S01]  /*37f90*/  USEL UR10, UR10, URZ, !UP0 ;  /* 0x0000003f0a0a7287 */ /* 0x000fe2000c000000 */
[----:B----4-:R-:W-:-:S05]  /*37fa0*/  IADD3 R10, P1, R10, R3, RZ ;  /* 0x000000030a0a7210 */ /* 0x010fca0007f3e0ff */
[----:B------:R-:W-:Y:S01]  /*37fb0*/  IMAD.X R12, R12, 0x1, R2, P1 ;  /* 0x000000010c0c7824 */ /* 0x000fe200008e0602 */
[----:B------:R-:W-:Y:S01]  /*37fc0*/  STL [R1+0x1ca4], R10 ;  /* 0x001ca40a01007387 */ /* 0x000fe20000100800 */
[----:B-1----:R-:W-:Y:S02]  /*37fd0*/  IMAD.MOV.U32 R8, RZ, RZ, R10 ;  /* 0x000000ffff087224 */ /* 0x002fe400078e000a */
[----:B------:R-:W-:Y:S01]  /*37fe0*/  IMAD.MOV.U32 R9, RZ, RZ, R12 ;  /* 0x000000ffff097224 */ /* 0x000fe200078e000c */
[----:B------:R1:W-:Y:S04]  /*37ff0*/  STL [R1+0x1ca0], R12 ;  /* 0x001ca00c01007387 */ /* 0x0003e80000100800 */
[----:B------:R4:W-:Y:S01]  /*38000*/  LDGSTS.E [R7+0x6e00], desc[UR32][R8.64], P0 ;  /* 0x06e0000008077fae */ /* 0x0009e20008121860 */
[----:B---3--:R-:W-:-:S03]  /*38010*/  IADD3 R11, P2, R11, R3, RZ ;  /* 0x000000030b0b7210 */ /* 0x008fc60007f5e0ff */
[----:B-1----:R-:W3:Y:S04]  /*38020*/  LDL.LU R12, [R1+0x1d9c] ;  /* 0x001d9c00010c7983 */ /* 0x002ee80000300800 */
[----:B------:R-:W3:Y:S01]  /*38030*/  LDL.LU R10, [R1+0x1da4] ;  /* 0x001da400010a7983 */ /* 0x000ee20000300800 */
[----:B------:R-:W-:-:S03]  /*38040*/  IADD3 R21, P3, R21, R3, RZ ;  /* 0x0000000315157210 */ /* 0x000fc60007f7e0ff */
[----:B------:R-:W-:Y:S01]  /*38050*/  STL [R1+0x1cac], R11 ;  /* 0x001cac0b01007387 */ /* 0x000fe20000100800 */
[--C-:B------:R-:W-:Y:S02]  /*38060*/  IMAD.X R13, R13, 0x1, R2.reuse, P2 ;  /* 0x000000010d0d7824 */ /* 0x100fe400010e0602 */
[----:B------:R-:W-:-:S03]  /*38070*/  IMAD.X R22, R22, 0x1, R2, P3 ;  /* 0x0000000116167824 */ /* 0x000fc600018e0602 */
[----:B------:R1:W-:Y:S01]  /*38080*/  STL [R1+0x1ca8], R13 ;  /* 0x001ca80d01007387 */ /* 0x0003e20000100800 */
[----:B----4-:R-:W-:-:S03]  /*38090*/  IMAD.MOV.U32 R9, RZ, RZ, R13 ;  /* 0x000000ffff097224 */ /* 0x010fc600078e000d */
[----:B------:R-:W-:Y:S01]  /*380a0*/  STL [R1+0x1d74], R21 ;  /* 0x001d741501007387 */ /* 0x000fe20000100800 */
[----:B------:R-:W-:-:S03]  /*380b0*/  IMAD.MOV.U32 R8, RZ, RZ, R11 ;  /* 0x000000ffff087224 */ /* 0x000fc600078e000b */
[----:B-1----:R-:W4:Y:S04]  /*380c0*/  LDL.LU R13, [R1+0x1d98] ;  /* 0x001d9800010d7983 */ /* 0x002f280000300800 */
[----:B------:R1:W-:Y:S04]  /*380d0*/  STL [R1+0x1d70], R22 ;  /* 0x001d701601007387 */ /* 0x0003e80000100800 */
[----:B------:R-:W4:Y:S01]  /*380e0*/  LDL.LU R11, [R1+0x1da0] ;  /* 0x001da000010b7983 */ /* 0x000f220000300800 */
[----:B------:R-:W-:-:S03]  /*380f0*/  ISETP.NE.U32.AND P1, PT, RZ, UR10, PT ;  /* 0x0000000aff007c0c */ /* 0x000fc6000bf25070 */
[----:B------:R1:W-:Y:S01]  /*38100*/  LDGSTS.E [R7+0x6f00], desc[UR32][R8.64], P0 ;  /* 0x06f0000008077fae */ /* 0x0003e20008121860 */
[-C--:B--2---:R-:W-:Y:S02]  /*38110*/  IADD3 R19, P0, R19, R3.reuse, RZ ;  /* 0x0000000313137210 */ /* 0x084fe40007f1e0ff */
[----:B------:R-:W-:-:S03]  /*38120*/  IADD3 R6, P2, R6, R3, RZ ;  /* 0x0000000306067210 */ /* 0x000fc60007f5e0ff */
[----:B------:R-:W-:Y:S02]  /*38130*/  IMAD.X R20, R20, 0x1, R2, P0 ;  /* 0x0000000114147824 */ /* 0x000fe400000e0602 */
[----:B-1----:R-:W-:Y:S02]  /*38140*/  IMAD.MOV.U32 R8, RZ, RZ, R21 ;  /* 0x000000ffff087224 */ /* 0x002fe400078e0015 */
[----:B------:R-:W-:Y:S01]  /*38150*/  IMAD.MOV.U32 R9, RZ, RZ, R22 ;  /* 0x000000ffff097224 */ /* 0x000fe200078e0016 */
[----:B------:R-:W-:Y:S01]  /*38160*/  STL [R1+0x1d7c], R19 ;  /* 0x001d7c1301007387 */ /* 0x000fe20000100800 */
[----:B------:R-:W-:-:S03]  /*38170*/  IMAD.X R18, R18, 0x1, R2, P2 ;  /* 0x0000000112127824 */ /* 0x000fc600010e0602 */
[----:B------:R1:W-:Y:S04]  /*38180*/  LDGSTS.E [R7+0x8800], desc[UR32][R8.64], P1 ;  /* 0x0880000008077fae */ /* 0x0003e80008921860 */
[----:B------:R-:W-:Y:S04]  /*38190*/  STL [R1+0x1d78], R20 ;  /* 0x001d781401007387 */ /* 0x000fe80000100800 */
[----:B------:R2:W-:Y:S01]  /*381a0*/  STL [R1+0x1d84], R6 ;  /* 0x001d840601007387 */ /* 0x0005e20000100800 */
[----:B-1----:R-:W-:Y:S02]  /*381b0*/  IMAD.MOV.U32 R8, RZ, RZ, R19 ;  /* 0x000000ffff087224 */ /* 0x002fe400078e0013 */
[----:B------:R-:W-:Y:S01]  /*381c0*/  IMAD.MOV.U32 R9, RZ, RZ, R20 ;  /* 0x000000ffff097224 */ /* 0x000fe200078e0014 */
[----:B------:R1:W-:Y:S04]  /*381d0*/  STL [R1+0x1d80], R18 ;  /* 0x001d801201007387 */ /* 0x0003e80000100800 */
[----:B------:R1:W-:Y:S04]  /*381e0*/  LDGSTS.E [R7+0x8900], desc[UR32][R8.64], P1 ;  /* 0x0890000008077fae */ /* 0x0003e80008921860 */
[----:B------:R-:W4:Y:S01]  /*381f0*/  LDL.LU R22, [R1+0x1da8] ;  /* 0x001da80001167983 */ /* 0x000f220000300800 */
[----:B------:R-:W-:Y:S01]  /*38200*/  IADD3 R16, P0, R16, R3, RZ ;  /* 0x0000000310107210 */ /* 0x000fe20007f1e0ff */
[----:B-1----:R-:W-:-:S02]  /*38210*/  IMAD.MOV.U32 R8, RZ, RZ, R6 ;  /* 0x000000ffff087224 */ /* 0x002fc400078e0006 */
[----:B--2---:R-:W2:Y:S01]  /*38220*/  LDL.LU R6, [R1+0x1dac] ;  /* 0x001dac0001067983 */ /* 0x004ea20000300800 */
[----:B------:R-:W-:Y:S01]  /*38230*/  IADD3 R14, P2, R14, R3, RZ ;  /* 0x000000030e0e7210 */ /* 0x000fe20007f5e0ff */
[--C-:B------:R-:W-:Y:S02]  /*38240*/  IMAD.X R17, R17, 0x1, R2.reuse, P0 ;  /* 0x0000000111117824 */ /* 0x100fe400000e0602 */
[----:B------:R1:W-:Y:S02]  /*38250*/  STL [R1+0x1d8c], R16 ;  /* 0x001d8c1001007387 */ /* 0x0003e40000100800 */
[----:B------:R-:W-:Y:S02]  /*38260*/  IMAD.X R15, R15, 0x1, R2, P2 ;  /* 0x000000010f0f7824 */ /* 0x000fe400010e0602 */
[----:B------:R-:W-:Y:S04]  /*38270*/  STL [R1+0x1d88], R17 ;  /* 0x001d881101007387 */ /* 0x000fe80000100800 */
[----:B------:R1:W-:Y:S01]  /*38280*/  STL [R1+0x1d94], R14 ;  /* 0x001d940e01007387 */ /* 0x0003e20000100800 */
[----:B------:R-:W-:-:S03]  /*38290*/  IMAD.MOV.U32 R9, RZ, RZ, R18 ;  /* 0x000000ffff097224 */ /* 0x000fc600078e0012 */
[----:B------:R-:W2:Y:S04]  /*382a0*/  LDL.LU R20, [R1+0x1e74] ;  /* 0x001e740001147983 */ /* 0x000ea80000300800 */
[----:B------:R4:W-:Y:S04]  /*382b0*/  STL [R1+0x1d90], R15 ;  /* 0x001d900f01007387 */ /* 0x0009e80000100800 */
[----:B------:R-:W2:Y:S04]  /*382c0*/  LDL.LU R18, [R1+0x1e7c] ;  /* 0x001e7c0001127983 */ /* 0x000ea80000300800 */
[----:B------:R-:W2:Y:S04]  /*382d0*/  LDL.LU R21, [R1+0x1e70] ;  /* 0x001e700001157983 */ /* 0x000ea80000300800 */
[----:B------:R-:W2:Y:S04]  /*382e0*/  LDL.LU R19, [R1+0x1e78] ;  /* 0x001e780001137983 */ /* 0x000ea80000300800 */
[----:B------:R1:W-:Y:S02]  /*382f0*/  LDGSTS.E [R7+0x8a00], desc[UR32][R8.64], P1 ;  /* 0x08a0000008077fae */ /* 0x0003e40008921860 */
[----:B-1----:R-:W-:-:S02]  /*38300*/  IMAD.MOV.U32 R8, RZ, RZ, R16 ;  /* 0x000000ffff087224 */ /* 0x002fc400078e0010 */
[----:B------:R-:W-:Y:S01]  /*38310*/  IMAD.MOV.U32 R9, RZ, RZ, R17 ;  /* 0x000000ffff097224 */ /* 0x000fe200078e0011 */
[----:B------:R-:W2:Y:S04]  /*38320*/  LDL.LU R16, [R1+0x1e84] ;  /* 0x001e840001107983 */ /* 0x000ea80000300800 */
[----:B------:R1:W-:Y:S02]  /*38330*/  LDGSTS.E [R7+0x8b00], desc[UR32][R8.64], P1 ;  /* 0x08b0000008077fae */ /* 0x0003e40008921860 */
[----:B-1----:R-:W-:Y:S02]  /*38340*/  IMAD.MOV.U32 R8, RZ, RZ, R14 ;  /* 0x000000ffff087224 */ /* 0x002fe400078e000e */
[----:B------:R-:W-:Y:S01]  /*38350*/  IMAD.MOV.U32 R9, RZ, RZ, R15 ;  /* 0x000000ffff097224 */ /* 0x000fe200078e000f */
[----:B------:R-:W2:Y:S04]  /*38360*/  LDL.LU R14, [R1+0x1e8c] ;  /* 0x001e8c00010e7983 */ /* 0x000ea80000300800 */
[----:B------:R1:W-:Y:S01]  /*38370*/  LDGSTS.E [R7+0x8c00], desc[UR32][R8.64], P1 ;  /* 0x08c0000008077fae */ /* 0x0003e20008921860 */
[----:B---3--:R-:W-:-:S02]  /*38380*/  IADD3 R12, P0, R12, R3, RZ ;  /* 0x000000030c0c7210 */ /* 0x008fc40007f1e0ff */
[----:B------:R-:W-:-:S03]  /*38390*/  IADD3 R10, P2, R10, R3, RZ ;  /* 0x000000030a0a7210 */ /* 0x000fc60007f5e0ff */
[----:B------:R-:W-:Y:S01]  /*383a0*/  STL [R1+0x1d9c], R12 ;  /* 0x001d9c0c01007387 */ /* 0x000fe20000100800 */
[----:B-1----:R-:W-:Y:S02]  /*383b0*/  IMAD.MOV.U32 R8, RZ, RZ, R12 ;  /* 0x000000ffff087224 */ /* 0x002fe400078e000c */
[----:B----4-:R-:W-:-:S04]  /*383c0*/  IMAD.X R13, R13, 0x1, R2, P0 ;  /* 0x000000010d0d7824 */ /* 0x010fc800000e0602 */
[----:B------:R-:W-:Y:S01]  /*383d0*/  IMAD.MOV.U32 R9, RZ, RZ, R13 ;  /* 0x000000ffff097224 */ /* 0x000fe200078e000d */
[----:B------:R-:W-:Y:S01]  /*383e0*/  STL [R1+0x1d98], R13 ;  /* 0x001d980d01007387 */ /* 0x000fe20000100800 */
[----:B------:R-:W-:-:S03]  /*383f0*/  IMAD.X R11, R11, 0x1, R2, P2 ;  /* 0x000000010b0b7824 */ /* 0x000fc600010e0602 */
[----:B------:R-:W-:Y:S04]  /*38400*/  STL [R1+0x1da4], R10 ;  /* 0x001da40a01007387 */ /* 0x000fe80000100800 */
[----:B------:R-:W3:Y:S04]  /*38410*/  LDL.LU R17, [R1+0x1e80] ;  /* 0x001e800001117983 */ /* 0x000ee80000300800 */
[----:B------:R1:W-:Y:S04]  /*38420*/  STL [R1+0x1da0], R11 ;  /* 0x001da00b01007387 */ /* 0x0003e80000100800 */
[----:B------:R4:W-:Y:S04]  /*38430*/  LDGSTS.E [R7+0x8d00], desc[UR32][R8.64], P1 ;  /* 0x08d0000008077fae */ /* 0x0009e80008921860 */
[----:B------:R-:W3:Y:S01]  /*38440*/  LDL.LU R15, [R1+0x1e88] ;  /* 0x001e8800010f7983 */ /* 0x000ee20000300800 */
[----:B----4-:R-:W-:-:S02]  /*38450*/  IMAD.MOV.U32 R9, RZ, RZ, R11 ;  /* 0x000000ffff097224 */ /* 0x010fc400078e000b */
[----:B------:R-:W-:Y:S01]  /*38460*/  IMAD.MOV.U32 R8, RZ, RZ, R10 ;  /* 0x000000ffff087224 */ /* 0x000fe200078e000a */
[----:B-1----:R-:W4:Y:S04]  /*38470*/  LDL.LU R11, [R1+0x1e90] ;  /* 0x001e9000010b7983 */ /* 0x002f280000300800 */
[----:B------:R-:W4:Y:S04]  /*38480*/  LDL.LU R10, [R1+0x1e94] ;  /* 0x001e9400010a7983 */ /* 0x000f280000300800 */
[----:B------:R-:W4:Y:S04]  /*38490*/  LDL.LU R13, [R1+0x1e98] ;  /* 0x001e9800010d7983 */ /* 0x000f280000300800 */
[----:B------:R-:W4:Y:S04]  /*384a0*/  LDL.LU R12, [R1+0x1e9c] ;  /* 0x001e9c00010c7983 */ /* 0x000f280000300800 */
[----:B------:R1:W-:Y:S01]  /*384b0*/  LDGSTS.E [R7+0x8e00], desc[UR32][R8.64], P1 ;  /* 0x08e0000008077fae */ /* 0x0003e20008921860 */
[----:B--2---:R-:W-:-:S05]  /*384c0*/  IADD3 R6, P0, R6, R3, RZ ;  /* 0x0000000306067210 */ /* 0x004fca0007f1e0ff */
[----:B------:R-:W-:Y:S02]  /*384d0*/  IMAD.X R22, R22, 0x1, R2, P0 ;  /* 0x0000000116167824 */ /* 0x000fe400000e0602 */
[----:B-1----:R-:W-:Y:S02]  /*384e0*/  IMAD.MOV.U32 R8, RZ, RZ, R6 ;  /* 0x000000ffff087224 */ /* 0x002fe400078e0006 */
[----:B------:R-:W-:-:S05]  /*384f0*/  IMAD.MOV.U32 R9, RZ, RZ, R22 ;  /* 0x000000ffff097224 */ /* 0x000fca00078e0016 */
[----:B------:R1:W-:Y:S01]  /*38500*/  LDGSTS.E [R7+0x8f00], desc[UR32][R8.64], P1 ;  /* 0x08f0000008077fae */ /* 0x0003e20008921860 */
[----:B------:R-:W-:-:S03]  /*38510*/  IADD3 R20, P1, R20, R3, RZ ;  /* 0x0000000314147210 */ /* 0x000fc60007f3e0ff */
[----:B------:R2:W-:Y:S04]  /*38520*/  STL [R1+0x1dac], R6 ;  /* 0x001dac0601007387 */ /* 0x0005e80000100800 */
[----:B------:R-:W-:Y:S01]  /*38530*/  STL [R1+0x1da8], R22 ;  /* 0x001da81601007387 */ /* 0x000fe20000100800 */
[----:B------:R-:W-:-:S03]  /*38540*/  IADD3 R18, P2, R18, R3, RZ ;  /* 0x0000000312127210 */ /* 0x000fc60007f5e0ff */
[----:B------:R-:W4:Y:S01]  /*38550*/  LDL.LU R28, [R1+0x1ea4] ;  /* 0x001ea400011c7983 */ /* 0x000f220000300800 */
[----:B------:R-:W-:-:S03]  /*38560*/  IMAD.X R21, R21, 0x1, R2, P1 ;  /* 0x0000000115157824 */ /* 0x000fc600008e0602 */
[----:B--2---:R-:W2:Y:S04]  /*38570*/  LDL.LU R6, [R1+0x1eac] ;  /* 0x001eac0001067983 */ /* 0x004ea80000300800 */
[----:B------:R-:W-:Y:S01]  /*38580*/  STL [R1+0x1e74], R20 ;  /* 0x001e741401007387 */ /* 0x000fe20000100800 */
[----:B------:R-:W-:-:S03]  /*38590*/  IMAD.X R19, R19, 0x1, R2, P2 ;  /* 0x0000000113137824 */ /* 0x000fc600010e0602 */
[----:B------:R-:W-:Y:S04]  /*385a0*/  STL [R1+0x1e70], R21 ;  /* 0x001e701501007387 */ /* 0x000fe80000100800 */
[----:B------:R-:W-:Y:S04]  /*385b0*/  STL [R1+0x1e7c], R18 ;  /* 0x001e7c1201007387 */ /* 0x000fe80000100800 */
[----:B------:R-:W2:Y:S04]  /*385c0*/  LDL.LU R29, [R1+0x1ea0] ;  /* 0x001ea000011d7983 */ /* 0x000ea80000300800 */
[----:B------:R-:W-:Y:S04]  /*385d0*/  STL [R1+0x1e78], R19 ;  /* 0x001e781301007387 */ /* 0x000fe80000100800 */
[----:B------:R-:W2:Y:S01]  /*385e0*/  LDL.LU R32, [R1+0x1ea8] ;  /* 0x001ea80001207983 */ /* 0x000ea20000300800 */
[----:B------:R-:W-:-:S04]  /*385f0*/  UISETP.GT.AND UP1, UPT, UR14, 0x15, UPT ;  /* 0x000000150e00788c */ /* 0x000fc8000bf24270 */
[----:B------:R-:W-:-:S04]  /*38600*/  USEL UR10, URZ, 0x4, !UP1 ;  /* 0x000000043f0a7887 */ /* 0x000fc8000c800000 */
[----:B------:R-:W-:-:S06]  /*38610*/  USEL UR10, UR10, URZ, !UP0 ;  /* 0x0000003f0a0a7287 */ /* 0x000fcc000c000000 */
[----:B------:R-:W-:Y:S01]  /*38620*/  ISETP.NE.U32.AND P0, PT, RZ, UR10, PT ;  /* 0x0000000aff007c0c */ /* 0x000fe2000bf05070 */
[----:B-1----:R-:W-:Y:S02]  /*38630*/  IMAD.MOV.U32 R8, RZ, RZ, R20 ;  /* 0x000000ffff087224 */ /* 0x002fe400078e0014 */
[----:B------:R-:W-:Y:S01]  /*38640*/  IMAD.MOV.U32 R9, RZ, RZ, R21 ;  /* 0x000000ffff097224 */ /* 0x000fe200078e0015 */
[-C--:B------:R-:W-:Y:S02]  /*38650*/  IADD3 R16, P1, R16, R3.reuse, RZ ;  /* 0x0000000310107210 */ /* 0x080fe40007f3e0ff */
[----:B------:R-:W-:-:S07]  /*38660*/  IADD3 R14, P2, R14, R3, RZ ;  /* 0x000000030e0e7210 */ /* 0x000fce0007f5e0ff */
[----:B------:R1:W-:Y:S02]  /*38670*/  LDGSTS.E [R7+0xa800], desc[UR32][R8.64], P0 ;  /* 0x0a80000008077fae */ /* 0x0003e40008121860 */
[----:B-1----:R-:W-:Y:S02]  /*38680*/  IMAD.MOV.U32 R8, RZ, RZ, R18 ;  /* 0x000000ffff087224 */ /* 0x002fe400078e0012 */
[----:B------:R-:W-:-:S05]  /*38690*/  IMAD.MOV.U32 R9, RZ, RZ, R19 ;  /* 0x000000ffff097224 */ /* 0x000fca00078e0013 */
[----:B------:R1:W-:Y:S04]  /*386a0*/  LDGSTS.E [R7+0xa900], desc[UR32][R8.64], P0 ;  /* 0x0a90000008077fae */ /* 0x0003e80008121860 */
[----:B------:R-:W-:Y:S01]  /*386b0*/  STL [R1+0x1e84], R16 ;  /* 0x001e841001007387 */ /* 0x000fe20000100800 */
[----:B-1----:R-:W-:Y:S02]  /*386c0*/  IMAD.MOV.U32 R8, RZ, RZ, R16 ;  /* 0x000000ffff087224 */ /* 0x002fe400078e0010 */
[----:B---3--:R-:W-:-:S04]  /*386d0*/  IMAD.X R17, R17, 0x1, R2, P1 ;  /* 0x0000000111117824 */ /* 0x008fc800008e0602 */
[----:B------:R-:W-:Y:S01]  /*386e0*/  IMAD.MOV.U32 R9, RZ, RZ, R17 ;  /* 0x000000ffff097224 */ /* 0x000fe200078e0011 */
[----:B------:R-:W-:Y:S04]  /*386f0*/  STL [R1+0x1e80], R17 ;  /* 0x001e801101007387 */ /* 0x000fe80000100800 */
[----:B------:R1:W-:Y:S01]  /*38700*/  LDGSTS.E [R7+0xaa00], desc[UR32][R8.64], P0 ;  /* 0x0aa0000008077fae */ /* 0x0003e20008121860 */
[----:B------:R-:W-:-:S03]  /*38710*/  IMAD.X R15, R15, 0x1, R2, P2 ;  /* 0x000000010f0f7824 */ /* 0x000fc600010e0602 */
[----:B------:R-:W-:Y:S04]  /*38720*/  STL [R1+0x1e8c], R14 ;  /* 0x001e8c0e01007387 */ /* 0x000fe80000100800 */
[----:B------:R-:W-:Y:S01]  /*38730*/  STL [R1+0x1e88], R15 ;  /* 0x001e880f01007387 */ /* 0x000fe20000100800 */
[----:B-1----:R-:W-:Y:S01]  /*38740*/  IMAD.MOV.U32 R8, RZ, RZ, R14 ;  /* 0x000000ffff087224 */ /* 0x002fe200078e000e */
[----:B----4-:R-:W-:Y:S01]  /*38750*/  IADD3 R10, P1, R10, R3, RZ ;  /* 0x000000030a0a7210 */ /* 0x010fe20007f3e0ff */
[----:B------:R-:W-:-:S04]  /*38760*/  IMAD.MOV.U32 R9, RZ, RZ, R15 ;  /* 0x000000ffff097224 */ /* 0x000fc800078e000f */
        /* <DEDUP_REMOVED lines=10> */
[----:B------:R1:W-:Y:S04]  /*38810*/  LDGSTS.E [R7+0xac00], desc[UR32][R8.64], P0 ;  /* 0x0ac0000008077fae */ /* 0x0003e80008121860 */
[----:B------:R4:W-:Y:S01]  /*38820*/  STL [R1+0x1e98], R13 ;  /* 0x001e980d01007387 */ /* 0x0009e20000100800 */
[----:B-1----:R-:W-:-:S02]  /*38830*/  IMAD.MOV.U32 R8, RZ, RZ, R12 ;  /* 0x000000ffff087224 */ /* 0x002fc400078e000c */
[----:B------:R-:W-:Y:S02]  /*38840*/  IMAD.MOV.U32 R9, RZ, RZ, R13 ;  /* 0x000000ffff097224 */ /* 0x000fe400078e000d */
[----:B----4-:R-:W4:Y:S04]  /*38850*/  LDL.LU.64 R12, [R1+0x18d8] ;  /* 0x0018d800010c7983 */ /* 0x010f280000300a00 */
[----:B------:R-:W4:Y:S04]  /*38860*/  LDL.LU.64 R14, [R1+0x18d0] ;  /* 0x0018d000010e7983 */ /* 0x000f280000300a00 */
[----:B------:R-:W4:Y:S04]  /*38870*/  LDL.LU.64 R16, [R1+0x18c8] ;  /* 0x0018c80001107983 */ /* 0x000f280000300a00 */
[----:B------:R-:W4:Y:S01]  /*38880*/  LDL.LU.64 R18, [R1+0x18c0] ;  /* 0x0018c00001127983 */ /* 0x000f220000300a00 */
[----:B------:R-:W-:-:S03]  /*38890*/  IADD3 R28, P1, R28, R3, RZ ;  /* 0x000000031c1c7210 */ /* 0x000fc60007f3e0ff */
[----:B------:R-:W4:Y:S01]  /*388a0*/  LDL.LU.64 R20, [R1+0x18b8] ;  /* 0x0018b80001147983 */ /* 0x000f220000300a00 */
[----:B--2---:R-:W-:-:S03]  /*388b0*/  IADD3 R6, P2, R6, R3, RZ ;  /* 0x0000000306067210 */ /* 0x004fc60007f5e0ff */
[----:B------:R-:W2:Y:S01]  /*388c0*/  LDL.LU.64 R22, [R1+0x18b0] ;  /* 0x0018b00001167983 */ /* 0x000ea20000300a00 */
[----:B------:R-:W-:-:S03]  /*388d0*/  IMAD.X R29, R29, 0x1, R2, P1 ;  /* 0x000000011d1d7824 */ /* 0x000fc600008e0602 */
[----:B------:R-:W-:Y:S04]  /*388e0*/  STL [R1+0x1ea4], R28 ;  /* 0x001ea41c01007387 */ /* 0x000fe80000100800 */
[----:B------:R1:W-:Y:S01]  /*388f0*/  LDGSTS.E [R7+0xad00], desc[UR32][R8.64], P0 ;  /* 0x0ad0000008077fae */ /* 0x0003e20008121860 */
[----:B------:R-:W-:-:S03]  /*38900*/  IMAD.X R32, R32, 0x1, R2, P2 ;  /* 0x0000000120207824 */ /* 0x000fc600010e0602 */
[----:B------:R1:W-:Y:S04]  /*38910*/  STL [R1+0x1ea0], R29 ;  /* 0x001ea01d01007387 */ /* 0x0003e80000100800 */
[----:B------:R-:W-:Y:S01]  /*38920*/  STL [R1+0x1eac], R6 ;  /* 0x001eac0601007387 */ /* 0x000fe20000100800 */
[----:B-1----:R-:W-:Y:S02]  /*38930*/  IMAD.MOV.U32 R8, RZ, RZ, R28 ;  /* 0x000000ffff087224 */ /* 0x002fe400078e001c */
[----:B------:R-:W-:Y:S02]  /*38940*/  IMAD.MOV.U32 R9, RZ, RZ, R29 ;  /* 0x000000ffff097224 */ /* 0x000fe400078e001d */
[----:B------:R-:W2:Y:S04]  /*38950*/  LDL.LU.64 R28, [R1+0x18a8] ;  /* 0x0018a800011c7983 */ /* 0x000ea80000300a00 */
[----:B------:R1:W-:Y:S04]  /*38960*/  STL [R1+0x1ea8], R32 ;  /* 0x001ea82001007387 */ /* 0x0003e80000100800 */
[----:B------:R-:W2:Y:S04]  /*38970*/  LDL.LU.64 R30, [R1+0x17e0] ;  /* 0x0017e000011e7983 */ /* 0x000ea80000300a00 */
[----:B------:R1:W-:Y:S02]  /*38980*/  LDGSTS.E [R7+0xae00], desc[UR32][R8.64], P0 ;  /* 0x0ae0000008077fae */ /* 0x0003e40008121860 */
[----:B-1----:R-:W-:-:S02]  /*38990*/  IMAD.MOV.U32 R9, RZ, RZ, R32 ;  /* 0x000000ffff097224 */ /* 0x002fc400078e0020 */
[----:B------:R-:W2:Y:S04]  /*389a0*/  LDL.LU.64 R32, [R1+0x17d8] ;  /* 0x0017d80001207983 */ /* 0x000ea80000300a00 */
[----:B------:R-:W2:Y:S04]  /*389b0*/  LDL.LU.64 R34, [R1+0x17d0] ;  /* 0x0017d00001227983 */ /* 0x000ea80000300a00 */
[----:B------:R-:W2:Y:S04]  /*389c0*/  LDL.LU.64 R36, [R1+0x17c8] ;  /* 0x0017c80001247983 */ /* 0x000ea80000300a00 */
[----:B------:R-:W2:Y:S04]  /*389d0*/  LDL.LU.64 R38, [R1+0x17c0] ;  /* 0x0017c00001267983 */ /* 0x000ea80000300a00 */
[----:B------:R-:W2:Y:S04]  /*389e0*/  LDL.LU.64 R40, [R1+0x17b8] ;  /* 0x0017b80001287983 */ /* 0x000ea80000300a00 */
[----:B------:R-:W2:Y:S04]  /*389f0*/  LDL.LU.64 R52, [R1+0x17b0] ;  /* 0x0017b00001347983 */ /* 0x000ea80000300a00 */
[----:B------:R-:W2:Y:S04]  /*38a00*/  LDL.LU.64 R50, [R1+0x17a8] ;  /* 0x0017a80001327983 */ /* 0x000ea80000300a00 */
[----:B------:R-:W2:Y:S04]  /*38a10*/  LDL.LU R46, [R1+0x19b0] ;  /* 0x0019b000012e7983 */ /* 0x000ea80000300800 */
[----:B------:R-:W2:Y:S01]  /*38a20*/  LDL.LU R45, [R1+0x19b4] ;  /* 0x0019b400012d7983 */ /* 0x000ea20000300800 */
[----:B------:R-:W-:-:S03]  /*38a30*/  IMAD.MOV.U32 R8, RZ, RZ, R6 ;  /* 0x000000ffff087224 */ /* 0x000fc600078e0006 */
[----:B------:R-:W2:Y:S04]  /*38a40*/  LDL.LU R44, [R1+0x19bc] ;  /* 0x0019bc00012c7983 */ /* 0x000ea80000300800 */
[----:B------:R3:W-:Y:S04]  /*38a50*/  LDGSTS.E [R7+0xaf00], desc[UR32][R8.64], P0 ;  /* 0x0af0000008077fae */ /* 0x0007e80008121860 */
[----:B------:R-:W2:Y:S01]  /*38a60*/  LDL.LU R43, [R1+0x19c4] ;  /* 0x0019c400012b7983 */ /* 0x000ea20000300800 */
        /* <DEDUP_REMOVED lines=26> */
[-C--:B------:R-:W-:Y:S01]  /*38c10*/  IADD3 R38, P0, R40, R3.reuse, RZ ;  /* 0x0000000328267210 */ /* 0x080fe20007f1e0ff */
[----:B------:R-:W-:Y:S02]  /*38c20*/  IMAD.MOV.U32 R176, RZ, RZ, R8 ;  /* 0x000000ffffb07224 */ /* 0x000fe400078e0008 */
[----:B------:R-:W-:Y:S02]  /*38c30*/  IMAD.MOV.U32 R177, RZ, RZ, R6 ;  /* 0x000000ffffb17224 */ /* 0x000fe400078e0006 */
[----:B------:R-:W-:Y:S01]  /*38c40*/  IMAD.X R37, R41, 0x1, R2, P0 ;  /* 0x0000000129257824 */ /* 0x000fe200000e0602 */
[-C--:B------:R-:W-:Y:S02]  /*38c50*/  IADD3 R40, P0, R52, R3.reuse, RZ ;  /* 0x0000000334287210 */ /* 0x080fe40007f1e0ff */
[----:B------:R-:W-:Y:S01]  /*38c60*/  IADD3 R45, P3, R45, R3, RZ ;  /* 0x000000032d2d7210 */ /* 0x000fe20007f7e0ff */
[----:B------:R-:W-:-:S02]  /*38c70*/  IMAD.MOV.U32 R174, RZ, RZ, R10 ;  /* 0x000000ffffae7224 */ /* 0x000fc400078e000a */
[----:B------:R-:W-:Y:S02]  /*38c80*/  IMAD.MOV.U32 R175, RZ, RZ, R9 ;  /* 0x000000ffffaf7224 */ /* 0x000fe400078e0009 */
[----:B------:R-:W-:Y:S02]  /*38c90*/  IMAD.MOV.U32 R172, RZ, RZ, R12 ;  /* 0x000000ffffac7224 */ /* 0x000fe400078e000c */
[----:B------:R-:W-:Y:S01]  /*38ca0*/  IMAD.MOV.U32 R173, RZ, RZ, R11 ;  /* 0x000000ffffad7224 */ /* 0x000fe200078e000b */
[----:B------:R-:W-:Y:S01]  /*38cb0*/  STL [R1+0x19b4], R45 ;  /* 0x0019b42d01007387 */ /* 0x000fe20000100800 */
[----:B------:R-:W-:Y:S02]  /*38cc0*/  IMAD.MOV.U32 R170, RZ, RZ, R14 ;  /* 0x000000ffffaa7224 */ /* 0x000fe400078e000e */
[----:B------:R-:W-:Y:S01]  /*38cd0*/  IMAD.MOV.U32 R171, RZ, RZ, R13 ;  /* 0x000000ffffab7224 */ /* 0x000fe200078e000d */
[----:B------:R-:W-:Y:S01]  /*38ce0*/  STL.64 [R1+0x18e0], R176 ;  /* 0x0018e0b001007387 */ /* 0x000fe20000100a00 */
[----:B------:R-:W-:-:S02]  /*38cf0*/  IMAD.MOV.U32 R168, RZ, RZ, R16 ;  /* 0x000000ffffa87224 */ /* 0x000fc400078e0010 */
[----:B------:R-:W-:Y:S01]  /*38d00*/  IMAD.MOV.U32 R169, RZ, RZ, R15 ;  /* 0x000000ffffa97224 */ /* 0x000fe200078e000f */
[----:B------:R-:W-:Y:S01]  /*38d10*/  STL.64 [R1+0x18d8], R174 ;  /* 0x0018d8ae01007387 */ /* 0x000fe20000100a00 */
[----:B------:R-:W-:Y:S01]  /*38d20*/  IMAD.X R39, R53, 0x1, R2, P0 ;  /* 0x0000000135277824 */ /* 0x000fe200000e0602 */
[----:B------:R-:W-:Y:S01]  /*38d30*/  IADD3 R42, P0, R50, R3, RZ ;  /* 0x00000003322a7210 */ /* 0x000fe20007f1e0ff */
        /* <DEDUP_REMOVED lines=18> */
[----:B------:R-:W-:Y:S02]  /*38e60*/  IMAD.X R41, R51, 0x1, R2, P0 ;  /* 0x0000000133297824 */ /* 0x000fe400000e0602 */
        /* <DEDUP_REMOVED lines=15> */
[----:B------:R-:W-:Y:S04]  /*38f60*/  STL.64 [R1+0x17b8], R54 ;  /* 0x0017b83601007387 */ /* 0x000fe80000100a00 */
[----:B------:R-:W-:Y:S04]  /*38f70*/  STL.64 [R1+0x17b0], R52 ;  /* 0x0017b03401007387 */ /* 0x000fe80000100a00 */
[----:B------:R-:W-:Y:S04]  /*38f80*/  STL.64 [R1+0x17a8], R50 ;  /* 0x0017a83201007387 */ /* 0x000fe80000100a00 */
[----:B------:R-:W2:Y:S04]  /*38f90*/  LDL.LU R12, [R1+0x19b8] ;  /* 0x0019b800010c7983 */ /* 0x000ea80000300800 */
[----:B------:R-:W3:Y:S01]  /*38fa0*/  LDL.LU R11, [R1+0x19c0] ;  /* 0x0019c000010b7983 */ /* 0x000ee20000300800 */
[----:B------:R-:W-:-:S03]  /*38fb0*/  UISETP.GT.AND UP1, UPT, UR14, 0x19, UPT ;  /* 0x000000190e00788c */ /* 0x000fc6000bf24270 */
[----:B------:R-:W4:Y:S01]  /*38fc0*/  LDL.LU R14, [R1+0x19cc] ;  /* 0x0019cc00010e7983 */ /* 0x000f220000300800 */
[----:B------:R-:W-:Y:S02]  /*38fd0*/  USEL UR10, URZ, 0x4, !UP1 ;  /* 0x000000043f0a7887 */ /* 0x000fe4000c800000 */
[----:B------:R-:W-:Y:S01]  /*38fe0*/  UISETP.GT.AND UP2, UPT, UR14, 0x1d, UPT ;  /* 0x0000001d0e00788c */ /* 0x000fe2000bf44270 */
[----:B------:R-:W4:Y:S01]  /*38ff0*/  LDL.LU R10, [R1+0x19d4] ;  /* 0x0019d400010a7983 */ /* 0x000f220000300800 */
[----:B------:R-:W-:-:S03]  /*39000*/  USEL UR10, UR10, URZ, !UP0 ;  /* 0x0000003f0a0a7287 */ /* 0x000fc6000c000000 */
[----:B------:R-:W4:Y:S01]  /*39010*/  LDL.LU R16, [R1+0x19c8] ;  /* 0x0019c80001107983 */ /* 0x000f220000300800 */
[----:B------:R-:W-:Y:S02]  /*39020*/  USEL UR11, URZ, 0x4, !UP2 ;  /* 0x000000043f0b7887 */ /* 0x000fe4000d000000 */
[----:B------:R-:W-:Y:S01]  /*39030*/  ISETP.NE.U32.AND P1, PT, RZ, UR10, PT ;  /* 0x0000000aff007c0c */ /* 0x000fe2000bf25070 */
[----:B------:R-:W4:Y:S01]  /*39040*/  LDL.LU R19, [R1+0x19d0] ;  /* 0x0019d00001137983 */ /* 0x000f220000300800 */
[----:B------:R-:W-:Y:S02]  /*39050*/  USEL UR11, UR11, URZ, !UP0 ;  /* 0x0000003f0b0b7287 */ /* 0x000fe4000c000000 */
[----:B------:R-:W-:Y:S01]  /*39060*/  UISETP.GT.AND UP3, UPT, UR14, 0x2, UPT ;  /* 0x000000020e00788c */ /* 0x000fe2000bf64270 */
[----:B------:R-:W-:Y:S01]  /*39070*/  LOP3.LUT R49, R49, 0x3f, RZ, 0xc0, !PT ;  /* 0x0000003f31317812 */ /* 0x000fe200078ec0ff */
[----:B------:R-:W4:Y:S02]  /*39080*/  LDL.LU R15, [R1+0x19dc] ;  /* 0x0019dc00010f7983 */ /* 0x000f240000300800 */
[----:B------:R-:W-:Y:S01]  /*39090*/  ISETP.NE.U32.AND P2, PT, RZ, UR11, PT ;  /* 0x0000000bff007c0c */ /* 0x000fe2000bf45070 */
[----:B------:R-:W-:-:S04]  /*390a0*/  USEL UR12, URZ, 0x4, !UP3 ;  /* 0x000000043f0c7887 */ /* 0x000fc8000d800000 */
[----:B------:R-:W-:Y:S01]  /*390b0*/  LDGSTS.E [R7+0xc800], desc[UR32][R176.64], P1 ;  /* 0x0c800000b0077fae */ /* 0x000fe20008921860 */
[----:B------:R-:W-:-:S03]  /*390c0*/  USEL UR12, UR12, URZ, !UP0 ;  /* 0x0000003f0c0c7287 */ /* 0x000fc6000c000000 */
[----:B------:R-:W-:Y:S01]  /*390d0*/  LDGSTS.E [R7+0xc900], desc[UR32][R174.64], P1 ;  /* 0x0c900000ae077fae */ /* 0x000fe20008921860 */
[----:B------:R-:W-:-:S03]  /*390e0*/  IMAD.SHL.U32 R49, R49, 0x4, RZ ;  /* 0x0000000431317824 */ /* 0x000fc600078e00ff */
[----:B------:R-:W-:Y:S04]  /*390f0*/  LDGSTS.E [R7+0xca00], desc[UR32][R172.64], P1 ;  /* 0x0ca00000ac077fae */ /* 0x000fe80008921860 */
[----:B------:R-:W-:Y:S01]  /*39100*/  LDGSTS.E [R7+0xcb00], desc[UR32][R170.64], P1 ;  /* 0x0cb00000aa077fae */ /* 0x000fe20008921860 */
[----:B------:R-:W-:-:S03]  /*39110*/  ISETP.NE.U32.AND P0, PT, RZ, UR12, PT ;  /* 0x0000000cff007c0c */ /* 0x000fc6000bf05070 */
[----:B------:R-:W-:Y:S04]  /*39120*/  LDGSTS.E [R7+0xcc00], desc[UR32][R168.64], P1 ;  /* 0x0cc00000a8077fae */ /* 0x000fe80008921860 */
[----:B------:R-:W-:Y:S04]  /*39130*/  LDGSTS.E [R7+0xcd00], desc[UR32][R166.64], P1 ;  /* 0x0cd00000a6077fae */ /* 0x000fe80008921860 */
[----:B------:R-:W-:Y:S01]  /*39140*/  LDGSTS.E [R7+0xce00], desc[UR32][R164.64], P1 ;  /* 0x0ce00000a4077fae */ /* 0x000fe20008921860 */
[----:B------:R-:W-:-:S03]  /*39150*/  LOP3.LUT R48, R49, 0x40, RZ, 0x3c, !PT ;  /* 0x0000004031307812 */ /* 0x000fc600078e3cff */
[----:B------:R-:W-:Y:S01]  /*39160*/  LDGSTS.E [R7+0xcf00], desc[UR32][R162.64], P1 ;  /* 0x0cf00000a2077fae */ /* 0x000fe20008921860 */
[----:B------:R-:W-:-:S03]  /*39170*/  IADD3 R44, P1, R44, R3, RZ ;  /* 0x000000032c2c7210 */ /* 0x000fc60007f3e0ff */
[----:B------:R-:W-:Y:S01]  /*39180*/  LDGSTS.E [R7+0xe800], desc[UR32][R160.64], P2 ;  /* 0x0e800000a0077fae */ /* 0x000fe20009121860 */
[----:B------:R-:W-:-:S03]  /*39190*/  IMAD.X R46, R46, 0x1, R2, P3 ;  /* 0x000000012e2e7824 */ /* 0x000fc600018e0602 */
[----:B------:R-:W-:Y:S04]  /*391a0*/  LDGSTS.E [R7+0xe900], desc[UR32][R62.64], P2 ;  /* 0x0e9000003e077fae */ /* 0x000fe80009121860 */
[----:B------:R-:W-:Y:S04]  /*391b0*/  LDGSTS.E [R7+0xea00], desc[UR32][R60.64], P2 ;  /* 0x0ea000003c077fae */ /* 0x000fe80009121860 */
[----:B------:R-:W4:Y:S04]  /*391c0*/  LDL.LU R17, [R1+0x19e4] ;  /* 0x0019e40001117983 */ /* 0x000f280000300800 */
[----:B------:R-:W-:Y:S04]  /*391d0*/  LDGSTS.E [R7+0xeb00], desc[UR32][R58.64], P2 ;  /* 0x0eb000003a077fae */ /* 0x000fe80009121860 */
[----:B------:R-:W4:Y:S01]  /*391e0*/  LDL.LU R20, [R1+0x19d8] ;  /* 0x0019d80001147983 */ /* 0x000f220000300800 */
[----:B------:R-:W-:-:S03]  /*391f0*/  VIADD R6, R48, UR15 ;  /* 0x0000000f30067c36 */ /* 0x000fc60008000000 */
[----:B------:R-:W-:Y:S01]  /*39200*/  LDGSTS.E [R7+0xec00], desc[UR32][R56.64], P2 ;  /* 0x0ec0000038077fae */ /* 0x000fe20009121860 */
[----:B------:R-:W-:-:S03]  /*39210*/  IMAD.MOV.U32 R8, RZ, RZ, R45 ;  /* 0x000000ffff087224 */ /* 0x000fc600078e002d */
[----:B------:R-:W-:Y:S01]  /*39220*/  LDGSTS.E [R7+0xed00], desc[UR32][R54.64], P2 ;  /* 0x0ed0000036077fae */ /* 0x000fe20009121860 */
[----:B------:R-:W-:-:S03]  /*39230*/  IMAD.MOV.U32 R9, RZ, RZ, R46 ;  /* 0x000000ffff097224 */ /* 0x000fc600078e002e */
[----:B------:R-:W-:Y:S04]  /*39240*/  LDGSTS.E [R7+0xee00], desc[UR32][R52.64], P2 ;  /* 0x0ee0000034077fae */ /* 0x000fe80009121860 */
[----:B------:R-:W-:Y:S01]  /*39250*/  LDGSTS.E [R7+0xef00], desc[UR32][R50.64], P2 ;  /* 0x0ef0000032077fae */ /* 0x000fe20009121860 */
[----:B------:R-:W-:-:S03]  /*39260*/  IADD3 R43, P2, R43, R3, RZ ;  /* 0x000000032b2b7210 */ /* 0x000fc60007f5e0ff */
[----:B------:R1:W-:Y:S04]  /*39270*/  LDGSTS.E [R6+0x1000], desc[UR32][R8.64], P0 ;  /* 0x0100000008067fae */ /* 0x0003e80008121860 */
[----:B------:R-:W4:Y:S04]  /*39280*/  LDL.LU R7, [R1+0x19e0] ;  /* 0x0019e00001077983 */ /* 0x000f280000300800 */
[----:B------:R-:W-:Y:S04]  /*39290*/  STL [R1+0x19b0], R46 ;  /* 0x0019b02e01007387 */ /* 0x000fe80000100800 */
[----:B------:R-:W-:Y:S01]  /*392a0*/  STL [R1+0x19bc], R44 ;  /* 0x0019bc2c01007387 */ /* 0x000fe20000100800 */
[----:B--2---:R-:W-:-:S02]  /*392b0*/  IMAD.X R12, R12, 0x1, R2, P1 ;  /* 0x000000010c0c7824 */ /* 0x004fc400008e0602 */
[----:B---3--:R-:W-:-:S03]  /*392c0*/  IMAD.X R11, R11, 0x1, R2, P2 ;  /* 0x000000010b0b7824 */ /* 0x008fc600010e0602 */
[----:B------:R2:W-:Y:S01]  /*392d0*/  STL [R1+0x19b8], R12 ;  /* 0x0019b80c01007387 */ /* 0x0005e20000100800 */
[----:B-1----:R-:W-:-:S03]  /*392e0*/  IMAD.MOV.U32 R9, RZ, RZ, R12 ;  /* 0x000000ffff097224 */ /* 0x002fc600078e000c */
[----:B------:R-:W-:Y:S04]  /*392f0*/  STL [R1+0x19c4], R43 ;  /* 0x0019c42b01007387 */ /* 0x000fe80000100800 */
[----:B--2---:R-:W2:Y:S04]  /*39300*/  LDL.LU R12, [R1+0x19ec] ;  /* 0x0019ec00010c7983 */ /* 0x004ea80000300800 */
[----:B------:R1:W-:Y:S04]  /*39310*/  STL [R1+0x19c0], R11 ;  /* 0x0019c00b01007387 */ /* 0x0003e80000100800 */
[----:B------:R-:W3:Y:S01]  /*39320*/  LDL.LU R18, [R1+0x19e8] ;  /* 0x0019e80001127983 */ /* 0x000ee20000300800 */
[----:B------:R-:W-:Y:S01]  /*39330*/  IMAD.MOV.U32 R8, RZ, RZ, R44 ;  /* 0x000000ffff087224 */ /* 0x000fe200078e002c */
[----:B----4-:R-:W-:-:S02]  /*39340*/  IADD3 R14, P1, R14, R3, RZ ;  /* 0x000000030e0e7210 */ /* 0x010fc40007f3e0ff */
[----:B------:R-:W-:Y:S02]  /*39350*/  IADD3 R10, P2, R10, R3, RZ ;  /* 0x000000030a0a7210 */ /* 0x000fe40007f5e0ff */
[----:B------:R4:W-:Y:S01]  /*39360*/  LDGSTS.E [R6+0x1100], desc[UR32][R8.64], P0 ;  /* 0x0110000008067fae */ /* 0x0009e20008121860 */
[--C-:B------:R-:W-:Y:S02]  /*39370*/  IMAD.X R16, R16, 0x1, R2.reuse, P1 ;  /* 0x0000000110107824 */ /* 0x100fe400008e0602 */
        /* <DEDUP_REMOVED lines=8> */
[----:B------:R-:W-:Y:S01]  /*39400*/  STL [R1+0x19d4], R10 ;  /* 0x0019d40a01007387 */ /* 0x000fe20000100800 */
[----:B-1----:R-:W-:-:S03]  /*39410*/  IMAD.MOV.U32 R9, RZ, RZ, R16 ;  /* 0x000000ffff097224 */ /* 0x002fc600078e0010 */
[----:B------:R-:W4:Y:S01]  /*39420*/  LDL.LU R16, [R1+0x1ab0] ;  /* 0x001ab00001107983 */ /* 0x000f220000300800 */
[----:B------:R-:W-:-:S03]  /*39430*/  IMAD.MOV.U32 R8, RZ, RZ, R14 ;  /* 0x000000ffff087224 */ /* 0x000fc600078e000e */
[----:B------:R1:W-:Y:S04]  /*39440*/  STL [R1+0x19d0], R19 ;  /* 0x0019d01301007387 */ /* 0x0003e80000100800 */
[----:B------:R-:W4:Y:S01]  /*39450*/  LDL.LU R14, [R1+0x1ab8] ;  /* 0x001ab800010e7983 */ /* 0x000f220000300800 */
[----:B------:R-:W-:-:S03]  /*39460*/  IADD3 R15, P1, R15, R3, RZ ;  /* 0x000000030f0f7210 */ /* 0x000fc60007f3e0ff */
[----:B------:R1:W-:Y:S01]  /*39470*/  LDGSTS.E [R6+0x1300], desc[UR32][R8.64], P0 ;  /* 0x0130000008067fae */ /* 0x0003e20008121860 */
[----:B------:R-:W-:Y:S01]  /*39480*/  IADD3 R17, P2, R17, R3, RZ ;  /* 0x0000000311117210 */ /* 0x000fe20007f5e0ff */
[----:B------:R-:W-:Y:S02]  /*39490*/  IMAD.X R20, R20, 0x1, R2, P1 ;  /* 0x0000000114147824 */ /* 0x000fe400008e0602 */
[----:B-1----:R-:W-:Y:S02]  /*394a0*/  IMAD.MOV.U32 R8, RZ, RZ, R10 ;  /* 0x000000ffff087224 */ /* 0x002fe400078e000a */
[----:B------:R-:W-:Y:S02]  /*394b0*/  IMAD.MOV.U32 R9, RZ, RZ, R19 ;  /* 0x000000ffff097224 */ /* 0x000fe400078e0013 */
[----:B------:R-:W4:Y:S04]  /*394c0*/  LDL.LU R19, [R1+0x1ac4] ;  /* 0x001ac40001137983 */ /* 0x000f280000300800 */
        /* <DEDUP_REMOVED lines=9> */
[----:B------:R1:W-:Y:S04]  /*39560*/  LDGSTS.E [R6+0x1500], desc[UR32][R8.64], P0 ;  /* 0x0150000008067fae */ /* 0x0003e80008121860 */
[----:B------:R1:W-:Y:S04]  /*39570*/  STL [R1+0x19e0], R7 ;  /* 0x0019e00701007387 */ /* 0x0003e80000100800 */
[----:B------:R-:W4:Y:S01]  /*39580*/  LDL.LU R15, [R1+0x1ac8] ;  /* 0x001ac800010f7983 */ /* 0x000f220000300800 */
[----:B-1----:R-:W-:Y:S02]  /*39590*/  IMAD.MOV.U32 R8, RZ, RZ, R17 ;  /* 0x000000ffff087224 */ /* 0x002fe400078e0011 */
[----:B------:R-:W-:Y:S01]  /*395a0*/  IMAD.MOV.U32 R9, RZ, RZ, R7 ;  /* 0x000000ffff097224 */ /* 0x000fe200078e0007 */
[----:B------:R-:W4:Y:S04]  /*395b0*/  LDL.LU R17, [R1+0x1ad4] ;  /* 0x001ad40001117983 */ /* 0x000f280000300800 */
[----:B------:R-:W4:Y:S04]  /*395c0*/  LDL.LU R7, [R1+0x1adc] ;  /* 0x001adc0001077983 */ /* 0x000f280000300800 */
[----:B------:R1:W-:Y:S01]  /*395d0*/  LDGSTS.E [R6+0x1600], desc[UR32][R8.64], P0 ;  /* 0x0160000008067fae */ /* 0x0003e20008121860 */
[----:B--2---:R-:W-:-:S05]  /*395e0*/  IADD3 R12, P1, R12, R3, RZ ;  /* 0x000000030c0c7210 */ /* 0x004fca0007f3e0ff */
[----:B---3--:R-:W-:Y:S01]  /*395f0*/  IMAD.X R18, R18, 0x1, R2, P1 ;  /* 0x0000000112127824 */ /* 0x008fe200008e0602 */
[----:B------:R-:W-:Y:S03]  /*39600*/  STL [R1+0x19ec], R12 ;  /* 0x0019ec0c01007387 */ /* 0x000fe60000100800 */
[----:B-1----:R-:W-:Y:S01]  /*39610*/  IMAD.MOV.U32 R9, RZ, RZ, R18 ;  /* 0x000000ffff097224 */ /* 0x002fe200078e0012 */
[----:B------:R1:W-:Y:S01]  /*39620*/  STL [R1+0x19e8], R18 ;  /* 0x0019e81201007387 */ /* 0x0003e20000100800 */
[----:B------:R-:W-:Y:S01]  /*39630*/  IMAD.MOV.U32 R8, RZ, RZ, R12 ;  /* 0x000000ffff087224 */ /* 0x000fe200078e000c */
[----:B------:R-:W-:Y:S02]  /*39640*/  UISETP.GT.AND UP1, UPT, UR14, 0x6, UPT ;  /* 0x000000060e00788c */ /* 0x000fe4000bf24270 */
[----:B-1----:R-:W2:Y:S04]  /*39650*/  LDL.LU R18, [R1+0x1ad0] ;  /* 0x001ad00001127983 */ /* 0x002ea80000300800 */
[----:B------:R-:W3:Y:S01]  /*39660*/  LDL.LU R12, [R1+0x1ad8] ;  /* 0x001ad800010c7983 */ /* 0x000ee20000300800 */
[----:B------:R-:W-:Y:S01]  /*39670*/  USEL UR10, URZ, 0x4, !UP1 ;  /* 0x000000043f0a7887 */ /* 0x000fe2000c800000 */
[----:B----4-:R-:W-:-:S02]  /*39680*/  IADD3 R11, P1, R11, R3, RZ ;  /* 0x000000030b0b7210 */ /* 0x010fc40007f3e0ff */
[----:B------:R1:W-:Y:S01]  /*39690*/  LDGSTS.E [R6+0x1700], desc[UR32][R8.64], P0 ;  /* 0x0170000008067fae */ /* 0x0003e20008121860 */
[----:B------:R-:W-:Y:S01]  /*396a0*/  USEL UR10, UR10, URZ, !UP0 ;  /* 0x0000003f0a0a7287 */ /* 0x000fe2000c000000 */
[----:B------:R-:W-:-:S05]  /*396b0*/  IADD3 R13, P2, R13, R3, RZ ;  /* 0x000000030d0d7210 */ /* 0x000fca0007f5e0ff */
[----:B------:R-:W-:Y:S01]  /*396c0*/  ISETP.NE.U32.AND P0, PT, RZ, UR10, PT ;  /* 0x0000000aff007c0c */ /* 0x000fe2000bf05070 */
[----:B------:R4:W-:Y:S01]  /*396d0*/  STL [R1+0x1ab4], R11 ;  /* 0x001ab40b01007387 */ /* 0x0009e20000100800 */
[----:B-1----:R-:W-:Y:S02]  /*396e0*/  IMAD.MOV.U32 R8, RZ, RZ, R11 ;  /* 0x000000ffff087224 */ /* 0x002fe400078e000b */
[----:B------:R-:W-:-:S04]  /*396f0*/  IMAD.X R16, R16, 0x1, R2, P1 ;  /* 0x0000000110107824 */ /* 0x000fc800008e0602 */
[----:B------:R-:W-:Y:S01]  /*39700*/  IMAD.MOV.U32 R9, RZ, RZ, R16 ;  /* 0x000000ffff097224 */ /* 0x000fe200078e0010 */
[----:B------:R-:W-:Y:S01]  /*39710*/  STL [R1+0x1ab0], R16 ;  /* 0x001ab01001007387 */ /* 0x000fe20000100800 */
[----:B------:R-:W-:-:S03]  /*39720*/  IMAD.X R14, R14, 0x1, R2, P2 ;  /* 0x000000010e0e7824 */ /* 0x000fc600010e0602 */
[----:B------:R1:W-:Y:S04]  /*39730*/  STL [R1+0x1abc], R13 ;  /* 0x001abc0d01007387 */ /* 0x0003e80000100800 */
[----:B----4-:R-:W4:Y:S04]  /*39740*/  LDL.LU R11, [R1+0x1ae4] ;  /* 0x001ae400010b7983 */ /* 0x010f280000300800 */
[----:B------:R1:W-:Y:S04]  /*39750*/  LDGSTS.E [R6+0x3000], desc[UR32][R8.64], P0 ;  /* 0x0300000008067fae */ /* 0x0003e80008121860 */
[----:B------:R1:W-:Y:S02]  /*39760*/  STL [R1+0x1ab8], R14 ;  /* 0x001ab80e01007387 */ /* 0x0003e40000100800 */
[----:B-1----:R-:W-:-:S02]  /*39770*/  IMAD.MOV.U32 R8, RZ, RZ, R13 ;  /* 0x000000ffff087224 */ /* 0x002fc400078e000d */
[----:B------:R-:W4:Y:S01]  /*39780*/  LDL.LU R13, [R1+0x1ae0] ;  /* 0x001ae000010d7983 */ /* 0x000f220000300800 */
[-C--:B------:R-:W-:Y:S01]  /*39790*/  IADD3 R19, P1, R19, R3.reuse, RZ ;  /* 0x0000000313137210 */ /* 0x080fe20007f3e0ff */
        /* <DEDUP_REMOVED lines=22> */
[----:B------:R-:W-:Y:S04]  /*39900*/  STL [R1+0x1ad4], R17 ;  /* 0x001ad41101007387 */ /* 0x000fe80000100800 */
[----:B------:R1:W-:Y:S02]  /*39910*/  LDGSTS.E [R6+0x3300], desc[UR32][R8.64], P0 ;  /* 0x0330000008067fae */ /* 0x0003e40008121860 */
[----:B-1----:R-:W-:-:S02]  /*39920*/  IMAD.MOV.U32 R8, RZ, RZ, R17 ;  /* 0x000000ffff087224 */ /* 0x002fc400078e0011 */
[----:B--2---:R-:W-:-:S04]  /*39930*/  IMAD.X R18, R18, 0x1, R2, P1 ;  /* 0x0000000112127824 */ /* 0x004fc800008e0602 */
[----:B------:R-:W-:Y:S01]  /*39940*/  IMAD.MOV.U32 R9, RZ, RZ, R18 ;  /* 0x000000ffff097224 */ /* 0x000fe200078e0012 */
[----:B------:R1:W-:Y:S01]  /*39950*/  STL [R1+0x1ad0], R18 ;  /* 0x001ad01201007387 */ /* 0x0003e20000100800 */
[----:B---3--:R-:W-:-:S03]  /*39960*/  IMAD.X R12, R12, 0x1, R2, P2 ;  /* 0x000000010c0c7824 */ /* 0x008fc600010e0602 */
[----:B------:R-:W-:Y:S04]  /*39970*/  STL [R1+0x1adc], R7 ;  /* 0x001adc0701007387 */ /* 0x000fe80000100800 */
[----:B------:R2:W-:Y:S04]  /*39980*/  LDGSTS.E [R6+0x3400], desc[UR32][R8.64], P0 ;  /* 0x0340000008067fae */ /* 0x0005e80008121860 */
[----:B-1----:R-:W3:Y:S04]  /*39990*/  LDL.LU R18, [R1+0x1bb8] ;  /* 0x001bb80001127983 */ /* 0x002ee80000300800 */
[----:B------:R1:W-:Y:S04]  /*399a0*/  STL [R1+0x1ad8], R12 ;  /* 0x001ad80c01007387 */ /* 0x0003e80000100800 */
[----:B------:R-:W3:Y:S01]  /*399b0*/  LDL.LU R17, [R1+0x1bc0] ;  /* 0x001bc00001117983 */ /* 0x000ee20000300800 */
[----:B--2---:R-:W-:-:S02]  /*399c0*/  IMAD.MOV.U32 R8, RZ, RZ, R7 ;  /* 0x000000ffff087224 */ /* 0x004fc400078e0007 */
[----:B------:R-:W-:Y:S02]  /*399d0*/  IMAD.MOV.U32 R9, RZ, RZ, R12 ;  /* 0x000000ffff097224 */ /* 0x000fe400078e000c */
[----:B-1----:R-:W2:Y:S04]  /*399e0*/  LDL.LU R12, [R1+0x1bcc] ;  /* 0x001bcc00010c7983 */ /* 0x002ea80000300800 */
[----:B------:R-:W2:Y:S04]  /*399f0*/  LDL.LU R7, [R1+0x1bd4] ;  /* 0x001bd40001077983 */ /* 0x000ea80000300800 */
[----:B------:R1:W-:Y:S01]  /*39a00*/  LDGSTS.E [R6+0x3500], desc[UR32][R8.64], P0 ;  /* 0x0350000008067fae */ /* 0x0003e20008121860 */
[----:B----4-:R-:W-:-:S05]  /*39a10*/  IADD3 R11, P1, R11, R3, RZ ;  /* 0x000000030b0b7210 */ /* 0x010fca0007f3e0ff */
[----:B------:R-:W-:Y:S01]  /*39a20*/  STL [R1+0x1ae4], R11 ;  /* 0x001ae40b01007387 */ /* 0x000fe20000100800 */
[----:B-1----:R-:W-:Y:S02]  /*39a30*/  IMAD.MOV.U32 R8, RZ, RZ, R11 ;  /* 0x000000ffff087224 */ /* 0x002fe400078e000b */
[----:B------:R-:W-:-:S04]  /*39a40*/  IMAD.X R13, R13, 0x1, R2, P1 ;  /* 0x000000010d0d7824 */ /* 0x000fc800008e0602 */
[----:B------:R-:W-:Y:S01]  /*39a50*/  IMAD.MOV.U32 R9, RZ, RZ, R13 ;  /* 0x000000ffff097224 */ /* 0x000fe200078e000d */
[----:B------:R1:W-:Y:S01]  /*39a60*/  STL [R1+0x1ae0], R13 ;  /* 0x001ae00d01007387 */ /* 0x0003e20000100800 */
[----:B------:R-:W-:Y:S01]  /*39a70*/  UISETP.GT.AND UP1, UPT, UR14, 0xa, UPT ;  /* 0x0000000a0e00788c */ /* 0x000fe2000bf24270 */
[----:B------:R-:W-:Y:S02]  /*39a80*/  IADD3 R14, P2, R14, R3, RZ ;  /* 0x000000030e0e7210 */ /* 0x000fe40007f5e0ff */
[----:B------:R4:W-:Y:S04]  /*39a90*/  LDGSTS.E [R6+0x3600], desc[UR32][R8.64], P0 ;  /* 0x0360000008067fae */ /* 0x0009e80008121860 */
[----:B-1----:R-:W2:Y:S04]  /*39aa0*/  LDL.LU R13, [R1+0x1bc8] ;  /* 0x001bc800010d7983 */ /* 0x002ea80000300800 */
[----:B------:R-:W2:Y:S01]  /*39ab0*/  LDL.LU R11, [R1+0x1bd0] ;  /* 0x001bd000010b7983 */ /* 0x000ea20000300800 */
[----:B------:R-:W-:-:S04]  /*39ac0*/  USEL UR10, URZ, 0x4, !UP1 ;  /* 0x000000043f0a7887 */ /* 0x000fc8000c800000 */
[----:B------:R-:W-:Y:S01]  /*39ad0*/  USEL UR10, UR10, URZ, !UP0 ;  /* 0x0000003f0a0a7287 */ /* 0x000fe2000c000000 */
[----:B------:R-:W-:Y:S01]  /*39ae0*/  IADD3 R16, P3, R16, R3, RZ ;  /* 0x0000000310107210 */ /* 0x000fe20007f7e0ff */
[----:B----4-:R-:W-:Y:S01]  /*39af0*/  IMAD.MOV.U32 R8, RZ, RZ, R14 ;  /* 0x000000ffff087224 */ /* 0x010fe200078e000e */
[----:B------:R1:W-:Y:S03]  /*39b00*/  STL [R1+0x1aec], R14 ;  /* 0x001aec0e01007387 */ /* 0x0003e60000100800 */
[----:B------:R-:W-:Y:S01]  /*39b10*/  ISETP.NE.U32.AND P1, PT, RZ, UR10, PT ;  /* 0x0000000aff007c0c */ /* 0x000fe2000bf25070 */
        /* <DEDUP_REMOVED lines=9> */
[----:B----4-:R-:W-:Y:S02]  /*39bb0*/  IMAD.MOV.U32 R8, RZ, RZ, R16 ;  /* 0x000000ffff087224 */ /* 0x010fe400078e0010 */
[----:B------:R-:W-:Y:S01]  /*39bc0*/  IMAD.MOV.U32 R9, RZ, RZ, R19 ;  /* 0x000000ffff097224 */ /* 0x000fe200078e0013 */
[----:B-1----:R-:W4:Y:S01]  /*39bd0*/  LDL.LU R14, [R1+0x1be4] ;  /* 0x001be400010e7983 */ /* 0x002f220000300800 */
[----:B------:R-:W-:-:S03]  /*39be0*/  IADD3 R10, P2, R10, R3, RZ ;  /* 0x000000030a0a7210 */ /* 0x000fc60007f5e0ff */
[----:B------:R-:W4:Y:S04]  /*39bf0*/  LDL.LU R22, [R1+0x1bd8] ;  /* 0x001bd80001167983 */ /* 0x000f280000300800 */
[----:B------:R-:W4:Y:S04]  /*39c00*/  LDL.LU R16, [R1+0x1be0] ;  /* 0x001be00001107983 */ /* 0x000f280000300800 */
[----:B------:R1:W-:Y:S04]  /*39c10*/  LDGSTS.E [R6+0x5000], desc[UR32][R8.64], P1 ;  /* 0x0500000008067fae */ /* 0x0003e80008921860 */
[----:B------:R3:W-:Y:S01]  /*39c20*/  STL [R1+0x1bbc], R15 ;  /* 0x001bbc0f01007387 */ /* 0x0007e20000100800 */
[----:B-1----:R-:W-:-:S02]  /*39c30*/  IMAD.MOV.U32 R8, RZ, RZ, R15 ;  /* 0x000000ffff087224 */ /* 0x002fc400078e000f */
[----:B---3--:R-:W-:-:S04]  /*39c40*/  IMAD.X R18, R18, 0x1, R2, P0 ;  /* 0x0000000112127824 */ /* 0x008fc800000e0602 */
[----:B------:R-:W-:Y:S01]  /*39c50*/  IMAD.MOV.U32 R9, RZ, RZ, R18 ;  /* 0x000000ffff097224 */ /* 0x000fe200078e0012 */
[----:B------:R-:W-:Y:S01]  /*39c60*/  STL [R1+0x1bb8], R18 ;  /* 0x001bb81201007387 */ /* 0x000fe20000100800 */
[----:B------:R-:W-:-:S03]  /*39c70*/  IMAD.X R17, R17, 0x1, R2, P2 ;  /* 0x0000000111117824 */ /* 0x000fc600010e0602 */
[----:B------:R-:W-:Y:S04]  /*39c80*/  STL [R1+0x1bc4], R10 ;  /* 0x001bc40a01007387 */ /* 0x000fe80000100800 */
[----:B------:R-:W3:Y:S04]  /*39c90*/  LDL.LU R15, [R1+0x1bec] ;  /* 0x001bec00010f7983 */ /* 0x000ee80000300800 */
        /* <DEDUP_REMOVED lines=9> */
[----:B------:R1:W-:Y:S04]  /*39d30*/  STL [R1+0x1bcc], R12 ;  /* 0x001bcc0c01007387 */ /* 0x0003e80000100800 */
[----:B------:R1:W-:Y:S01]  /*39d40*/  LDGSTS.E [R6+0x5200], desc[UR32][R8.64], P1 ;  /* 0x0520000008067fae */ /* 0x0003e20008921860 */
[----:B------:R-:W-:-:S02]  /*39d50*/  IMAD.X R13, R13, 0x1, R2, P0 ;  /* 0x000000010d0d7824 */ /* 0x000fc400000e0602 */
[----:B-1----:R-:W-:Y:S02]  /*39d60*/  IMAD.MOV.U32 R8, RZ, RZ, R12 ;  /* 0x000000ffff087224 */ /* 0x002fe400078e000c */
[----:B------:R-:W-:Y:S01]  /*39d70*/  IMAD.X R11, R11, 0x1, R2, P2 ;  /* 0x000000010b0b7824 */ /* 0x000fe200010e0602 */
[----:B------:R-:W-:Y:S01]  /*39d80*/  STL [R1+0x1bc8], R13 ;  /* 0x001bc80d01007387 */ /* 0x000fe20000100800 */
[----:B------:R-:W-:-:S03]  /*39d90*/  IMAD.MOV.U32 R9, RZ, RZ, R13 ;  /* 0x000000ffff097224 */ /* 0x000fc600078e000d */
[----:B------:R-:W-:Y:S04]  /*39da0*/  STL [R1+0x1bd4], R7 ;  /* 0x001bd40701007387 */ /* 0x000fe80000100800 */
[----:B------:R-:W2:Y:S04]  /*39db0*/  LDL.LU R20, [R1+0x1cb0] ;  /* 0x001cb00001147983 */ /* 0x000ea80000300800 */
[----:B------:R1:W-:Y:S04]  /*39dc0*/  STL [R1+0x1bd0], R11 ;  /* 0x001bd00b01007387 */ /* 0x0003e80000100800 */
[----:B------:R-:W2:Y:S04]  /*39dd0*/  LDL.LU R12, [R1+0x1cb8] ;  /* 0x001cb800010c7983 */ /* 0x000ea80000300800 */
[----:B------:R1:W-:Y:S04]  /*39de0*/  LDGSTS.E [R6+0x5300], desc[UR32][R8.64], P1 ;  /* 0x0530000008067fae */ /* 0x0003e80008921860 */
[----:B------:R-:W2:Y:S01]  /*39df0*/  LDL.LU R18, [R1+0x1cc0] ;  /* 0x001cc00001127983 */ /* 0x000ea20000300800 */
[----:B-1----:R-:W-:-:S03]  /*39e00*/  IMAD.MOV.U32 R9, RZ, RZ, R11 ;  /* 0x000000ffff097224 */ /* 0x002fc600078e000b */
[----:B------:R-:W2:Y:S01]  /*39e10*/  LDL.LU R11, [R1+0x1cc4] ;  /* 0x001cc400010b7983 */ /* 0x000ea20000300800 */
[----:B------:R-:W-:-:S03]  /*39e20*/  IMAD.MOV.U32 R8, RZ, RZ, R7 ;  /* 0x000000ffff087224 */ /* 0x000fc600078e0007 */
[----:B------:R-:W2:Y:S04]  /*39e30*/  LDL.LU R13, [R1+0x1cc8] ;  /* 0x001cc800010d7983 */ /* 0x000ea80000300800 */
[----:B------:R-:W2:Y:S01]  /*39e40*/  LDL.LU R7, [R1+0x1ccc] ;  /* 0x001ccc0001077983 */ /* 0x000ea20000300800 */
[-C--:B------:R-:W-:Y:S02]  /*39e50*/  IADD3 R21, P0, R21, R3.reuse, RZ ;  /* 0x0000000315157210 */ /* 0x080fe40007f1e0ff */
[----:B----4-:R-:W-:Y:S01]  /*39e60*/  IADD3 R14, P2, R14, R3, RZ ;  /* 0x000000030e0e7210 */ /* 0x010fe20007f5e0ff */
        /* <DEDUP_REMOVED lines=10> */
[----:B-1----:R-:W-:-:S02]  /*39f10*/  IMAD.MOV.U32 R8, RZ, RZ, R14 ;  /* 0x000000ffff087224 */ /* 0x002fc400078e000e */
[----:B------:R-:W-:Y:S02]  /*39f20*/  IMAD.MOV.U32 R9, RZ, RZ, R16 ;  /* 0x000000ffff097224 */ /* 0x000fe400078e0010 */
[----:B----4-:R-:W4:Y:S04]  /*39f30*/  LDL.LU R16, [R1+0x1cd4] ;  /* 0x001cd40001107983 */ /* 0x010f280000300800 */
[----:B------:R-:W4:Y:S04]  /*39f40*/  LDL.LU R14, [R1+0x1cdc] ;  /* 0x001cdc00010e7983 */ /* 0x000f280000300800 */
[----:B------:R1:W-:Y:S01]  /*39f50*/  LDGSTS.E [R6+0x5600], desc[UR32][R8.64], P1 ;  /* 0x0560000008067fae */ /* 0x0003e20008921860 */
[----:B---3--:R-:W-:-:S05]  /*39f60*/  IADD3 R15, P0, R15, R3, RZ ;  /* 0x000000030f0f7210 */ /* 0x008fca0007f1e0ff */
[----:B------:R-:W-:Y:S01]  /*39f70*/  STL [R1+0x1bec], R15 ;  /* 0x001bec0f01007387 */ /* 0x000fe20000100800 */
[----:B-1----:R-:W-:Y:S02]  /*39f80*/  IMAD.MOV.U32 R8, RZ, RZ, R15 ;  /* 0x000000ffff087224 */ /* 0x002fe400078e000f */
[----:B--2---:R-:W-:-:S04]  /*39f90*/  IMAD.X R17, R17, 0x1, R2, P0 ;  /* 0x0000000111117824 */ /* 0x004fc800000e0602 */
[----:B------:R-:W-:Y:S01]  /*39fa0*/  IMAD.MOV.U32 R9, RZ, RZ, R17 ;  /* 0x000000ffff097224 */ /* 0x000fe200078e0011 */
[----:B------:R1:W-:Y:S01]  /*39fb0*/  STL [R1+0x1be8], R17 ;  /* 0x001be81101007387 */ /* 0x0003e20000100800 */
[----:B------:R-:W-:-:S03]  /*39fc0*/  UISETP.GT.AND UP1, UPT, UR14, 0xe, UPT ;  /* 0x0000000e0e00788c */ /* 0x000fc6000bf24270 */
[----:B------:R2:W-:Y:S04]  /*39fd0*/  LDGSTS.E [R6+0x5700], desc[UR32][R8.64], P1 ;  /* 0x0570000008067fae */ /* 0x0005e80008921860 */
[----:B-1----:R-:W3:Y:S04]  /*39fe0*/  LDL.LU R17, [R1+0x1cd0] ;  /* 0x001cd00001117983 */ /* 0x002ee80000300800 */
[----:B------:R-:W3:Y:S01]  /*39ff0*/  LDL.LU R15, [R1+0x1cd8] ;  /* 0x001cd800010f7983 */ /* 0x000ee20000300800 */
[----:B------:R-:W-:-:S04]  /*3a000*/  USEL UR10, URZ, 0x4, !UP1 ;  /* 0x000000043f0a7887 */ /* 0x000fc8000c800000 */
[----:B------:R-:W-:Y:S01]  /*3a010*/  USEL UR10, UR10, URZ, !UP0 ;  /* 0x0000003f0a0a7287 */ /* 0x000fe2000c000000 */
[----:B------:R-:W-:-:S05]  /*3a020*/  IADD3 R19, P1, R19, R3, RZ ;  /* 0x0000000313137210 */ /* 0x000fca0007f3e0ff */
[----:B------:R-:W-:Y:S02]  /*3a030*/  ISETP.NE.U32.AND P0, PT, RZ, UR10, PT ;  /* 0x0000000aff007c0c */ /* 0x000fe4000bf05070 */
[----:B------:R-:W-:Y:S01]  /*3a040*/  IADD3 R10, P2, R10, R3, RZ ;  /* 0x000000030a0a7210 */ /* 0x000fe20007f5e0ff */
[----:B--2---:R-:W-:Y:S01]  /*3a050*/  IMAD.MOV.U32 R8, RZ, RZ, R19 ;  /* 0x000000ffff087224 */ /* 0x004fe200078e0013 */
[----:B------:R-:W-:Y:S01]  /*3a060*/  STL [R1+0x1cb4], R19 ;  /* 0x001cb41301007387 */ /* 0x000fe20000100800 */
[----:B------:R-:W-:-:S04]  /*3a070*/  IMAD.X R20, R20, 0x1, R2, P1 ;  /* 0x0000000114147824 */ /* 0x000fc800008e0602 */
[----:B------:R-:W-:Y:S02]  /*3a080*/  IMAD.MOV.U32 R9, RZ, RZ, R20 ;  /* 0x000000ffff097224 */ /* 0x000fe400078e0014 */
[----:B------:R-:W-:-:S03]  /*3a090*/  IMAD.X R12, R12, 0x1, R2, P2 ;  /* 0x000000010c0c7824 */ /* 0x000fc600010e0602 */
        /* <DEDUP_REMOVED lines=10> */
[----:B-1----:R-:W3:Y:S02]  /*3a140*/  LDL.LU R12, [R1+0x1ce0] ;  /* 0x001ce000010c7983 */ /* 0x002ee40000300800 */
[----:B------:R-:W-:Y:S02]  /*3a150*/  IMAD.X R13, R13, 0x1, R2, P2 ;  /* 0x000000010d0d7824 */ /* 0x000fe400010e0602 */
[----:B------:R-:W3:Y:S01]  /*3a160*/  LDL.LU R10, [R1+0x1ce4] ;  /* 0x001ce400010a7983 */ /* 0x000ee20000300800 */
[----:B--2---:R-:W-:-:S03]  /*3a170*/  IMAD.MOV.U32 R8, RZ, RZ, R11 ;  /* 0x000000ffff087224 */ /* 0x004fc600078e000b */
[----:B------:R1:W-:Y:S01]  /*3a180*/  STL [R1+0x1cc4], R11 ;  /* 0x001cc40b01007387 */ /* 0x0003e20000100800 */
[----:B------:R-:W-:-:S03]  /*3a190*/  IMAD.MOV.U32 R9, RZ, RZ, R18 ;  /* 0x000000ffff097224 */ /* 0x000fc600078e0012 */
[----:B------:R-:W-:Y:S04]  /*3a1a0*/  STL [R1+0x1cc0], R18 ;  /* 0x001cc01201007387 */ /* 0x000fe80000100800 */
[----:B------:R-:W-:Y:S04]  /*3a1b0*/  STL [R1+0x1ccc], R7 ;  /* 0x001ccc0701007387 */ /* 0x000fe80000100800 */
[----:B-1----:R-:W2:Y:S04]  /*3a1c0*/  LDL.LU R11, [R1+0x1cec] ;  /* 0x001cec00010b7983 */ /* 0x002ea80000300800 */
[----:B------:R1:W-:Y:S04]  /*3a1d0*/  STL [R1+0x1cc8], R13 ;  /* 0x001cc80d01007387 */ /* 0x0003e80000100800 */
[----:B------:R1:W-:Y:S04]  /*3a1e0*/  LDGSTS.E [R6+0x7200], desc[UR32][R8.64], P0 ;  /* 0x0720000008067fae */ /* 0x0003e80008121860 */
[----:B------:R-:W2:Y:S01]  /*3a1f0*/  LDL.LU R21, [R1+0x1db4] ;  /* 0x001db40001157983 */ /* 0x000ea20000300800 */
[----:B-1----:R-:W-:-:S03]  /*3a200*/  IMAD.MOV.U32 R9, RZ, RZ, R13 ;  /* 0x000000ffff097224 */ /* 0x002fc600078e000d */
[----:B------:R-:W2:Y:S04]  /*3a210*/  LDL.LU R13, [R1+0x1ce8] ;  /* 0x001ce800010d7983 */ /* 0x000ea80000300800 */
[----:B------:R-:W2:Y:S01]  /*3a220*/  LDL.LU R22, [R1+0x1db0] ;  /* 0x001db00001167983 */ /* 0x000ea20000300800 */
[-C--:B----4-:R-:W-:Y:S02]  /*3a230*/  IADD3 R16, P1, R16, R3.reuse, RZ ;  /* 0x0000000310107210 */ /* 0x090fe40007f3e0ff */
[----:B------:R-:W-:Y:S01]  /*3a240*/  IADD3 R14, P2, R14, R3, RZ ;  /* 0x000000030e0e7210 */ /* 0x000fe20007f5e0ff */
[----:B------:R-:W-:Y:S01]  /*3a250*/  IMAD.MOV.U32 R8, RZ, RZ, R7 ;  /* 0x000000ffff087224 */ /* 0x000fe200078e0007 */
[----:B------:R-:W4:Y:S04]  /*3a260*/  LDL.LU R19, [R1+0x1dbc] ;  /* 0x001dbc0001137983 */ /* 0x000f280000300800 */
[----:B------:R-:W4:Y:S04]  /*3a270*/  LDL.LU R7, [R1+0x1dc4] ;  /* 0x001dc40001077983 */ /* 0x000f280000300800 */
[----:B------:R-:W-:Y:S04]  /*3a280*/  STL [R1+0x1cd4], R16 ;  /* 0x001cd41001007387 */ /* 0x000fe80000100800 */
[----:B------:R1:W-:Y:S02]  /*3a290*/  LDGSTS.E [R6+0x7300], desc[UR32][R8.64], P0 ;  /* 0x0730000008067fae */ /* 0x0003e40008121860 */
[----:B-1----:R-:W-:-:S02]  /*3a2a0*/  IMAD.MOV.U32 R8, RZ, RZ, R16 ;  /* 0x000000ffff087224 */ /* 0x002fc400078e0010 */
[--C-:B---3--:R-:W-:Y:S02]  /*3a2b0*/  IMAD.X R17, R17, 0x1, R2.reuse, P1 ;  /* 0x0000000111117824 */ /* 0x108fe400008e0602 */
[----:B------:R-:W-:-:S03]  /*3a2c0*/  IMAD.X R15, R15, 0x1, R2, P2 ;  /* 0x000000010f0f7824 */ /* 0x000fc600010e0602 */
[----:B------:R1:W-:Y:S04]  /*3a2d0*/  STL [R1+0x1cd0], R17 ;  /* 0x001cd01101007387 */ /* 0x0003e80000100800 */
[----:B------:R-:W-:Y:S04]  /*3a2e0*/  STL [R1+0x1cdc], R14 ;  /* 0x001cdc0e01007387 */ /* 0x000fe80000100800 */
[----:B------:R-:W3:Y:S04]  /*3a2f0*/  LDL.LU R20, [R1+0x1db8] ;  /* 0x001db80001147983 */ /* 0x000ee80000300800 */
[----:B------:R1:W-:Y:S04]  /*3a300*/  STL [R1+0x1cd8], R15 ;  /* 0x001cd80f01007387 */ /* 0x0003e80000100800 */
[----:B------:R-:W3:Y:S01]  /*3a310*/  LDL.LU R18, [R1+0x1dc0] ;  /* 0x001dc00001127983 */ /* 0x000ee20000300800 */
[----:B------:R-:W-:-:S03]  /*3a320*/  IMAD.MOV.U32 R9, RZ, RZ, R17 ;  /* 0x000000ffff097224 */ /* 0x000fc600078e0011 */
[----:B-1----:R-:W3:Y:S04]  /*3a330*/  LDL.LU R17, [R1+0x1dc8] ;  /* 0x001dc80001117983 */ /* 0x002ee80000300800 */
[----:B------:R-:W3:Y:S04]  /*3a340*/  LDL.LU R16, [R1+0x1dcc] ;  /* 0x001dcc0001107983 */ /* 0x000ee80000300800 */
[----:B------:R1:W-:Y:S02]  /*3a350*/  LDGSTS.E [R6+0x7400], desc[UR32][R8.64], P0 ;  /* 0x0740000008067fae */ /* 0x0003e40008121860 */
[----:B-1----:R-:W-:-:S02]  /*3a360*/  IMAD.MOV.U32 R9, RZ, RZ, R15 ;  /* 0x000000ffff097224 */ /* 0x002fc400078e000f */
[----:B------:R-:W-:Y:S01]  /*3a370*/  IMAD.MOV.U32 R8, RZ, RZ, R14 ;  /* 0x000000ffff087224 */ /* 0x000fe200078e000e */
[----:B------:R-:W3:Y:S04]  /*3a380*/  LDL.LU R15, [R1+0x1dd0] ;  /* 0x001dd000010f7983 */ /* 0x000ee80000300800 */
[----:B------:R-:W3:Y:S04]  /*3a390*/  LDL.LU R14, [R1+0x1dd4] ;  /* 0x001dd400010e7983 */ /* 0x000ee80000300800 */
[----:B------:R1:W-:Y:S01]  /*3a3a0*/  LDGSTS.E [R6+0x7500], desc[UR32][R8.64], P0 ;  /* 0x0750000008067fae */ /* 0x0003e20008121860 */
[----:B------:R-:W-:Y:S01]  /*3a3b0*/  UISETP.GT.AND UP1, UPT, UR14, 0x12, UPT ;  /* 0x000000120e00788c */ /* 0x000fe2000bf24270 */
[----:B------:R-:W-:-:S05]  /*3a3c0*/  IADD3 R10, P1, R10, R3, RZ ;  /* 0x000000030a0a7210 */ /* 0x000fca0007f3e0ff */
[----:B------:R-:W-:Y:S01]  /*3a3d0*/  IMAD.X R12, R12, 0x1, R2, P1 ;  /* 0x000000010c0c7824 */ /* 0x000fe200008e0602 */
[----:B------:R-:W-:Y:S01]  /*3a3e0*/  STL [R1+0x1ce4], R10 ;  /* 0x001ce40a01007387 */ /* 0x000fe20000100800 */
[----:B-1----:R-:W-:Y:S02]  /*3a3f0*/  IMAD.MOV.U32 R8, RZ, RZ, R10 ;  /* 0x000000ffff087224 */ /* 0x002fe400078e000a */
[----:B------:R-:W-:Y:S01]  /*3a400*/  IMAD.MOV.U32 R9, RZ, RZ, R12 ;  /* 0x000000ffff097224 */ /* 0x000fe200078e000c */
[----:B------:R1:W-:Y:S01]  /*3a410*/  STL [R1+0x1ce0], R12 ;  /* 0x001ce00c01007387 */ /* 0x0003e20000100800 */
[----:B--2---:R-:W-:-:S03]  /*3a420*/  IADD3 R11, P2, R11, R3, RZ ;  /* 0x000000030b0b7210 */ /* 0x004fc60007f5e0ff */
[----:B------:R2:W-:Y:S04]  /*3a430*/  LDGSTS.E [R6+0x7600], desc[UR32][R8.64], P0 ;  /* 0x0760000008067fae */ /* 0x0005e80008121860 */
[----:B-1----:R-:W3:Y:S04]  /*3a440*/  LDL.LU R12, [R1+0x1ddc] ;  /* 0x001ddc00010c7983 */ /* 0x002ee80000300800 */
[----:B------:R-:W3:Y:S01]  /*3a450*/  LDL.LU R10, [R1+0x1de4] ;  /* 0x001de400010a7983 */ /* 0x000ee20000300800 */
[----:B------:R-:W-:-:S03]  /*3a460*/  IADD3 R21, P3, R21, R3, RZ ;  /* 0x0000000315157210 */ /* 0x000fc60007f7e0ff */
[----:B------:R-:W-:Y:S01]  /*3a470*/  STL [R1+0x1cec], R11 ;  /* 0x001cec0b01007387 */ /* 0x000fe20000100800 */
[----:B------:R-:W-:Y:S01]  /*3a480*/  USEL UR10, URZ, 0x4, !UP1 ;  /* 0x000000043f0a7887 */ /* 0x000fe2000c800000 */
[--C-:B------:R-:W-:Y:S02]  /*3a490*/  IMAD.X R13, R13, 0x1, R2.reuse, P2 ;  /* 0x000000010d0d7824 */ /* 0x100fe400010e0602 */
[----:B------:R-:W-:-:S03]  /*3a4a0*/  IMAD.X R22, R22, 0x1, R2, P3 ;  /* 0x0000000116167824 */ /* 0x000fc600018e0602 */
[----:B------:R1:W-:Y:S01]  /*3a4b0*/  STL [R1+0x1ce8], R13 ;  /* 0x001ce80d01007387 */ /* 0x0003e20000100800 */
[----:B--2---:R-:W-:-:S03]  /*3a4c0*/  IMAD.MOV.U32 R9, RZ, RZ, R13 ;  /* 0x000000ffff097224 */ /* 0x004fc600078e000d */
[----:B------:R-:W-:Y:S01]  /*3a4d0*/  STL [R1+0x1db4], R21 ;  /* 0x001db41501007387 */ /* 0x000fe20000100800 */
[----:B------:R-:W-:-:S03]  /*3a4e0*/  IMAD.MOV.U32 R8, RZ, RZ, R11 ;  /* 0x000000ffff087224 */ /* 0x000fc600078e000b */
[----:B-1----:R-:W2:Y:S01]  /*3a4f0*/  LDL.LU R13, [R1+0x1dd8] ;  /* 0x001dd800010d7983 */ /* 0x002ea20000300800 */
[----:B------:R-:W-:-:S03]  /*3a500*/  USEL UR10, UR10, URZ, !UP0 ;  /* 0x0000003f0a0a7287 */ /* 0x000fc6000c000000 */
[----:B------:R1:W-:Y:S04]  /*3a510*/  STL [R1+0x1db0], R22 ;  /* 0x001db01601007387 */ /* 0x0003e80000100800 */
[----:B------:R-:W2:Y:S01]  /*3a520*/  LDL.LU R11, [R1+0x1de0] ;  /* 0x001de000010b7983 */ /* 0x000ea20000300800 */
[----:B------:R-:W-:-:S03]  /*3a530*/  ISETP.NE.U32.AND P1, PT, RZ, UR10, PT ;  /* 0x0000000aff007c0c */ /* 0x000fc6000bf25070 */
[----:B------:R1:W-:Y:S01]  /*3a540*/  LDGSTS.E [R6+0x7700], desc[UR32][R8.64], P0 ;  /* 0x0770000008067fae */ /* 0x0003e20008121860 */
[-C--:B----4-:R-:W-:Y:S02]  /*3a550*/  IADD3 R19, P0, R19, R3.reuse, RZ ;  /* 0x0000000313137210 */ /* 0x090fe40007f1e0ff */
[----:B------:R-:W-:Y:S01]  /*3a560*/  IADD3 R7, P2, R7, R3, RZ ;  /* 0x0000000307077210 */ /* 0x000fe20007f5e0ff */
[----:B-1----:R-:W-:Y:S02]  /*3a570*/  IMAD.MOV.U32 R8, RZ, RZ, R21 ;  /* 0x000000ffff087224 */ /* 0x002fe400078e0015 */
[----:B------:R-:W-:Y:S01]  /*3a580*/  IMAD.MOV.U32 R9, RZ, RZ, R22 ;  /* 0x000000ffff097224 */ /* 0x000fe200078e0016 */
[----:B------:R-:W-:Y:S04]  /*3a590*/  STL [R1+0x1dbc], R19 ;  /* 0x001dbc1301007387 */ /* 0x000fe80000100800 */
[----:B------:R1:W-:Y:S02]  /*3a5a0*/  LDGSTS.E [R6+0x9000], desc[UR32][R8.64], P1 ;  /* 0x0900000008067fae */ /* 0x0003e40008921860 */
[----:B-1----:R-:W-:-:S02]  /*3a5b0*/  IMAD.MOV.U32 R8, RZ, RZ, R19 ;  /* 0x000000ffff087224 */ /* 0x002fc400078e0013 */
[----:B---3--:R-:W-:-:S04]  /*3a5c0*/  IMAD.X R20, R20, 0x1, R2, P0 ;  /* 0x0000000114147824 */ /* 0x008fc800000e0602 */
[----:B------:R-:W-:Y:S01]  /*3a5d0*/  IMAD.MOV.U32 R9, RZ, RZ, R20 ;  /* 0x000000ffff097224 */ /* 0x000fe200078e0014 */
[----:B------:R-:W-:Y:S01]  /*3a5e0*/  STL [R1+0x1db8], R20 ;  /* 0x001db81401007387 */ /* 0x000fe20000100800 */
[----:B------:R-:W-:-:S03]  /*3a5f0*/  IMAD.X R18, R18, 0x1, R2, P2 ;  /* 0x0000000112127824 */ /* 0x000fc600010e0602 */
[----:B------:R1:W-:Y:S04]  /*3a600*/  STL [R1+0x1dc4], R7 ;  /* 0x001dc40701007387 */ /* 0x0003e80000100800 */
[----:B------:R3:W-:Y:S04]  /*3a610*/  LDGSTS.E [R6+0x9100], desc[UR32][R8.64], P1 ;  /* 0x0910000008067fae */ /* 0x0007e80008921860 */
[----:B------:R4:W-:Y:S04]  /*3a620*/  STL [R1+0x1dc0], R18 ;  /* 0x001dc01201007387 */ /* 0x0009e80000100800 */
[----:B------:R-:W2:Y:S01]  /*3a630*/  LDL.LU R22, [R1+0x1de8] ;  /* 0x001de80001167983 */ /* 0x000ea20000300800 */
[----:B---3--:R-:W-:-:S03]  /*3a640*/  IMAD.MOV.U32 R8, RZ, RZ, R7 ;  /* 0x000000ffff087224 */ /* 0x008fc600078e0007 */
[----:B-1----:R-:W3:Y:S01]  /*3a650*/  LDL.LU R7, [R1+0x1dec] ;  /* 0x001dec0001077983 */ /* 0x002ee20000300800 */
[----:B------:R-:W-:-:S05]  /*3a660*/  IADD3 R16, P0, R16, R3, RZ ;  /* 0x0000000310107210 */ /* 0x000fca0007f1e0ff */
[----:B------:R-:W-:Y:S01]  /*3a670*/  IMAD.X R17, R17, 0x1, R2, P0 ;  /* 0x0000000111117824 */ /* 0x000fe200000e0602 */
[----:B------:R1:W-:Y:S01]  /*3a680*/  STL [R1+0x1dcc], R16 ;  /* 0x001dcc1001007387 */ /* 0x0003e20000100800 */
[----:B------:R-:W-:-:S03]  /*3a690*/  IADD3 R14, P2, R14, R3, RZ ;  /* 0x000000030e0e7210 */ /* 0x000fc60007f5e0ff */
[----:B------:R-:W-:Y:S02]  /*3a6a0*/  STL [R1+0x1dc8], R17 ;  /* 0x001dc81101007387 */ /* 0x000fe40000100800 */
[----:B------:R-:W-:Y:S02]  /*3a6b0*/  IMAD.X R15, R15, 0x1, R2, P2 ;  /* 0x000000010f0f7824 */ /* 0x000fe400010e0602 */
[----:B------:R1:W-:Y:S01]  /*3a6c0*/  STL [R1+0x1dd4], R14 ;  /* 0x001dd40e01007387 */ /* 0x0003e20000100800 */
[----:B------:R-:W-:-:S03]  /*3a6d0*/  IMAD.MOV.U32 R9, RZ, RZ, R18 ;  /* 0x000000ffff097224 */ /* 0x000fc600078e0012 */
[----:B------:R-:W3:Y:S04]  /*3a6e0*/  LDL.LU R20, [R1+0x1eb4] ;  /* 0x001eb40001147983 */ /* 0x000ee80000300800 */
[----:B------:R2:W-:Y:S04]  /*3a6f0*/  STL [R1+0x1dd0], R15 ;  /* 0x001dd00f01007387 */ /* 0x0005e80000100800 */
[----:B----4-:R-:W4:Y:S04]  /*3a700*/  LDL.LU R18, [R1+0x1ebc] ;  /* 0x001ebc0001127983 */ /* 0x010f280000300800 */
[----:B------:R-:W4:Y:S04]  /*3a710*/  LDL.LU R21, [R1+0x1eb0] ;  /* 0x001eb00001157983 */ /* 0x000f280000300800 */
[----:B------:R-:W4:Y:S04]  /*3a720*/  LDL.LU R19, [R1+0x1eb8] ;  /* 0x001eb80001137983 */ /* 0x000f280000300800 */
[----:B------:R1:W-:Y:S02]  /*3a730*/  LDGSTS.E [R6+0x9200], desc[UR32][R8.64], P1 ;  /* 0x0920000008067fae */ /* 0x0003e40008921860 */
[----:B-1----:R-:W-:-:S02]  /*3a740*/  IMAD.MOV.U32 R8, RZ, RZ, R16 ;  /* 0x000000ffff087224 */ /* 0x002fc400078e0010 */
[----:B------:R-:W-:Y:S01]  /*3a750*/  IMAD.MOV.U32 R9, RZ, RZ, R17 ;  /* 0x000000ffff097224 */ /* 0x000fe200078e0011 */
[-C--:B------:R-:W-:Y:S01]  /*3a760*/  IADD3 R12, P0, R12, R3.reuse, RZ ;  /* 0x000000030c0c7210 */ /* 0x080fe20007f1e0ff */
[----:B------:R-:W4:Y:S01]  /*3a770*/  LDL.LU R16, [R1+0x1ec4] ;  /* 0x001ec40001107983 */ /* 0x000f220000300800 */
[----:B------:R-:W-:-:S03]  /*3a780*/  IADD3 R10, P2, R10, R3, RZ ;  /* 0x000000030a0a7210 */ /* 0x000fc60007f5e0ff */
[----:B------:R1:W-:Y:S02]  /*3a790*/  LDGSTS.E [R6+0x9300], desc[UR32][R8.64], P1 ;  /* 0x0930000008067fae */ /* 0x0003e40008921860 */
[----:B-1----:R-:W-:Y:S02]  /*3a7a0*/  IMAD.MOV.U32 R8, RZ, RZ, R14 ;  /* 0x000000ffff087224 */ /* 0x002fe400078e000e */
[----:B------:R-:W-:Y:S01]  /*3a7b0*/  IMAD.MOV.U32 R9, RZ, RZ, R15 ;  /* 0x000000ffff097224 */ /* 0x000fe200078e000f */
[----:B------:R-:W4:Y:S04]  /*3a7c0*/  LDL.LU R14, [R1+0x1ecc] ;  /* 0x001ecc00010e7983 */ /* 0x000f280000300800 */
[----:B------:R1:W-:Y:S01]  /*3a7d0*/  LDGSTS.E [R6+0x9400], desc[UR32][R8.64], P1 ;  /* 0x0940000008067fae */ /* 0x0003e20008921860 */
[----:B--2---:R-:W-:-:S03]  /*3a7e0*/  IMAD.X R13, R13, 0x1, R2, P0 ;  /* 0x000000010d0d7824 */ /* 0x004fc600000e0602 */
[----:B------:R-:W-:Y:S04]  /*3a7f0*/  STL [R1+0x1ddc], R12 ;  /* 0x001ddc0c01007387 */ /* 0x000fe80000100800 */
[----:B------:R-:W-:Y:S01]  /*3a800*/  STL [R1+0x1dd8], R13 ;  /* 0x001dd80d01007387 */ /* 0x000fe20000100800 */
[----:B------:R-:W-:Y:S02]  /*3a810*/  IMAD.X R11, R11, 0x1, R2, P2 ;  /* 0x000000010b0b7824 */ /* 0x000fe400010e0602 */
[----:B-1----:R-:W-:Y:S02]  /*3a820*/  IMAD.MOV.U32 R8, RZ, RZ, R12 ;  /* 0x000000ffff087224 */ /* 0x002fe400078e000c */
[----:B------:R-:W-:Y:S01]  /*3a830*/  IMAD.MOV.U32 R9, RZ, RZ, R13 ;  /* 0x000000ffff097224 */ /* 0x000fe200078e000d */
[----:B------:R-:W-:Y:S04]  /*3a840*/  STL [R1+0x1de4], R10 ;  /* 0x001de40a01007387 */ /* 0x000fe80000100800 */
[----:B------:R-:W2:Y:S04]  /*3a850*/  LDL.LU R17, [R1+0x1ec0] ;  /* 0x001ec00001117983 */ /* 0x000ea80000300800 */
[----:B------:R1:W-:Y:S04]  /*3a860*/  STL [R1+0x1de0], R11 ;  /* 0x001de00b01007387 */ /* 0x0003e80000100800 */
[----:B------:R1:W-:Y:S04]  /*3a870*/  LDGSTS.E [R6+0x9500], desc[UR32][R8.64], P1 ;  /* 0x0950000008067fae */ /* 0x0003e80008921860 */
[----:B------:R-:W2:Y:S01]  /*3a880*/  LDL.LU R15, [R1+0x1ec8] ;  /* 0x001ec800010f7983 */ /* 0x000ea20000300800 */
[----:B-1----:R-:W-:-:S02]  /*3a890*/  IMAD.MOV.U32 R9, RZ, RZ, R11 ;  /* 0x000000ffff097224 */ /* 0x002fc400078e000b */
[----:B------:R-:W-:Y:S01]  /*3a8a0*/  IMAD.MOV.U32 R8, RZ, RZ, R10 ;  /* 0x000000ffff087224 */ /* 0x000fe200078e000a */
[----:B------:R-:W2:Y:S04]  /*3a8b0*/  LDL.LU R11, [R1+0x1ed0] ;  /* 0x001ed000010b7983 */ /* 0x000ea80000300800 */
[----:B------:R-:W2:Y:S04]  /*3a8c0*/  LDL.LU R10, [R1+0x1ed4] ;  /* 0x001ed400010a7983 */ /* 0x000ea80000300800 */
[----:B------:R-:W2:Y:S04]  /*3a8d0*/  LDL.LU R13, [R1+0x1ed8] ;  /* 0x001ed800010d7983 */ /* 0x000ea80000300800 */
[----:B------:R-:W2:Y:S04]  /*3a8e0*/  LDL.LU R12, [R1+0x1edc] ;  /* 0x001edc00010c7983 */ /* 0x000ea80000300800 */
[----:B------:R1:W-:Y:S01]  /*3a8f0*/  LDGSTS.E [R6+0x9600], desc[UR32][R8.64], P1 ;  /* 0x0960000008067fae */ /* 0x0003e20008921860 */
[----:B---3--:R-:W-:-:S05]  /*3a900*/  IADD3 R7, P0, R7, R3, RZ ;  /* 0x0000000307077210 */ /* 0x008fca0007f1e0ff */
[----:B------:R-:W-:Y:S02]  /*3a910*/  IMAD.X R22, R22, 0x1, R2, P0 ;  /* 0x0000000116167824 */ /* 0x000fe400000e0602 */
[----:B-1----:R-:W-:Y:S02]  /*3a920*/  IMAD.MOV.U32 R8, RZ, RZ, R7 ;  /* 0x000000ffff087224 */ /* 0x002fe400078e0007 */
[----:B------:R-:W-:-:S05]  /*3a930*/  IMAD.MOV.U32 R9, RZ, RZ, R22 ;  /* 0x000000ffff097224 */ /* 0x000fca00078e0016 */
[----:B------:R1:W-:Y:S01]  /*3a940*/  LDGSTS.E [R6+0x9700], desc[UR32][R8.64], P1 ;  /* 0x0970000008067fae */ /* 0x0003e20008921860 */
[----:B------:R-:W-:-:S03]  /*3a950*/  IADD3 R20, P1, R20, R3, RZ ;  /* 0x0000000314147210 */ /* 0x000fc60007f3e0ff */
[----:B------:R3:W-:Y:S04]  /*3a960*/  STL [R1+0x1dec], R7 ;  /* 0x001dec0701007387 */ /* 0x0007e80000100800 */
[----:B------:R-:W-:Y:S01]  /*3a970*/  STL [R1+0x1de8], R22 ;  /* 0x001de81601007387 */ /* 0x000fe20000100800 */
[----:B----4-:R-:W-:-:S03]  /*3a980*/  IADD3 R18, P2, R18, R3, RZ ;  /* 0x0000000312127210 */ /* 0x010fc60007f5e0ff */
[----:B------:R-:W4:Y:S01]  /*3a990*/  LDL.LU R28, [R1+0x1ee4] ;  /* 0x001ee400011c7983 */ /* 0x000f220000300800 */
[----:B------:R-:W-:-:S03]  /*3a9a0*/  IMAD.X R21, R21, 0x1, R2, P1 ;  /* 0x0000000115157824 */ /* 0x000fc600008e0602 */
[----:B---3--:R-:W3:Y:S04]  /*3a9b0*/  LDL.LU R7, [R1+0x1eec] ;  /* 0x001eec0001077983 */ /* 0x008ee80000300800 */
[----:B------:R-:W-:Y:S01]  /*3a9c0*/  STL [R1+0x1eb4], R20 ;  /* 0x001eb41401007387 */ /* 0x000fe20000100800 */
[----:B------:R-:W-:-:S03]  /*3a9d0*/  IMAD.X R19, R19, 0x1, R2, P2 ;  /* 0x0000000113137824 */ /* 0x000fc600010e0602 */
[----:B------:R-:W-:Y:S04]  /*3a9e0*/  STL [R1+0x1eb0], R21 ;  /* 0x001eb01501007387 */ /* 0x000fe80000100800 */
[----:B------:R-:W-:Y:S04]  /*3a9f0*/  STL [R1+0x1ebc], R18 ;  /* 0x001ebc1201007387 */ /* 0x000fe80000100800 */
[----:B------:R-:W3:Y:S04]  /*3aa00*/  LDL.LU R29, [R1+0x1ee0] ;  /* 0x001ee000011d7983 */ /* 0x000ee80000300800 */
[----:B------:R-:W-:Y:S04]  /*3aa10*/  STL [R1+0x1eb8], R19 ;  /* 0x001eb81301007387 */ /* 0x000fe80000100800 */
[----:B------:R-:W3:Y:S01]  /*3aa20*/  LDL.LU R32, [R1+0x1ee8] ;  /* 0x001ee80001207983 */ /* 0x000ee20000300800 */
        /* <DEDUP_REMOVED lines=10> */
[----:B------:R-:W-:Y:S02]  /*3aad0*/  IMAD.MOV.U32 R9, RZ, RZ, R19 ;  /* 0x000000ffff097224 */ /* 0x000fe400078e0013 */
[----:B--2---:R-:W-:-:S03]  /*3aae0*/  IMAD.X R17, R17, 0x1, R2, P1 ;  /* 0x0000000111117824 */ /* 0x004fc600008e0602 */
[----:B------:R1:W-:Y:S01]  /*3aaf0*/  LDGSTS.E [R6+0xb100], desc[UR32][R8.64], P0 ;  /* 0x0b10000008067fae */ /* 0x0003e20008121860 */
[----:B------:R-:W-:Y:S02]  /*3ab00*/  IMAD.X R15, R15, 0x1, R2, P2 ;  /* 0x000000010f0f7824 */ /* 0x000fe400010e0602 */
[----:B-1----:R-:W-:Y:S02]  /*3ab10*/  IMAD.MOV.U32 R8, RZ, RZ, R16 ;  /* 0x000000ffff087224 */ /* 0x002fe400078e0010 */
[----:B------:R-:W-:Y:S01]  /*3ab20*/  IMAD.MOV.U32 R9, RZ, RZ, R17 ;  /* 0x000000ffff097224 */ /* 0x000fe200078e0011 */
[----:B------:R-:W-:Y:S04]  /*3ab30*/  STL [R1+0x1ec4], R16 ;  /* 0x001ec41001007387 */ /* 0x000fe80000100800 */
[----:B------:R1:W-:Y:S01]  /*3ab40*/  LDGSTS.E [R6+0xb200], desc[UR32][R8.64], P0 ;  /* 0x0b20000008067fae */ /* 0x0003e20008121860 */
[----:B------:R-:W-:-:S03]  /*3ab50*/  IADD3 R10, P1, R10, R3, RZ ;  /* 0x000000030a0a7210 */ /* 0x000fc60007f3e0ff */
[----:B------:R-:W-:Y:S02]  /*3ab60*/  STL [R1+0x1ec0], R17 ;  /* 0x001ec01101007387 */ /* 0x000fe40000100800 */
[----:B------:R-:W-:Y:S02]  /*3ab70*/  IMAD.X R11, R11, 0x1, R2, P1 ;  /* 0x000000010b0b7824 */ /* 0x000fe400008e0602 */
[----:B------:R-:W-:Y:S01]  /*3ab80*/  STL [R1+0x1ecc], R14 ;  /* 0x001ecc0e01007387 */ /* 0x000fe20000100800 */
[----:B------:R-:W-:Y:S01]  /*3ab90*/  IADD3 R12, P2, R12, R3, RZ ;  /* 0x000000030c0c7210 */ /* 0x000fe20007f5e0ff */
[----:B-1----:R-:W-:Y:S02]  /*3aba0*/  IMAD.MOV.U32 R8, RZ, RZ, R14 ;  /* 0x000000ffff087224 */ /* 0x002fe400078e000e */
[----:B------:R-:W-:Y:S01]  /*3abb0*/  IMAD.MOV.U32 R9, RZ, RZ, R15 ;  /* 0x000000ffff097224 */ /* 0x000fe200078e000f */
[----:B------:R-:W-:Y:S01]  /*3abc0*/  STL [R1+0x1ec8], R15 ;  /* 0x001ec80f01007387 */ /* 0x000fe20000100800 */
[----:B------:R-:W-:-:S03]  /*3abd0*/  IMAD.X R13, R13, 0x1, R2, P2 ;  /* 0x000000010d0d7824 */ /* 0x000fc600010e0602 */
[----:B------:R-:W-:Y:S04]  /*3abe0*/  STL [R1+0x1ed4], R10 ;  /* 0x001ed40a01007387 */ /* 0x000fe80000100800 */
[----:B------:R1:W-:Y:S04]  /*3abf0*/  LDGSTS.E [R6+0xb300], desc[UR32][R8.64], P0 ;  /* 0x0b30000008067fae */ /* 0x0003e80008121860 */
[----:B------:R2:W-:Y:S04]  /*3ac00*/  STL [R1+0x1ed0], R11 ;  /* 0x001ed00b01007387 */ /* 0x0005e80000100800 */
[----:B------:R-:W-:Y:S01]  /*3ac10*/  STL [R1+0x1edc], R12 ;  /* 0x001edc0c01007387 */ /* 0x000fe20000100800 */
[----:B-1----:R-:W-:-:S02]  /*3ac20*/  IMAD.MOV.U32 R8, RZ, RZ, R10 ;  /* 0x000000ffff087224 */ /* 0x002fc400078e000a */
[----:B------:R-:W-:Y:S02]  /*3ac30*/  IMAD.MOV.U32 R9, RZ, RZ, R11 ;  /* 0x000000ffff097224 */ /* 0x000fe400078e000b */
[----:B--2---:R-:W2:Y:S04]  /*3ac40*/  LDL.LU.64 R10, [R1+0x18a0] ;  /* 0x0018a000010a7983 */ /* 0x004ea80000300a00 */
[----:B------:R1:W-:Y:S04]  /*3ac50*/  LDGSTS.E [R6+0xb400], desc[UR32][R8.64], P0 ;  /* 0x0b40000008067fae */ /* 0x0003e80008121860 */
[----:B------:R1:W-:Y:S02]  /*3ac60*/  STL [R1+0x1ed8], R13 ;  /* 0x001ed80d01007387 */ /* 0x0003e40000100800 */
[----:B-1----:R-:W-:-:S02]  /*3ac70*/  IMAD.MOV.U32 R8, RZ, RZ, R12 ;  /* 0x000000ffff087224 */ /* 0x002fc400078e000c */
[----:B------:R-:W-:Y:S02]  /*3ac80*/  IMAD.MOV.U32 R9, RZ, RZ, R13 ;  /* 0x000000ffff097224 */ /* 0x000fe400078e000d */
[----:B------:R-:W2:Y:S04]  /*3ac90*/  LDL.LU.64 R12, [R1+0x1898] ;  /* 0x00189800010c7983 */ /* 0x000ea80000300a00 */
[----:B------:R-:W2:Y:S04]  /*3aca0*/  LDL.LU.64 R14, [R1+0x1890] ;  /* 0x00189000010e7983 */ /* 0x000ea80000300a00 */
[----:B------:R-:W2:Y:S04]  /*3acb0*/  LDL.LU.64 R16, [R1+0x1888] ;  /* 0x0018880001107983 */ /* 0x000ea80000300a00 */
[----:B------:R-:W2:Y:S04]  /*3acc0*/  LDL.LU.64 R18, [R1+0x1880] ;  /* 0x0018800001127983 */ /* 0x000ea80000300a00 */
[----:B------:R-:W2:Y:S04]  /*3acd0*/  LDL.LU.64 R20, [R1+0x1878] ;  /* 0x0018780001147983 */ /* 0x000ea80000300a00 */
[----:B------:R-:W2:Y:S04]  /*3ace0*/  LDL.LU.64 R22, [R1+0x1870] ;  /* 0x0018700001167983 */ /* 0x000ea80000300a00 */
[----:B------:R1:W-:Y:S01]  /*3acf0*/  LDGSTS.E [R6+0xb500], desc[UR32][R8.64], P0 ;  /* 0x0b50000008067fae */ /* 0x0003e20008121860 */
[----:B----4-:R-:W-:-:S02]  /*3ad00*/  IADD3 R28, P1, R28, R3, RZ ;  /* 0x000000031c1c7210 */ /* 0x010fc40007f3e0ff */
[----:B---3--:R-:W-:-:S03]  /*3ad10*/  IADD3 R7, P2, R7, R3, RZ ;  /* 0x0000000307077210 */ /* 0x008fc60007f5e0ff */
[----:B------:R-:W-:Y:S01]  /*3ad20*/  STL [R1+0x1ee4], R28 ;  /* 0x001ee41c01007387 */ /* 0x000fe20000100800 */
[----:B-1----:R-:W-:Y:S02]  /*3ad30*/  IMAD.MOV.U32 R8, RZ, RZ, R28 ;  /* 0x000000ffff087224 */ /* 0x002fe400078e001c */
[----:B------:R-:W-:-:S04]  /*3ad40*/  IMAD.X R29, R29, 0x1, R2, P1 ;  /* 0x000000011d1d7824 */ /* 0x000fc800008e0602 */
[----:B------:R-:W-:Y:S01]  /*3ad50*/  IMAD.MOV.U32 R9, RZ, RZ, R29 ;  /* 0x000000ffff097224 */ /* 0x000fe200078e001d */
[----:B------:R1:W-:Y:S01]  /*3ad60*/  STL [R1+0x1ee0], R29 ;  /* 0x001ee01d01007387 */ /* 0x0003e20000100800 */
[----:B------:R-:W-:-:S03]  /*3ad70*/  IMAD.X R32, R32, 0x1, R2, P2 ;  /* 0x0000000120207824 */ /* 0x000fc600010e0602 */
[----:B------:R-:W-:Y:S04]  /*3ad80*/  STL [R1+0x1eec], R7 ;  /* 0x001eec0701007387 */ /* 0x000fe80000100800 */
[----:B------:R3:W-:Y:S04]  /*3ad90*/  LDGSTS.E [R6+0xb600], desc[UR32][R8.64], P0 ;  /* 0x0b60000008067fae */ /* 0x0007e80008121860 */
[----:B-1----:R-:W4:Y:S04]  /*3ada0*/  LDL.LU.64 R28, [R1+0x1868] ;  /* 0x00186800011c7983 */ /* 0x002f280000300a00 */
[----:B------:R1:W-:Y:S04]  /*3adb0*/  STL [R1+0x1ee8], R32 ;  /* 0x001ee82001007387 */ /* 0x0003e80000100800 */
[----:B------:R-:W4:Y:S01]  /*3adc0*/  LDL.LU.64 R30, [R1+0x17a0] ;  /* 0x0017a000011e7983 */ /* 0x000f220000300a00 */
[----:B---3--:R-:W-:-:S03]  /*3add0*/  IMAD.MOV.U32 R9, RZ, RZ, R32 ;  /* 0x000000ffff097224 */ /* 0x008fc600078e0020 */
[----:B-1----:R-:W3:Y:S04]  /*3ade0*/  LDL.LU.64 R32, [R1+0x1798] ;  /* 0x0017980001207983 */ /* 0x002ee80000300a00 */
[----:B------:R-:W3:Y:S04]  /*3adf0*/  LDL.LU.64 R34, [R1+0x1790] ;  /* 0x0017900001227983 */ /* 0x000ee80000300a00 */
[----:B------:R-:W3:Y:S04]  /*3ae00*/  LDL.LU.64 R36, [R1+0x1788] ;  /* 0x0017880001247983 */ /* 0x000ee80000300a00 */
[----:B------:R-:W3:Y:S04]  /*3ae10*/  LDL.LU.64 R38, [R1+0x1780] ;  /* 0x0017800001267983 */ /* 0x000ee80000300a00 */
[----:B------:R-:W3:Y:S04]  /*3ae20*/  LDL.LU.64 R40, [R1+0x1778] ;  /* 0x0017780001287983 */ /* 0x000ee80000300a00 */
[----:B------:R-:W3:Y:S04]  /*3ae30*/  LDL.LU.64 R50, [R1+0x1770] ;  /* 0x0017700001327983 */ /* 0x000ee80000300a00 */
[----:B------:R-:W3:Y:S04]  /*3ae40*/  LDL.LU.64 R48, [R1+0x1768] ;  /* 0x0017680001307983 */ /* 0x000ee80000300a00 */
[----:B------:R-:W3:Y:S04]  /*3ae50*/  LDL.LU R46, [R1+0x19f0] ;  /* 0x0019f000012e7983 */ /* 0x000ee80000300800 */
[----:B------:R-:W3:Y:S01]  /*3ae60*/  LDL.LU R45, [R1+0x19f4] ;  /* 0x0019f400012d7983 */ /* 0x000ee20000300800 */
[----:B------:R-:W-:-:S03]  /*3ae70*/  IMAD.MOV.U32 R8, RZ, RZ, R7 ;  /* 0x000000ffff087224 */ /* 0x000fc600078e0007 */
[----:B------:R-:W3:Y:S04]  /*3ae80*/  LDL.LU R44, [R1+0x19fc] ;  /* 0x0019fc00012c7983 */ /* 0x000ee80000300800 */
[----:B------:R2:W-:Y:S04]  /*3ae90*/  LDGSTS.E [R6+0xb700], desc[UR32][R8.64], P0 ;  /* 0x0b70000008067fae */ /* 0x0005e80008121860 */
[----:B------:R-:W3:Y:S01]  /*3aea0*/  LDL.LU R43, [R1+0x1a04] ;  /* 0x001a0400012b7983 */ /* 0x000ee20000300800 */
        /* <DEDUP_REMOVED lines=13> */
[----:B------:R-:W-:Y:S02]  /*3af80*/  IMAD.X R19, R23, 0x1, R2, P0 ;  /* 0x0000000117137824 */ /* 0x000fe400000e0602 */
        /* <DEDUP_REMOVED lines=13> */
[----:B------:R-:W-:Y:S01]  /*3b060*/  IMAD.MOV.U32 R163, RZ, RZ, R19 ;  /* 0x000000ffffa37224 */ /* 0x000fe200078e0013 */
[----:B----4-:R-:W-:-:S05]  /*3b070*/  IADD3 R22, P0, R28, R3, RZ ;  /* 0x000000031c167210 */ /* 0x010fca0007f1e0ff */
[----:B------:R-:W-:Y:S01]  /*3b080*/  IMAD.X R21, R29, 0x1, R2, P0 ;  /* 0x000000011d157824 */ /* 0x000fe200000e0602 */
[----:B------:R-:W-:-:S05]  /*3b090*/  IADD3 R28, P0, R30, R3, RZ ;  /* 0x000000031e1c7210 */ /* 0x000fca0007f1e0ff */
[----:B------:R-:W-:Y:S01]  /*3b0a0*/  IMAD.X R23, R31, 0x1, R2, P0 ;  /* 0x000000011f177824 */ /* 0x000fe200000e0602 */
[----:B---3--:R-:W-:-:S05]  /*3b0b0*/  IADD3 R30, P0, R32, R3, RZ ;  /* 0x00000003201e7210 */ /* 0x008fca0007f1e0ff */
        /* <DEDUP_REMOVED lines=10> */
[-C--:B------:R-:W-:Y:S01]  /*3b160*/  IADD3 R45, P3, R45, R3.reuse, RZ ;  /* 0x000000032d2d7210 */ /* 0x080fe20007f7e0ff */
[----:B------:R-:W-:Y:S02]  /*3b170*/  IMAD.MOV.U32 R160, RZ, RZ, R22 ;  /* 0x000000ffffa07224 */ /* 0x000fe400078e0016 */
[----:B------:R-:W-:Y:S02]  /*3b180*/  IMAD.X R39, R51, 0x1, R2, P0 ;  /* 0x0000000133277824 */ /* 0x000fe400000e0602 */
[----:B------:R-:W-:Y:S01]  /*3b190*/  STL [R1+0x19f4], R45 ;  /* 0x0019f42d01007387 */ /* 0x000fe20000100800 */
[----:B------:R-:W-:Y:S01]  /*3b1a0*/  IADD3 R42, P0, R48, R3, RZ ;  /* 0x00000003302a7210 */ /* 0x000fe20007f1e0ff */
[----:B------:R-:W-:-:S02]  /*3b1b0*/  IMAD.MOV.U32 R161, RZ, RZ, R21 ;  /* 0x000000ffffa17224 */ /* 0x000fc400078e0015 */
[----:B------:R-:W-:Y:S01]  /*3b1c0*/  STL.64 [R1+0x18a0], R174 ;  /* 0x0018a0ae01007387 */ /* 0x000fe20000100a00 */
[----:B------:R-:W-:-:S03]  /*3b1d0*/  IMAD.MOV.U32 R62, RZ, RZ, R28 ;  /* 0x000000ffff3e7224 */ /* 0x000fc600078e001c */
[----:B------:R-:W-:Y:S01]  /*3b1e0*/  STL.64 [R1+0x1898], R172 ;  /* 0x001898ac01007387 */ /* 0x000fe20000100a00 */
[----:B------:R-:W-:-:S03]  /*3b1f0*/  IMAD.MOV.U32 R63, RZ, RZ, R23 ;  /* 0x000000ffff3f7224 */ /* 0x000fc600078e0017 */
[----:B------:R-:W-:Y:S01]  /*3b200*/  STL.64 [R1+0x1890], R170 ;  /* 0x001890aa01007387 */ /* 0x000fe20000100a00 */
[----:B------:R-:W-:Y:S02]  /*3b210*/  IMAD.MOV.U32 R60, RZ, RZ, R30 ;  /* 0x000000ffff3c7224 */ /* 0x000fe400078e001e */
[----:B------:R-:W-:Y:S01]  /*3b220*/  IMAD.MOV.U32 R61, RZ, RZ, R29 ;  /* 0x000000ffff3d7224 */ /* 0x000fe200078e001d */
[----:B------:R-:W-:Y:S01]  /*3b230*/  STL.64 [R1+0x1888], R168 ;  /* 0x001888a801007387 */ /* 0x000fe20000100a00 */
[----:B------:R-:W-:Y:S02]  /*3b240*/  IMAD.MOV.U32 R58, RZ, RZ, R32 ;  /* 0x000000ffff3a7224 */ /* 0x000fe400078e0020 */
[----:B------:R-:W-:Y:S01]  /*3b250*/  IMAD.MOV.U32 R59, RZ, RZ, R31 ;  /* 0x000000ffff3b7224 */ /* 0x000fe200078e001f */
[----:B------:R-:W-:Y:S01]  /*3b260*/  STL.64 [R1+0x1880], R166 ;  /* 0x001880a601007387 */ /* 0x000fe20000100a00 */
[----:B------:R-:W-:Y:S02]  /*3b270*/  IMAD.X R41, R49, 0x1, R2, P0 ;  /* 0x0000000131297824 */ /* 0x000fe400000e0602 */
        /* <DEDUP_REMOVED lines=14> */
[----:B------:R-:W-:-:S03]  /*3b360*/  IMAD.MOV.U32 R49, RZ, RZ, R41 ;  /* 0x000000ffff317224 */ /* 0x000fc600078e0029 */
[----:B------:R-:W-:Y:S04]  /*3b370*/  STL.64 [R1+0x1790], R58 ;  /* 0x0017903a01007387 */ /* 0x000fe80000100a00 */
[----:B------:R-:W-:Y:S04]  /*3b380*/  STL.64 [R1+0x1788], R56 ;  /* 0x0017883801007387 */ /* 0x000fe80000100a00 */
        /* <DEDUP_REMOVED lines=8> */
[----:B------:R-:W-:-:S03]  /*3b410*/  USEL UR10, URZ, 0x4, !UP1 ;  /* 0x000000043f0a7887 */ /* 0x000fc6000c800000 */
[----:B------:R-:W4:Y:S04]  /*3b420*/  LDL.LU R10, [R1+0x1a14] ;  /* 0x001a1400010a7983 */ /* 0x000f280000300800 */
[----:B------:R-:W4:Y:S01]  /*3b430*/  LDL.LU R16, [R1+0x1a08] ;  /* 0x001a080001107983 */ /* 0x000f220000300800 */
[----:B------:R-:W-:Y:S02]  /*3b440*/  UISETP.GT.AND UP2, UPT, UR14, 0x1e, UPT ;  /* 0x0000001e0e00788c */ /* 0x000fe4000bf44270 */
[----:B------:R-:W-:Y:S01]  /*3b450*/  USEL UR10, UR10, URZ, !UP0 ;  /* 0x0000003f0a0a7287 */ /* 0x000fe2000c000000 */
[----:B------:R-:W4:Y:S01]  /*3b460*/  LDL.LU R19, [R1+0x1a10] ;  /* 0x001a100001137983 */ /* 0x000f220000300800 */
[----:B------:R-:W-:Y:S02]  /*3b470*/  USEL UR11, URZ, 0x4, !UP2 ;  /* 0x000000043f0b7887 */ /* 0x000fe4000d000000 */
[----:B------:R-:W-:Y:S01]  /*3b480*/  UISETP.GT.AND UP3, UPT, UR14, 0x3, UPT ;  /* 0x000000030e00788c */ /* 0x000fe2000bf64270 */
[----:B------:R-:W4:Y:S01]  /*3b490*/  LDL.LU R15, [R1+0x1a1c] ;  /* 0x001a1c00010f7983 */ /* 0x000f220000300800 */
[----:B------:R-:W-:Y:S01]  /*3b4a0*/  ISETP.NE.U32.AND P1, PT, RZ, UR10, PT ;  /* 0x0000000aff007c0c */ /* 0x000fe2000bf25070 */
[----:B------:R-:W-:-:S02]  /*3b4b0*/  USEL UR11, UR11, URZ, !UP0 ;  /* 0x0000003f0b0b7287 */ /* 0x000fc4000c000000 */
[----:B------:R-:W-:Y:S01]  /*3b4c0*/  USEL UR12, URZ, 0x4, !UP3 ;  /* 0x000000043f0c7887 */ /* 0x000fe2000d800000 */
[----:B------:R-:W-:Y:S01]  /*3b4d0*/  LOP3.LUT R47, R47, 0x60, RZ, 0x3c, !PT ;  /* 0x000000602f2f7812 */ /* 0x000fe200078e3cff */
[----:B------:R-:W4:Y:S02]  /*3b4e0*/  LDL.LU R17, [R1+0x1a24] ;  /* 0x001a240001117983 */ /* 0x000f240000300800 */
[----:B------:R-:W-:Y:S01]  /*3b4f0*/  ISETP.NE.U32.AND P2, PT, RZ, UR11, PT ;  /* 0x0000000bff007c0c */ /* 0x000fe2000bf45070 */
[----:B------:R-:W-:Y:S01]  /*3b500*/  USEL UR12, UR12, URZ, !UP0 ;  /* 0x0000003f0c0c7287 */ /* 0x000fe2000c000000 */
[----:B------:R-:W-:Y:S01]  /*3b510*/  IMAD.X R46, R46, 0x1, R2, P3 ;  /* 0x000000012e2e7824 */ /* 0x000fe200018e0602 */
[----:B------:R-:W4:Y:S04]  /*3b520*/  LDL.LU R20, [R1+0x1a18] ;  /* 0x001a180001147983 */ /* 0x000f280000300800 */
[----:B------:R-:W-:Y:S04]  /*3b530*/  LDGSTS.E [R6+0xd000], desc[UR32][R174.64], P1 ;  /* 0x0d000000ae067fae */ /* 0x000fe80008921860 */
[----:B------:R-:W-:Y:S04]  /*3b540*/  LDGSTS.E [R6+0xd100], desc[UR32][R172.64], P1 ;  /* 0x0d100000ac067fae */ /* 0x000fe80008921860 */
[----:B------:R-:W-:Y:S04]  /*3b550*/  LDGSTS.E [R6+0xd200], desc[UR32][R170.64], P1 ;  /* 0x0d200000aa067fae */ /* 0x000fe80008921860 */
[----:B------:R-:W-:Y:S01]  /*3b560*/  LDGSTS.E [R6+0xd300], desc[UR32][R168.64], P1 ;  /* 0x0d300000a8067fae */ /* 0x000fe20008921860 */
[----:B------:R-:W-:-:S03]  /*3b570*/  ISETP.NE.U32.AND P0, PT, RZ, UR12, PT ;  /* 0x0000000cff007c0c */ /* 0x000fc6000bf05070 */
[----:B------:R-:W-:Y:S04]  /*3b580*/  LDGSTS.E [R6+0xd400], desc[UR32][R166.64], P1 ;  /* 0x0d400000a6067fae */ /* 0x000fe80008921860 */
[----:B------:R-:W-:Y:S04]  /*3b590*/  LDGSTS.E [R6+0xd500], desc[UR32][R164.64], P1 ;  /* 0x0d500000a4067fae */ /* 0x000fe80008921860 */
[----:B------:R-:W-:Y:S04]  /*3b5a0*/  LDGSTS.E [R6+0xd600], desc[UR32][R162.64], P1 ;  /* 0x0d600000a2067fae */ /* 0x000fe80008921860 */
[----:B------:R-:W-:Y:S01]  /*3b5b0*/  LDGSTS.E [R6+0xd700], desc[UR32][R160.64], P1 ;  /* 0x0d700000a0067fae */ /* 0x000fe20008921860 */
[----:B------:R-:W-:-:S03]  /*3b5c0*/  IADD3 R44, P1, R44, R3, RZ ;  /* 0x000000032c2c7210 */ /* 0x000fc60007f3e0ff */
[----:B------:R-:W-:Y:S04]  /*3b5d0*/  LDGSTS.E [R6+0xf000], desc[UR32][R62.64], P2 ;  /* 0x0f0000003e067fae */ /* 0x000fe80009121860 */
[----:B------:R-:W-:Y:S04]  /*3b5e0*/  LDGSTS.E [R6+0xf100], desc[UR32][R60.64], P2 ;  /* 0x0f1000003c067fae */ /* 0x000fe80009121860 */
[----:B------:R-:W-:Y:S04]  /*3b5f0*/  LDGSTS.E [R6+0xf200], desc[UR32][R58.64], P2 ;  /* 0x0f2000003a067fae */ /* 0x000fe80009121860 */
[----:B------:R-:W-:Y:S01]  /*3b600*/  LDGSTS.E [R6+0xf300], desc[UR32][R56.64], P2 ;  /* 0x0f30000038067fae */ /* 0x000fe20009121860 */
        /* <DEDUP_REMOVED lines=266> */
[----:B------:R1:W-:Y:S01]  /*3c6b0*/  LDGSTS.E [R7+0x7b00], desc[UR32][R8.64], P0 ;  /* 0x07b0000008077fae */ /* 0x0003e20008121860 */
[----:B---3--:R-:W-:-:S02]  /*3c6c0*/  IMAD.X R17, R17, 0x1, R2, P1 ;  /* 0x0000000111117824 */ /* 0x008fc400008e0602 */
[----:B------:R-:W-:-:S03]  /*3c6d0*/  IMAD.X R15, R15, 0x1, R2, P2 ;  /* 0x000000010f0f7824 */ /* 0x000fc600010e0602 */
[----:B------:R3:W-:Y:S04]  /*3c6e0*/  STL [R1+0x1d10], R17 ;  /* 0x001d101101007387 */ /* 0x0007e80000100800 */
[----:B------:R-:W-:Y:S04]  /*3c6f0*/  STL [R1+0x1d1c], R14 ;  /* 0x001d1c0e01007387 */ /* 0x000fe80000100800 */
[----:B------:R-:W4:Y:S04]  /*3c700*/  LDL.LU R20, [R1+0x1df8] ;  /* 0x001df80001147983 */ /* 0x000f280000300800 */
[----:B------:R3:W-:Y:S04]  /*3c710*/  STL [R1+0x1d18], R15 ;  /* 0x001d180f01007387 */ /* 0x0007e80000100800 */
[----:B------:R-:W4:Y:S01]  /*3c720*/  LDL.LU R18, [R1+0x1e00] ;  /* 0x001e000001127983 */ /* 0x000f220000300800 */
[----:B-1----:R-:W-:-:S02]  /*3c730*/  IMAD.MOV.U32 R8, RZ, RZ, R16 ;  /* 0x000000ffff087224 */ /* 0x002fc400078e0010 */
[----:B------:R-:W-:Y:S02]  /*3c740*/  IMAD.MOV.U32 R9, RZ, RZ, R17 ;  /* 0x000000ffff097224 */ /* 0x000fe400078e0011 */
[----:B---3--:R-:W3:Y:S04]  /*3c750*/  LDL.LU R17, [R1+0x1e08] ;  /* 0x001e080001117983 */ /* 0x008ee80000300800 */
[----:B------:R1:W-:Y:S04]  /*3c760*/  LDGSTS.E [R7+0x7c00], desc[UR32][R8.64], P0 ;  /* 0x07c0000008077fae */ /* 0x0003e80008121860 */
[----:B------:R-:W3:Y:S01]  /*3c770*/  LDL.LU R16, [R1+0x1e0c] ;  /* 0x001e0c0001107983 */ /* 0x000ee20000300800 */
[----:B-1----:R-:W-:-:S02]  /*3c780*/  IMAD.MOV.U32 R9, RZ, RZ, R15 ;  /* 0x000000ffff097224 */ /* 0x002fc400078e000f */
[----:B------:R-:W-:Y:S01]  /*3c790*/  IMAD.MOV.U32 R8, RZ, RZ, R14 ;  /* 0x000000ffff087224 */ /* 0x000fe200078e000e */
[----:B------:R-:W3:Y:S04]  /*3c7a0*/  LDL.LU R15, [R1+0x1e10] ;  /* 0x001e1000010f7983 */ /* 0x000ee80000300800 */
[----:B------:R-:W3:Y:S04]  /*3c7b0*/  LDL.LU R14, [R1+0x1e14] ;  /* 0x001e1400010e7983 */ /* 0x000ee80000300800 */
[----:B------:R1:W-:Y:S01]  /*3c7c0*/  LDGSTS.E [R7+0x7d00], desc[UR32][R8.64], P0 ;  /* 0x07d0000008077fae */ /* 0x0003e20008121860 */
[----:B------:R-:W-:-:S05]  /*3c7d0*/  IADD3 R10, P1, R10, R3, RZ ;  /* 0x000000030a0a7210 */ /* 0x000fca0007f3e0ff */
[----:B------:R-:W-:Y:S01]  /*3c7e0*/  IMAD.X R12, R12, 0x1, R2, P1 ;  /* 0x000000010c0c7824 */ /* 0x000fe200008e0602 */
[----:B------:R-:W-:Y:S01]  /*3c7f0*/  STL [R1+0x1d24], R10 ;  /* 0x001d240a01007387 */ /* 0x000fe20000100800 */
[----:B-1----:R-:W-:Y:S02]  /*3c800*/  IMAD.MOV.U32 R8, RZ, RZ, R10 ;  /* 0x000000ffff087224 */ /* 0x002fe400078e000a */
[----:B------:R-:W-:Y:S01]  /*3c810*/  IMAD.MOV.U32 R9, RZ, RZ, R12 ;  /* 0x000000ffff097224 */ /* 0x000fe200078e000c */
[----:B------:R1:W-:Y:S04]  /*3c820*/  STL [R1+0x1d20], R12 ;  /* 0x001d200c01007387 */ /* 0x0003e80000100800 */
[----:B------:R1:W-:Y:S01]  /*3c830*/  LDGSTS.E [R7+0x7e00], desc[UR32][R8.64], P0 ;  /* 0x07e0000008077fae */ /* 0x0003e20008121860 */
[----:B--2---:R-:W-:-:S03]  /*3c840*/  IADD3 R11, P2, R11, R3, RZ ;  /* 0x000000030b0b7210 */ /* 0x004fc60007f5e0ff */
[----:B-1----:R-:W2:Y:S04]  /*3c850*/  LDL.LU R12, [R1+0x1e1c] ;  /* 0x001e1c00010c7983 */ /* 0x002ea80000300800 */
[----:B------:R-:W2:Y:S01]  /*3c860*/  LDL.LU R10, [R1+0x1e24] ;  /* 0x001e2400010a7983 */ /* 0x000ea20000300800 */
[----:B------:R-:W-:-:S03]  /*3c870*/  IADD3 R21, P3, R21, R3, RZ ;  /* 0x0000000315157210 */ /* 0x000fc60007f7e0ff */
[----:B------:R-:W-:Y:S01]  /*3c880*/  STL [R1+0x1d2c], R11 ;  /* 0x001d2c0b01007387 */ /* 0x000fe20000100800 */
[----:B------:R-:W-:Y:S01]  /*3c890*/  IMAD.X R13, R13, 0x1, R2, P2 ;  /* 0x000000010d0d7824 */ /* 0x000fe200010e0602 */
[----:B------:R-:W-:-:S03]  /*3c8a0*/  UISETP.GT.AND UP1, UPT, UR14, 0x13, UPT ;  /* 0x000000130e00788c */ /* 0x000fc6000bf24270 */
[----:B------:R-:W-:Y:S01]  /*3c8b0*/  IMAD.MOV.U32 R9, RZ, RZ, R13 ;  /* 0x000000ffff097224 */ /* 0x000fe200078e000d */
[----:B------:R1:W-:Y:S01]  /*3c8c0*/  STL [R1+0x1d28], R13 ;  /* 0x001d280d01007387 */ /* 0x0003e20000100800 */
[----:B------:R-:W-:-:S03]  /*3c8d0*/  IMAD.X R22, R22, 0x1, R2, P3 ;  /* 0x0000000116167824 */ /* 0x000fc600018e0602 */
[----:B------:R-:W-:Y:S01]  /*3c8e0*/  STL [R1+0x1df4], R21 ;  /* 0x001df41501007387 */ /* 0x000fe20000100800 */
[----:B------:R-:W-:-:S03]  /*3c8f0*/  IMAD.MOV.U32 R8, RZ, RZ, R11 ;  /* 0x000000ffff087224 */ /* 0x000fc600078e000b */
[----:B-1----:R-:W2:Y:S01]  /*3c900*/  LDL.LU R13, [R1+0x1e18] ;  /* 0x001e1800010d7983 */ /* 0x002ea20000300800 */
[----:B------:R-:W-:-:S03]  /*3c910*/  USEL UR10, URZ, 0x4, !UP1 ;  /* 0x000000043f0a7887 */ /* 0x000fc6000c800000 */
[----:B------:R-:W-:Y:S04]  /*3c920*/  STL [R1+0x1df0], R22 ;  /* 0x001df01601007387 */ /* 0x000fe80000100800 */
[----:B------:R-:W2:Y:S01]  /*3c930*/  LDL.LU R11, [R1+0x1e20] ;  /* 0x001e2000010b7983 */ /* 0x000ea20000300800 */
[----:B------:R-:W-:-:S03]  /*3c940*/  USEL UR10, UR10, URZ, !UP0 ;  /* 0x0000003f0a0a7287 */ /* 0x000fc6000c000000 */
[----:B------:R1:W-:Y:S03]  /*3c950*/  LDGSTS.E [R7+0x7f00], desc[UR32][R8.64], P0 ;  /* 0x07f0000008077fae */ /* 0x0003e60008121860 */
[----:B------:R-:W-:Y:S02]  /*3c960*/  ISETP.NE.U32.AND P1, PT, RZ, UR10, PT ;  /* 0x0000000aff007c0c */ /* 0x000fe4000bf25070 */
[-C--:B----4-:R-:W-:Y:S02]  /*3c970*/  IADD3 R19, P0, R19, R3.reuse, RZ ;  /* 0x0000000313137210 */ /* 0x090fe40007f1e0ff */
[----:B------:R-:W-:Y:S01]  /*3c980*/  IADD3 R6, P2, R6, R3, RZ ;  /* 0x0000000306067210 */ /* 0x000fe20007f5e0ff */
[----:B-1----:R-:W-:Y:S02]  /*3c990*/  IMAD.MOV.U32 R8, RZ, RZ, R21 ;  /* 0x000000ffff087224 */ /* 0x002fe400078e0015 */
[----:B------:R-:W-:Y:S01]  /*3c9a0*/  IMAD.MOV.U32 R9, RZ, RZ, R22 ;  /* 0x000000ffff097224 */ /* 0x000fe200078e0016 */
[----:B------:R-:W-:Y:S05]  /*3c9b0*/  STL [R1+0x1dfc], R19 ;  /* 0x001dfc1301007387 */ /* 0x000fea0000100800 */
[----:B------:R1:W-:Y:S02]  /*3c9c0*/  LDGSTS.E [R7+0x9800], desc[UR32][R8.64], P1 ;  /* 0x0980000008077fae */ /* 0x0003e40008921860 */
[----:B-1----:R-:W-:-:S02]  /*3c9d0*/  IMAD.MOV.U32 R8, RZ, RZ, R19 ;  /* 0x000000ffff087224 */ /* 0x002fc400078e0013 */
[----:B------:R-:W-:-:S04]  /*3c9e0*/  IMAD.X R20, R20, 0x1, R2, P0 ;  /* 0x0000000114147824 */ /* 0x000fc800000e0602 */
[----:B------:R-:W-:Y:S01]  /*3c9f0*/  IMAD.MOV.U32 R9, RZ, RZ, R20 ;  /* 0x000000ffff097224 */ /* 0x000fe200078e0014 */
[----:B------:R1:W-:Y:S01]  /*3ca00*/  STL [R1+0x1df8], R20 ;  /* 0x001df81401007387 */ /* 0x0003e20000100800 */
[----:B------:R-:W-:-:S03]  /*3ca10*/  IMAD.X R18, R18, 0x1, R2, P2 ;  /* 0x0000000112127824 */ /* 0x000fc600010e0602 */
[----:B------:R4:W-:Y:S04]  /*3ca20*/  STL [R1+0x1e04], R6 ;  /* 0x001e040601007387 */ /* 0x0009e80000100800 */
[----:B------:R4:W-:Y:S04]  /*3ca30*/  LDGSTS.E [R7+0x9900], desc[UR32][R8.64], P1 ;  /* 0x0990000008077fae */ /* 0x0009e80008921860 */
[----:B------:R3:W-:Y:S04]  /*3ca40*/  STL [R1+0x1e00], R18 ;  /* 0x001e001201007387 */ /* 0x0007e80000100800 */
[----:B-1----:R-:W2:Y:S01]  /*3ca50*/  LDL.LU R20, [R1+0x1e28] ;  /* 0x001e280001147983 */ /* 0x002ea20000300800 */
[----:B----4-:R-:W-:-:S03]  /*3ca60*/  IMAD.MOV.U32 R8, RZ, RZ, R6 ;  /* 0x000000ffff087224 */ /* 0x010fc600078e0006 */
[----:B------:R-:W4:Y:S01]  /*3ca70*/  LDL.LU R6, [R1+0x1e2c] ;  /* 0x001e2c0001067983 */ /* 0x000f220000300800 */
[----:B---3--:R-:W-:-:S05]  /*3ca80*/  IADD3 R16, P0, R16, R3, RZ ;  /* 0x0000000310107210 */ /* 0x008fca0007f1e0ff */
[--C-:B------:R-:W-:Y:S01]  /*3ca90*/  IMAD.X R17, R17, 0x1, R2.reuse, P0 ;  /* 0x0000000111117824 */ /* 0x100fe200000e0602 */
[----:B------:R-:W-:Y:S01]  /*3caa0*/  IADD3 R14, P2, R14, R3, RZ ;  /* 0x000000030e0e7210 */ /* 0x000fe20007f5e0ff */
[----:B------:R1:W-:Y:S04]  /*3cab0*/  STL [R1+0x1e0c], R16 ;  /* 0x001e0c1001007387 */ /* 0x0003e80000100800 */
[----:B------:R-:W-:Y:S01]  /*3cac0*/  IMAD.X R15, R15, 0x1, R2, P2 ;  /* 0x000000010f0f7824 */ /* 0x000fe200010e0602 */
[----:B------:R-:W-:Y:S01]  /*3cad0*/  STL [R1+0x1e08], R17 ;  /* 0x001e081101007387 */ /* 0x000fe20000100800 */
[----:B------:R-:W-:-:S03]  /*3cae0*/  IMAD.MOV.U32 R9, RZ, RZ, R18 ;  /* 0x000000ffff097224 */ /* 0x000fc600078e0012 */
[----:B------:R3:W-:Y:S04]  /*3caf0*/  STL [R1+0x1e14], R14 ;  /* 0x001e140e01007387 */ /* 0x0007e80000100800 */
[----:B------:R3:W-:Y:S04]  /*3cb00*/  STL [R1+0x1e10], R15 ;  /* 0x001e100f01007387 */ /* 0x0007e80000100800 */
[----:B------:R-:W4:Y:S04]  /*3cb10*/  LDL.LU R23, [R1+0x1ef0] ;  /* 0x001ef00001177983 */ /* 0x000f280000300800 */
[----:B------:R-:W4:Y:S04]  /*3cb20*/  LDL.LU R22, [R1+0x1ef4] ;  /* 0x001ef40001167983 */ /* 0x000f280000300800 */
[----:B------:R1:W-:Y:S04]  /*3cb30*/  LDGSTS.E [R7+0x9a00], desc[UR32][R8.64], P1 ;  /* 0x09a0000008077fae */ /* 0x0003e80008921860 */
[----:B------:R-:W4:Y:S04]  /*3cb40*/  LDL.LU R19, [R1+0x1ef8] ;  /* 0x001ef80001137983 */ /* 0x000f280000300800 */
[----:B------:R-:W4:Y:S01]  /*3cb50*/  LDL.LU R18, [R1+0x1efc] ;  /* 0x001efc0001127983 */ /* 0x000f220000300800 */
[----:B-1----:R-:W-:-:S02]  /*3cb60*/  IMAD.MOV.U32 R8, RZ, RZ, R16 ;  /* 0x000000ffff087224 */ /* 0x002fc400078e0010 */
[----:B------:R-:W-:Y:S01]  /*3cb70*/  IMAD.MOV.U32 R9, RZ, RZ, R17 ;  /* 0x000000ffff097224 */ /* 0x000fe200078e0011 */
[----:B------:R-:W4:Y:S01]  /*3cb80*/  LDL.LU R16, [R1+0x1f04] ;  /* 0x001f040001107983 */ /* 0x000f220000300800 */
[----:B--2---:R-:W-:-:S03]  /*3cb90*/  IADD3 R12, P0, R12, R3, RZ ;  /* 0x000000030c0c7210 */ /* 0x004fc60007f1e0ff */
[----:B------:R1:W-:Y:S01]  /*3cba0*/  LDGSTS.E [R7+0x9b00], desc[UR32][R8.64], P1 ;  /* 0x09b0000008077fae */ /* 0x0003e20008921860 */
[----:B------:R-:W-:Y:S01]  /*3cbb0*/  IADD3 R10, P2, R10, R3, RZ ;  /* 0x000000030a0a7210 */ /* 0x000fe20007f5e0ff */
[----:B-1----:R-:W-:Y:S02]  /*3cbc0*/  IMAD.MOV.U32 R8, RZ, RZ, R14 ;  /* 0x000000ffff087224 */ /* 0x002fe400078e000e */
[----:B---3--:R-:W2:Y:S01]  /*3cbd0*/  LDL.LU R14, [R1+0x1f0c] ;  /* 0x001f0c00010e7983 */ /* 0x008ea20000300800 */
[----:B------:R-:W-:-:S03]  /*3cbe0*/  IMAD.MOV.U32 R9, RZ, RZ, R15 ;  /* 0x000000ffff097224 */ /* 0x000fc600078e000f */
[----:B------:R-:W-:Y:S04]  /*3cbf0*/  STL [R1+0x1e1c], R12 ;  /* 0x001e1c0c01007387 */ /* 0x000fe80000100800 */
[----:B------:R1:W-:Y:S01]  /*3cc00*/  LDGSTS.E [R7+0x9c00], desc[UR32][R8.64], P1 ;  /* 0x09c0000008077fae */ /* 0x0003e20008921860 */
[----:B------:R-:W-:-:S05]  /*3cc10*/  IMAD.X R13, R13, 0x1, R2, P0 ;  /* 0x000000010d0d7824 */ /* 0x000fca00000e0602 */
[----:B------:R3:W-:Y:S01]  /*3cc20*/  STL [R1+0x1e18], R13 ;  /* 0x001e180d01007387 */ /* 0x0007e20000100800 */
[----:B------:R-:W-:-:S03]  /*3cc30*/  IMAD.X R11, R11, 0x1, R2, P2 ;  /* 0x000000010b0b7824 */ /* 0x000fc600010e0602 */
[----:B------:R-:W-:Y:S04]  /*3cc40*/  STL [R1+0x1e24], R10 ;  /* 0x001e240a01007387 */ /* 0x000fe80000100800 */
[----:B------:R-:W2:Y:S01]  /*3cc50*/  LDL.LU R17, [R1+0x1f00] ;  /* 0x001f000001117983 */ /* 0x000ea20000300800 */
[----:B-1----:R-:W-:Y:S02]  /*3cc60*/  IMAD.MOV.U32 R8, RZ, RZ, R12 ;  /* 0x000000ffff087224 */ /* 0x002fe400078e000c */
[----:B------:R-:W-:Y:S01]  /*3cc70*/  IMAD.MOV.U32 R9, RZ, RZ, R13 ;  /* 0x000000ffff097224 */ /* 0x000fe200078e000d */
[----:B------:R1:W-:Y:S04]  /*3cc80*/  STL [R1+0x1e20], R11 ;  /* 0x001e200b01007387 */ /* 0x0003e80000100800 */
[----:B------:R-:W2:Y:S04]  /*3cc90*/  LDL.LU R15, [R1+0x1f08] ;  /* 0x001f0800010f7983 */ /* 0x000ea80000300800 */
[----:B---3--:R-:W3:Y:S04]  /*3cca0*/  LDL.LU R13, [R1+0x1f10] ;  /* 0x001f1000010d7983 */ /* 0x008ee80000300800 */
[----:B------:R-:W3:Y:S04]  /*3ccb0*/  LDL.LU R12, [R1+0x1f14] ;  /* 0x001f1400010c7983 */ /* 0x000ee80000300800 */
[----:B------:R1:W-:Y:S02]  /*3ccc0*/  LDGSTS.E [R7+0x9d00], desc[UR32][R8.64], P1 ;  /* 0x09d0000008077fae */ /* 0x0003e40008921860 */
[----:B-1----:R-:W-:-:S02]  /*3ccd0*/  IMAD.MOV.U32 R9, RZ, RZ, R11 ;  /* 0x000000ffff097224 */ /* 0x002fc400078e000b */
[----:B------:R-:W-:Y:S01]  /*3cce0*/  IMAD.MOV.U32 R8, RZ, RZ, R10 ;  /* 0x000000ffff087224 */ /* 0x000fe200078e000a */
[----:B------:R-:W3:Y:S04]  /*3ccf0*/  LDL.LU R11, [R1+0x1f18] ;  /* 0x001f1800010b7983 */ /* 0x000ee80000300800 */
[----:B------:R-:W3:Y:S04]  /*3cd00*/  LDL.LU R10, [R1+0x1f1c] ;  /* 0x001f1c00010a7983 */ /* 0x000ee80000300800 */
[----:B------:R1:W-:Y:S01]  /*3cd10*/  LDGSTS.E [R7+0x9e00], desc[UR32][R8.64], P1 ;  /* 0x09e0000008077fae */ /* 0x0003e20008921860 */
[----:B----4-:R-:W-:-:S05]  /*3cd20*/  IADD3 R6, P0, R6, R3, RZ ;  /* 0x0000000306067210 */ /* 0x010fca0007f1e0ff */
[----:B------:R-:W-:Y:S01]  /*3cd30*/  IMAD.X R20, R20, 0x1, R2, P0 ;  /* 0x0000000114147824 */ /* 0x000fe200000e0602 */
[----:B------:R-:W-:Y:S03]  /*3cd40*/  STL [R1+0x1e2c], R6 ;  /* 0x001e2c0601007387 */ /* 0x000fe60000100800 */
[----:B-1----:R-:W-:Y:S01]  /*3cd50*/  IMAD.MOV.U32 R9, RZ, RZ, R20 ;  /* 0x000000ffff097224 */ /* 0x002fe200078e0014 */
[----:B------:R1:W-:Y:S04]  /*3cd60*/  STL [R1+0x1e28], R20 ;  /* 0x001e281401007387 */ /* 0x0003e80000100800 */
[----:B------:R-:W4:Y:S01]  /*3cd70*/  LDL.LU R21, [R1+0x1f20] ;  /* 0x001f200001157983 */ /* 0x000f220000300800 */
[----:B------:R-:W-:-:S03]  /*3cd80*/  IMAD.MOV.U32 R8, RZ, RZ, R6 ;  /* 0x000000ffff087224 */ /* 0x000fc600078e0006 */
[----:B-1----:R-:W4:Y:S04]  /*3cd90*/  LDL.LU R20, [R1+0x1f24] ;  /* 0x001f240001147983 */ /* 0x002f280000300800 */
[----:B------:R-:W4:Y:S04]  /*3cda0*/  LDL.LU R30, [R1+0x1f28] ;  /* 0x001f2800011e7983 */ /* 0x000f280000300800 */
[----:B------:R-:W4:Y:S01]  /*3cdb0*/  LDL.LU R6, [R1+0x1f2c] ;  /* 0x001f2c0001067983 */ /* 0x000f220000300800 */
[----:B------:R-:W-:-:S03]  /*3cdc0*/  UISETP.GT.AND UP1, UPT, UR14, 0x17, UPT ;  /* 0x000000170e00788c */ /* 0x000fc6000bf24270 */
[----:B------:R1:W-:Y:S01]  /*3cdd0*/  LDGSTS.E [R7+0x9f00], desc[UR32][R8.64], P1 ;  /* 0x09f0000008077fae */ /* 0x0003e20008921860 */
[----:B------:R-:W-:-:S04]  /*3cde0*/  USEL UR10, URZ, 0x4, !UP1 ;  /* 0x000000043f0a7887 */ /* 0x000fc8000c800000 */
[----:B------:R-:W-:Y:S01]  /*3cdf0*/  USEL UR10, UR10, URZ, !UP0 ;  /* 0x0000003f0a0a7287 */ /* 0x000fe2000c000000 */
[----:B------:R-:W-:-:S05]  /*3ce00*/  IADD3 R22, P1, R22, R3, RZ ;  /* 0x0000000316167210 */ /* 0x000fca0007f3e0ff */
[----:B------:R-:W-:Y:S01]  /*3ce10*/  ISETP.NE.U32.AND P0, PT, RZ, UR10, PT ;  /* 0x0000000aff007c0c */ /* 0x000fe2000bf05070 */
[----:B------:R-:W-:Y:S01]  /*3ce20*/  IMAD.X R23, R23, 0x1, R2, P1 ;  /* 0x0000000117177824 */ /* 0x000fe200008e0602 */
[-C--:B------:R-:W-:Y:S01]  /*3ce30*/  IADD3 R18, P2, R18, R3.reuse, RZ ;  /* 0x0000000312127210 */ /* 0x080fe20007f5e0ff */
[----:B-1----:R-:W-:Y:S02]  /*3ce40*/  IMAD.MOV.U32 R8, RZ, RZ, R22 ;  /* 0x000000ffff087224 */ /* 0x002fe400078e0016 */
[----:B------:R-:W-:Y:S02]  /*3ce50*/  IMAD.MOV.U32 R9, RZ, RZ, R23 ;  /* 0x000000ffff097224 */ /* 0x000fe400078e0017 */
[----:B------:R-:W-:Y:S01]  /*3ce60*/  IMAD.X R19, R19, 0x1, R2, P2 ;  /* 0x0000000113137824 */ /* 0x000fe200010e0602 */
[----:B------:R-:W-:-:S05]  /*3ce70*/  IADD3 R16, P1, R16, R3, RZ ;  /* 0x0000000310107210 */ /* 0x000fca0007f3e0ff */
[----:B------:R1:W-:Y:S02]  /*3ce80*/  LDGSTS.E [R7+0xb800], desc[UR32][R8.64], P0 ;  /* 0x0b80000008077fae */ /* 0x0003e40008121860 */
[----:B-1----:R-:W-:Y:S02]  /*3ce90*/  IMAD.MOV.U32 R8, RZ, RZ, R18 ;  /* 0x000000ffff087224 */ /* 0x002fe400078e0012 */
[----:B------:R-:W-:Y:S01]  /*3cea0*/  IMAD.MOV.U32 R9, RZ, RZ, R19 ;  /* 0x000000ffff097224 */ /* 0x000fe200078e0013 */
[----:B--2---:R-:W-:-:S04]  /*3ceb0*/  IADD3 R14, P2, R14, R3, RZ ;  /* 0x000000030e0e7210 */ /* 0x004fc80007f5e0ff */
[----:B------:R1:W-:Y:S04]  /*3cec0*/  LDGSTS.E [R7+0xb900], desc[UR32][R8.64], P0 ;  /* 0x0b90000008077fae */ /* 0x0003e80008121860 */
[----:B------:R-:W-:Y:S01]  /*3ced0*/  STL [R1+0x1ef4], R22 ;  /* 0x001ef41601007387 */ /* 0x000fe20000100800 */
[----:B-1----:R-:W-:Y:S02]  /*3cee0*/  IMAD.MOV.U32 R8, RZ, RZ, R16 ;  /* 0x000000ffff087224 */ /* 0x002fe400078e0010 */
[----:B------:R-:W-:-:S04]  /*3cef0*/  IMAD.X R17, R17, 0x1, R2, P1 ;  /* 0x0000000111117824 */ /* 0x000fc800008e0602 */
[----:B------:R-:W-:Y:S02]  /*3cf00*/  IMAD.MOV.U32 R9, RZ, RZ, R17 ;  /* 0x000000ffff097224 */ /* 0x000fe400078e0011 */
[----:B------:R-:W-:-:S03]  /*3cf10*/  IMAD.X R15, R15, 0x1, R2, P2 ;  /* 0x000000010f0f7824 */ /* 0x000fc600010e0602 */
[----:B------:R1:W-:Y:S01]  /*3cf20*/  LDGSTS.E [R7+0xba00], desc[UR32][R8.64], P0 ;  /* 0x0ba0000008077fae */ /* 0x0003e20008121860 */
[----:B---3--:R-:W-:-:S03]  /*3cf30*/  IADD3 R12, P1, R12, R3, RZ ;  /* 0x000000030c0c7210 */ /* 0x008fc60007f3e0ff */
[----:B------:R-:W-:Y:S01]  /*3cf40*/  STL [R1+0x1ef0], R23 ;  /* 0x001ef01701007387 */ /* 0x000fe20000100800 */
[----:B-1----:R-:W-:Y:S02]  /*3cf50*/  IMAD.MOV.U32 R8, RZ, RZ, R14 ;  /* 0x000000ffff087224 */ /* 0x002fe400078e000e */
[----:B------:R-:W-:Y:S01]  /*3cf60*/  IMAD.MOV.U32 R9, RZ, RZ, R15 ;  /* 0x000000ffff097224 */ /* 0x000fe200078e000f */
[----:B------:R-:W-:Y:S01]  /*3cf70*/  STL [R1+0x1efc], R18 ;  /* 0x001efc1201007387 */ /* 0x000fe20000100800 */
[----:B------:R-:W-:-:S03]  /*3cf80*/  IMAD.X R13, R13, 0x1, R2, P1 ;  /* 0x000000010d0d7824 */ /* 0x000fc600008e0602 */
[----:B------:R-:W-:Y:S04]  /*3cf90*/  STL [R1+0x1ef8], R19 ;  /* 0x001ef81301007387 */ /* 0x000fe80000100800 */
[----:B------:R-:W-:Y:S04]  /*3cfa0*/  STL [R1+0x1f04], R16 ;  /* 0x001f041001007387 */ /* 0x000fe80000100800 */
[----:B------:R1:W-:Y:S01]  /*3cfb0*/  LDGSTS.E [R7+0xbb00], desc[UR32][R8.64], P0 ;  /* 0x0bb0000008077fae */ /* 0x0003e20008121860 */
[----:B------:R-:W-:-:S03]  /*3cfc0*/  IADD3 R10, P2, R10, R3, RZ ;  /* 0x000000030a0a7210 */ /* 0x000fc60007f5e0ff */
[----:B------:R-:W-:Y:S04]  /*3cfd0*/  STL [R1+0x1f00], R17 ;  /* 0x001f001101007387 */ /* 0x000fe80000100800 */
[----:B------:R-:W-:Y:S01]  /*3cfe0*/  STL [R1+0x1f0c], R14 ;  /* 0x001f0c0e01007387 */ /* 0x000fe20000100800 */
[----:B------:R-:W-:Y:S02]  /*3cff0*/  IMAD.X R11, R11, 0x1, R2, P2 ;  /* 0x000000010b0b7824 */ /* 0x000fe400010e0602 */
[----:B-1----:R-:W-:Y:S02]  /*3d000*/  IMAD.MOV.U32 R8, RZ, RZ, R12 ;  /* 0x000000ffff087224 */ /* 0x002fe400078e000c */
[----:B------:R-:W-:Y:S01]  /*3d010*/  IMAD.MOV.U32 R9, RZ, RZ, R13 ;  /* 0x000000ffff097224 */ /* 0x000fe200078e000d */
[----:B------:R-:W-:Y:S04]  /*3d020*/  STL [R1+0x1f08], R15 ;  /* 0x001f080f01007387 */ /* 0x000fe80000100800 */
[----:B------:R-:W-:Y:S04]  /*3d030*/  STL [R1+0x1f14], R12 ;  /* 0x001f140c01007387 */ /* 0x000fe80000100800 */
[----:B------:R-:W-:Y:S04]  /*3d040*/  STL [R1+0x1f10], R13 ;  /* 0x001f100d01007387 */ /* 0x000fe80000100800 */
[----:B------:R-:W-:Y:S04]  /*3d050*/  STL [R1+0x1f1c], R10 ;  /* 0x001f1c0a01007387 */ /* 0x000fe80000100800 */
[----:B------:R1:W-:Y:S04]  /*3d060*/  LDGSTS.E [R7+0xbc00], desc[UR32][R8.64], P0 ;  /* 0x0bc0000008077fae */ /* 0x0003e80008121860 */
[----:B------:R2:W-:Y:S01]  /*3d070*/  STL [R1+0x1f18], R11 ;  /* 0x001f180b01007387 */ /* 0x0005e20000100800 */
[----:B-1----:R-:W-:-:S02]  /*3d080*/  IMAD.MOV.U32 R8, RZ, RZ, R10 ;  /* 0x000000ffff087224 */ /* 0x002fc400078e000a */
[----:B------:R-:W-:Y:S02]  /*3d090*/  IMAD.MOV.U32 R9, RZ, RZ, R11 ;  /* 0x000000ffff097224 */ /* 0x000fe400078e000b */
[----:B--2---:R-:W2:Y:S04]  /*3d0a0*/  LDL.LU.64 R10, [R1+0x1860] ;  /* 0x00186000010a7983 */ /* 0x004ea80000300a00 */
[----:B------:R-:W3:Y:S04]  /*3d0b0*/  LDL.LU.64 R12, [R1+0x1858] ;  /* 0x00185800010c7983 */ /* 0x000ee80000300a00 */
[----:B------:R-:W3:Y:S04]  /*3d0c0*/  LDL.LU.64 R14, [R1+0x1850] ;  /* 0x00185000010e7983 */ /* 0x000ee80000300a00 */
[----:B------:R-:W3:Y:S04]  /*3d0d0*/  LDL.LU.64 R16, [R1+0x1848] ;  /* 0x0018480001107983 */ /* 0x000ee80000300a00 */
[----:B------:R-:W3:Y:S04]  /*3d0e0*/  LDL.LU.64 R18, [R1+0x1840] ;  /* 0x0018400001127983 */ /* 0x000ee80000300a00 */
[----:B------:R1:W-:Y:S01]  /*3d0f0*/  LDGSTS.E [R7+0xbd00], desc[UR32][R8.64], P0 ;  /* 0x0bd0000008077fae */ /* 0x0003e20008121860 */
[----:B----4-:R-:W-:-:S05]  /*3d100*/  IADD3 R20, P1, R20, R3, RZ ;  /* 0x0000000314147210 */ /* 0x010fca0007f3e0ff */
[----:B------:R-:W-:Y:S01]  /*3d110*/  IMAD.X R21, R21, 0x1, R2, P1 ;  /* 0x0000000115157824 */ /* 0x000fe200008e0602 */
[----:B------:R-:W-:Y:S01]  /*3d120*/  IADD3 R6, P2, R6, R3, RZ ;  /* 0x0000000306067210 */ /* 0x000fe20007f5e0ff */
[----:B------:R-:W-:Y:S01]  /*3d130*/  STL [R1+0x1f24], R20 ;  /* 0x001f241401007387 */ /* 0x000fe20000100800 */
[----:B-1----:R-:W-:Y:S02]  /*3d140*/  IMAD.MOV.U32 R8, RZ, RZ, R20 ;  /* 0x000000ffff087224 */ /* 0x002fe400078e0014 */
[----:B------:R-:W-:Y:S01]  /*3d150*/  IMAD.MOV.U32 R9, RZ, RZ, R21 ;  /* 0x000000ffff097224 */ /* 0x000fe200078e0015 */
[----:B------:R-:W-:Y:S01]  /*3d160*/  STL [R1+0x1f2c], R6 ;  /* 0x001f2c0601007387 */ /* 0x000fe20000100800 */
[----:B------:R-:W-:-:S03]  /*3d170*/  IMAD.X R30, R30, 0x1, R2, P2 ;  /* 0x000000011e1e7824 */ /* 0x000fc600010e0602 */
[----:B------:R1:W-:Y:S04]  /*3d180*/  STL [R1+0x1f20], R21 ;  /* 0x001f201501007387 */ /* 0x0003e80000100800 */
[----:B------:R4:W-:Y:S04]  /*3d190*/  LDGSTS.E [R7+0xbe00], desc[UR32][R8.64], P0 ;  /* 0x0be0000008077fae */ /* 0x0009e80008121860 */
[----:B-1----:R-:W3:Y:S04]  /*3d1a0*/  LDL.LU.64 R20, [R1+0x1838] ;  /* 0x0018380001147983 */ /* 0x002ee80000300a00 */
[----:B------:R1:W-:Y:S04]  /*3d1b0*/  STL [R1+0x1f28], R30 ;  /* 0x001f281e01007387 */ /* 0x0003e80000100800 */
[----:B------:R-:W3:Y:S04]  /*3d1c0*/  LDL.LU.64 R22, [R1+0x1830] ;  /* 0x0018300001167983 */ /* 0x000ee80000300a00 */
[----:B------:R-:W3:Y:S01]  /*3d1d0*/  LDL.LU.64 R28, [R1+0x1828] ;  /* 0x00182800011c7983 */ /* 0x000ee20000300a00 */
[----:B----4-:R-:W-:-:S03]  /*3d1e0*/  IMAD.MOV.U32 R9, RZ, RZ, R30 ;  /* 0x000000ffff097224 */ /* 0x010fc600078e001e */
[----:B-1----:R-:W4:Y:S04]  /*3d1f0*/  LDL.LU.64 R30, [R1+0x1760] ;  /* 0x00176000011e7983 */ /* 0x002f280000300a00 */
[----:B------:R-:W4:Y:S04]  /*3d200*/  LDL.LU.64 R32, [R1+0x1758] ;  /* 0x0017580001207983 */ /* 0x000f280000300a00 */
[----:B------:R-:W4:Y:S04]  /*3d210*/  LDL.LU.64 R34, [R1+0x1750] ;  /* 0x0017500001227983 */ /* 0x000f280000300a00 */
[----:B------:R-:W4:Y:S04]  /*3d220*/  LDL.LU.64 R36, [R1+0x1748] ;  /* 0x0017480001247983 */ /* 0x000f280000300a00 */
[----:B------:R-:W4:Y:S04]  /*3d230*/  LDL.LU.64 R38, [R1+0x1740] ;  /* 0x0017400001267983 */ /* 0x000f280000300a00 */
[----:B------:R-:W4:Y:S04]  /*3d240*/  LDL.LU.64 R40, [R1+0x1738] ;  /* 0x0017380001287983 */ /* 0x000f280000300a00 */
[----:B------:R-:W4:Y:S04]  /*3d250*/  LDL.LU.64 R42, [R1+0x1730] ;  /* 0x00173000012a7983 */ /* 0x000f280000300a00 */
[----:B------:R-:W4:Y:S01]  /*3d260*/  LDL.LU.64 R44, [R1+0x1728] ;  /* 0x00172800012c7983 */ /* 0x000f220000300a00 */
[----:B------:R-:W1:Y:S01]  /*3d270*/  S2R R53, SR_TID.X ;  /* 0x0000000000357919 */ /* 0x000e620000002100 */
[----:B------:R-:W-:-:S05]  /*3d280*/  IMAD.MOV.U32 R8, RZ, RZ, R6 ;  /* 0x000000ffff087224 */ /* 0x000fca00078e0006 */
[----:B------:R2:W-:Y:S01]  /*3d290*/  LDGSTS.E [R7+0xbf00], desc[UR32][R8.64], P0 ;  /* 0x0bf0000008077fae */ /* 0x0005e20008121860 */
[----:B------:R-:W-:Y:S02]  /*3d2a0*/  PLOP3.LUT P1, PT, PT, PT, UP0, 0x80, 0x0 ;  /* 0x000000000000781c */ /* 0x000fe40003f2f008 */
[----:B-1----:R-:W-:-:S04]  /*3d2b0*/  LOP3.LUT R50, R53, 0x1f, RZ, 0xc0, !PT ;  /* 0x0000001f35327812 */ /* 0x002fc800078ec0ff */
[----:B------:R-:W-:-:S04]  /*3d2c0*/  ISETP.GE.AND P0, PT, R50, UR14, PT ;  /* 0x0000000e32007c0c */ /* 0x000fc8000bf06270 */
[----:B------:R-:W-:-:S04]  /*3d2d0*/  SEL R6, RZ, 0x4, P0 ;  /* 0x00000004ff067807 */ /* 0x000fc80000000000 */
[----:B------:R-:W-:-:S04]  /*3d2e0*/  SEL R6, R6, RZ, !P1 ;  /* 0x000000ff06067207 */ /* 0x000fc80004800000 */
[----:B------:R-:W-:Y:S02]  /*3d2f0*/  ISETP.NE.U32.AND P0, PT, R6, RZ, PT ;  /* 0x000000ff0600720c */ /* 0x000fe40003f05070 */
[----:B--2---:R-:W-:-:S05]  /*3d300*/  IADD3 R8, P1, R10, R3, RZ ;  /* 0x000000030a087210 */ /* 0x004fca0007f3e0ff */
        /* <DEDUP_REMOVED lines=9> */
[----:B------:R-:W-:-:S04]  /*3d3a0*/  UISETP.GT.AND UP1, UPT, UR14, 0x1b, UPT ;  /* 0x0000001b0e00788c */ /* 0x000fc8000bf24270 */
[----:B------:R-:W-:Y:S01]  /*3d3b0*/  USEL UR10, URZ, 0x4, !UP1 ;  /* 0x000000043f0a7887 */ /* 0x000fe2000c800000 */
[----:B------:R-:W-:Y:S02]  /*3d3c0*/  IMAD.MOV.U32 R172, RZ, RZ, R8 ;  /* 0x000000ffffac7224 */ /* 0x000fe400078e0008 */
[----:B------:R-:W-:Y:S01]  /*3d3d0*/  IMAD.MOV.U32 R173, RZ, RZ, R6 ;  /* 0x000000ffffad7224 */ /* 0x000fe200078e0006 */
[----:B------:R-:W-:Y:S01]  /*3d3e0*/  USEL UR10, UR10, URZ, !UP0 ;  /* 0x0000003f0a0a7287 */ /* 0x000fe2000c000000 */
[----:B------:R-:W-:Y:S02]  /*3d3f0*/  IMAD.MOV.U32 R170, RZ, RZ, R12 ;  /* 0x000000ffffaa7224 */ /* 0x000fe400078e000c */
[----:B------:R-:W-:Y:S02]  /*3d400*/  IMAD.MOV.U32 R171, RZ, RZ, R11 ;  /* 0x000000ffffab7224 */ /* 0x000fe400078e000b */
[----:B------:R-:W-:Y:S02]  /*3d410*/  IMAD.MOV.U32 R168, RZ, RZ, R14 ;  /* 0x000000ffffa87224 */ /* 0x000fe400078e000e */
[----:B------:R-:W-:Y:S01]  /*3d420*/  IMAD.MOV.U32 R169, RZ, RZ, R13 ;  /* 0x000000ffffa97224 */ /* 0x000fe200078e000d */
[----:B------:R-:W-:Y:S01]  /*3d430*/  STL.64 [R1+0x1860], R172 ;  /* 0x001860ac01007387 */ /* 0x000fe20000100a00 */
[----:B------:R-:W-:-:S02]  /*3d440*/  IMAD.MOV.U32 R166, RZ, RZ, R16 ;  /* 0x000000ffffa67224 */ /* 0x000fc400078e0010 */
[----:B------:R-:W-:Y:S01]  /*3d450*/  IMAD.MOV.U32 R167, RZ, RZ, R15 ;  /* 0x000000ffffa77224 */ /* 0x000fe200078e000f */
[----:B------:R-:W-:-:S05]  /*3d460*/  IADD3 R18, P1, R20, R3, RZ ;  /* 0x0000000314127210 */ /* 0x000fca0007f3e0ff */
[----:B------:R-:W-:Y:S01]  /*3d470*/  IMAD.X R17, R21, 0x1, R2, P1 ;  /* 0x0000000115117824 */ /* 0x000fe200008e0602 */
[----:B------:R-:W-:-:S05]  /*3d480*/  IADD3 R20, P1, R22, R3, RZ ;  /* 0x0000000316147210 */ /* 0x000fca0007f3e0ff */
[----:B------:R-:W-:Y:S01]  /*3d490*/  IMAD.X R19, R23, 0x1, R2, P1 ;  /* 0x0000000117137824 */ /* 0x000fe200008e0602 */
[----:B------:R-:W-:-:S05]  /*3d4a0*/  IADD3 R22, P1, R28, R3, RZ ;  /* 0x000000031c167210 */ /* 0x000fca0007f3e0ff */
        /* <DEDUP_REMOVED lines=15> */
[----:B------:R-:W-:Y:S01]  /*3d5a0*/  IADD3 R42, P1, R44, R3, RZ ;  /* 0x000000032c2a7210 */ /* 0x000fe20007f3e0ff */
[----:B------:R-:W-:-:S04]  /*3d5b0*/  IMAD.MOV.U32 R44, RZ, RZ, R10 ;  /* 0x000000ffff2c7224 */ /* 0x000fc800078e000a */
[----:B------:R-:W-:Y:S02]  /*3d5c0*/  IMAD.X R41, R45, 0x1, R2, P1 ;  /* 0x000000012d297824 */ /* 0x000fe400008e0602 */
[----:B------:R-:W-:Y:S01]  /*3d5d0*/  IMAD.MOV.U32 R45, RZ, RZ, R9 ;  /* 0x000000ffff2d7224 */ /* 0x000fe200078e0009 */
[----:B------:R-:W-:Y:S01]  /*3d5e0*/  ISETP.NE.U32.AND P1, PT, RZ, UR10, PT ;  /* 0x0000000aff007c0c */ /* 0x000fe2000bf25070 */
[----:B------:R-:W-:Y:S02]  /*3d5f0*/  IMAD.MOV.U32 R164, RZ, RZ, R18 ;  /* 0x000000ffffa47224 */ /* 0x000fe400078e0012 */
[----:B------:R-:W-:Y:S01]  /*3d600*/  IMAD.MOV.U32 R165, RZ, RZ, R17 ;  /* 0x000000ffffa57224 */ /* 0x000fe200078e0011 */
[----:B------:R1:W-:Y:S01]  /*3d610*/  STL.64 [R1+0x1858], R44 ;  /* 0x0018582c01007387 */ /* 0x0003e20000100a00 */
        /* <DEDUP_REMOVED lines=26> */
[----:B------:R-:W-:Y:S04]  /*3d7c0*/  STL.64 [R1+0x1750], R58 ;  /* 0x0017503a01007387 */ /* 0x000fe80000100a00 */
[----:B------:R-:W-:Y:S01]  /*3d7d0*/  STL.64 [R1+0x1748], R56 ;  /* 0x0017483801007387 */ /* 0x000fe20000100a00 */
[----:B------:R-:W-:-:S03]  /*3d7e0*/  IMAD.MOV.U32 R43, RZ, RZ, R41 ;  /* 0x000000ffff2b7224 */ /* 0x000fc600078e0029 */
[----:B------:R-:W-:Y:S04]  /*3d7f0*/  STL.64 [R1+0x1740], R54 ;  /* 0x0017403601007387 */ /* 0x000fe80000100a00 */
[----:B------:R-:W-:Y:S04]  /*3d800*/  LDGSTS.E [R7+0xd800], desc[UR32][R172.64], P1 ;  /* 0x0d800000ac077fae */ /* 0x000fe80008921860 */
[----:B------:R2:W-:Y:S04]  /*3d810*/  STL.64 [R1+0x1738], R48 ;  /* 0x0017383001007387 */ /* 0x0005e80000100a00 */
[----:B------:R-:W-:Y:S04]  /*3d820*/  LDGSTS.E [R7+0xd900], desc[UR32][R44.64], P1 ;  /* 0x0d9000002c077fae */ /* 0x000fe80008921860 */
[----:B------:R-:W-:Y:S01]  /*3d830*/  STL.64 [R1+0x1730], R46 ;  /* 0x0017302e01007387 */ /* 0x000fe20000100a00 */
[----:B------:R-:W-:-:S03]  /*3d840*/  UISETP.GT.AND UP1, UPT, UR14, 0x1f, UPT ;  /* 0x0000001f0e00788c */ /* 0x000fc6000bf24270 */
[----:B------:R-:W-:Y:S04]  /*3d850*/  LDGSTS.E [R7+0xda00], desc[UR32][R170.64], P1 ;  /* 0x0da00000aa077fae */ /* 0x000fe80008921860 */
[----:B-1----:R-:W3:Y:S04]  /*3d860*/  LDL.LU.64 R44, [R1+0x1720] ;  /* 0x00172000012c7983 */ /* 0x002ee80000300a00 */
[----:B------:R1:W-:Y:S04]  /*3d870*/  STL.64 [R1+0x1728], R42 ;  /* 0x0017282a01007387 */ /* 0x0003e80000100a00 */
        /* <DEDUP_REMOVED lines=9> */
[----:B------:R-:W-:-:S03]  /*3d910*/  USEL UR11, URZ, 0x4, !UP1 ;  /* 0x000000043f0b7887 */ /* 0x000fc6000c800000 */
[----:B------:R-:W4:Y:S01]  /*3d920*/  LDL.LU.64 R32, [R1+0x15e0] ;  /* 0x0015e00001207983 */ /* 0x000f220000300a00 */
[----:B------:R-:W-:-:S03]  /*3d930*/  USEL UR11, UR11, URZ, !UP0 ;  /* 0x0000003f0b0b7287 */ /* 0x000fc6000c000000 */
[----:B------:R-:W4:Y:S03]  /*3d940*/  LDL.LU.64 R34, [R1+0x15c0] ;  /* 0x0015c00001227983 */ /* 0x000f260000300a00 */
[----:B------:R-:W-:Y:S01]  /*3d950*/  ISETP.NE.U32.AND P2, PT, RZ, UR11, PT ;  /* 0x0000000bff007c0c */ /* 0x000fe2000bf45070 */
[----:B------:R-:W4:Y:S04]  /*3d960*/  LDL.LU.64 R36, [R1+0x15a0] ;  /* 0x0015a00001247983 */ /* 0x000f280000300a00 */
[----:B------:R-:W-:Y:S04]  /*3d970*/  LDGSTS.E [R7+0xdb00], desc[UR32][R168.64], P1 ;  /* 0x0db00000a8077fae */ /* 0x000fe80008921860 */
[----:B------:R-:W-:Y:S04]  /*3d980*/  LDGSTS.E [R7+0xdc00], desc[UR32][R166.64], P1 ;  /* 0x0dc00000a6077fae */ /* 0x000fe80008921860 */
[----:B------:R-:W4:Y:S04]  /*3d990*/  LDL.LU.64 R38, [R1+0x1580] ;  /* 0x0015800001267983 */ /* 0x000f280000300a00 */
[----:B------:R-:W-:Y:S04]  /*3d9a0*/  LDGSTS.E [R7+0xdd00], desc[UR32][R164.64], P1 ;  /* 0x0dd00000a4077fae */ /* 0x000fe80008921860 */
[----:B------:R-:W-:Y:S04]  /*3d9b0*/  LDGSTS.E [R7+0xde00], desc[UR32][R162.64], P1 ;  /* 0x0de00000a2077fae */ /* 0x000fe80008921860 */
[----:B------:R-:W-:Y:S04]  /*3d9c0*/  LDGSTS.E [R7+0xdf00], desc[UR32][R160.64], P1 ;  /* 0x0df00000a0077fae */ /* 0x000fe80008921860 */
[----:B------:R-:W-:Y:S04]  /*3d9d0*/  LDGSTS.E [R7+0xf800], desc[UR32][R62.64], P2 ;  /* 0x0f8000003e077fae */ /* 0x000fe80009121860 */
[----:B------:R-:W-:Y:S04]  /*3d9e0*/  LDGSTS.E [R7+0xf900], desc[UR32][R60.64], P2 ;  /* 0x0f9000003c077fae */ /* 0x000fe80009121860 */
[----:B------:R-:W-:Y:S04]  /*3d9f0*/  LDGSTS.E [R7+0xfa00], desc[UR32][R58.64], P2 ;  /* 0x0fa000003a077fae */ /* 0x000fe80009121860 */
[----:B------:R-:W4:Y:S04]  /*3da00*/  LDL.LU.64 R40, [R1+0x1560] ;  /* 0x0015600001287983 */ /* 0x000f280000300a00 */
[----:B------:R-:W-:Y:S04]  /*3da10*/  LDGSTS.E [R7+0xfb00], desc[UR32][R56.64], P2 ;  /* 0x0fb0000038077fae */ /* 0x000fe80009121860 */
[----:B------:R-:W-:Y:S04]  /*3da20*/  LDGSTS.E [R7+0xfc00], desc[UR32][R54.64], P2 ;  /* 0x0fc0000036077fae */ /* 0x000fe80009121860 */
[----:B------:R2:W-:Y:S04]  /*3da30*/  LDGSTS.E [R7+0xfd00], desc[UR32][R48.64], P2 ;  /* 0x0fd0000030077fae */ /* 0x0005e80009121860 */
[----:B------:R1:W-:Y:S04]  /*3da40*/  LDGSTS.E [R7+0xfe00], desc[UR32][R46.64], P2 ;  /* 0x0fe000002e077fae */ /* 0x0003e80009121860 */
[----:B------:R4:W-:Y:S01]  /*3da50*/  LDGSTS.E [R7+0xff00], desc[UR32][R42.64], P2 ;  /* 0x0ff000002a077fae */ /* 0x0009e20009121860 */
[----:B--2---:R-:W2:Y:S01]  /*3da60*/  S2R R48, SR_TID.X ;  /* 0x0000000000307919 */ /* 0x004ea20000002100 */
[----:B------:R-:W-:-:S02]  /*3da70*/  ULEA UR10, UR9, UR5, 0xe ;  /* 0x00000005090a7291 */ /* 0x000fc4000f8e703f */
[----:B------:R-:W0:Y:S04]  /*3da80*/  LDGDEPBAR ;  /* 0x00000000000079af */ /* 0x000e280000000000 */
[----:B-1----:R-:W4:Y:S01]  /*3da90*/  LDL.LU.64 R42, [R1+0x1540] ;  /* 0x00154000012a7983 */ /* 0x002f220000300a00 */
[----:B--2---:R-:W-:Y:S02]  /*3daa0*/  LOP3.LUT R49, R48, 0x1f, RZ, 0xc0, !PT ;  /* 0x0000001f30317812 */ /* 0x004fe400078ec0ff */
[----:B------:R-:W-:-:S03]  /*3dab0*/  SHF.R.S32.HI R47, RZ, 0x5, R48 ;  /* 0x00000005ff2f7819 */ /* 0x000fc60000011430 */
[----:B------:R-:W-:Y:S01]  /*3dac0*/  IMAD.SHL.U32 R46, R49, 0x4, RZ ;  /* 0x00000004312e7824 */ /* 0x000fe200078e00ff */
[----:B------:R-:W-:-:S04]  /*3dad0*/  SGXT R47, R47, 0x1 ;  /* 0x000000012f2f781a */ /* 0x000fc80000000200 */
[----:B------:R-:W-:Y:S02]  /*3dae0*/  LOP3.LUT R46, R46, 0x90, R47, 0x78, !PT ;  /* 0x000000902e2e7812 */ /* 0x000fe400078e782f */
        /* <DEDUP_REMOVED lines=28> */
[----:B------:R-:W-:Y:S02]  /*3dcb0*/  LOP3.LUT R11, R11, R10, RZ, 0x3c, !PT ;  /* 0x0000000a0b0b7212 */ /* 0x000fe400078e3cff */
[----:B------:R-:W-:Y:S02]  /*3dcc0*/  IADD3 R39, P1, R40, R5, RZ ;  /* 0x0000000528277210 */ /* 0x000fe40007f3e0ff */
[----:B------:R-:W-:-:S03]  /*3dcd0*/  LOP3.LUT R13, R13, R12, RZ, 0x3c, !PT ;  /* 0x0000000c0d0d7212 */ /* 0x000fc600078e3cff */
[----:B------:R-:W-:Y:S01]  /*3dce0*/  IMAD.X R38, R41, 0x1, R4, P1 ;  /* 0x0000000129267824 */ /* 0x000fe200008e0604 */
[----:B------:R-:W-:Y:S02]  /*3dcf0*/  LOP3.LUT R15, R15, R14, RZ, 0x3c, !PT ;  /* 0x0000000e0f0f7212 */ /* 0x000fe400078e3cff */
[----:B------:R-:W-:Y:S02]  /*3dd00*/  LOP3.LUT R17, R17, R16, RZ, 0x3c, !PT ;  /* 0x0000001011117212 */ /* 0x000fe400078e3cff */
[----:B------:R-:W-:Y:S02]  /*3dd10*/  LOP3.LUT R10, R11, R10, RZ, 0x3c, !PT ;  /* 0x0000000a0b0a7212 */ /* 0x000fe400078e3cff */
[----:B------:R-:W-:Y:S01]  /*3dd20*/  LOP3.LUT R19, R19, R18, RZ, 0x3c, !PT ;  /* 0x0000001213137212 */ /* 0x000fe200078e3cff */
[----:B------:R-:W-:Y:S01]  /*3dd30*/  IMAD.MOV.U32 R44, RZ, RZ, R8 ;  /* 0x000000ffff2c7224 */ /* 0x000fe200078e0008 */
[----:B------:R-:W-:Y:S01]  /*3dd40*/  LOP3.LUT R12, R13, R12, RZ, 0x3c, !PT ;  /* 0x0000000c0d0c7212 */ /* 0x000fe200078e3cff */
[----:B------:R-:W-:Y:S01]  /*3dd50*/  IMAD.MOV.U32 R45, RZ, RZ, R9 ;  /* 0x000000ffff2d7224 */ /* 0x000fe200078e0009 */
[----:B------:R-:W-:-:S02]  /*3dd60*/  LOP3.LUT R21, R21, R20, RZ, 0x3c, !PT ;  /* 0x0000001415157212 */ /* 0x000fc400078e3cff */
[----:B------:R-:W-:Y:S02]  /*3dd70*/  LOP3.LUT R14, R15, R14, RZ, 0x3c, !PT ;  /* 0x0000000e0f0e7212 */ /* 0x000fe400078e3cff */
[----:B------:R-:W-:Y:S02]  /*3dd80*/  LOP3.LUT R23, R23, R22, RZ, 0x3c, !PT ;  /* 0x0000001617177212 */ /* 0x000fe400078e3cff */
[----:B------:R-:W-:Y:S02]  /*3dd90*/  LOP3.LUT R16, R17, R16, RZ, 0x3c, !PT ;  /* 0x0000001011107212 */ /* 0x000fe400078e3cff */
[----:B------:R-:W-:Y:S02]  /*3dda0*/  LOP3.LUT R29, R29, R28, RZ, 0x3c, !PT ;  /* 0x0000001c1d1d7212 */ /* 0x000fe400078e3cff */
[----:B------:R-:W-:Y:S01]  /*3ddb0*/  IADD3 R41, P1, R42, R5, RZ ;  /* 0x000000052a297210 */ /* 0x000fe20007f3e0ff */
[----:B------:R-:W-:Y:S01]  /*3ddc0*/  IMAD.MOV.U32 R42, RZ, RZ, R7 ;  /* 0x000000ffff2a7224 */ /* 0x000fe200078e0007 */
[----:B------:R-:W-:-:S03]  /*3ddd0*/  LOP3.LUT R11, R11, R10, RZ, 0x3c, !PT ;  /* 0x0000000a0b0b7212 */ /* 0x000fc600078e3cff */
[----:B------:R-:W-:Y:S01]  /*3dde0*/  IMAD.X R40, R43, 0x1, R4, P1 ;  /* 0x000000012b287824 */ /* 0x000fe200008e0604 */
[----:B------:R-:W-:Y:S01]  /*3ddf0*/  LOP3.LUT R18, R19, R18, RZ, 0x3c, !PT ;  /* 0x0000001213127212 */ /* 0x000fe200078e3cff */
[----:B------:R-:W-:Y:S01]  /*3de00*/  IMAD.MOV.U32 R43, RZ, RZ, R6 ;  /* 0x000000ffff2b7224 */ /* 0x000fe200078e0006 */
[----:B------:R-:W-:Y:S02]  /*3de10*/  LOP3.LUT R31, R31, R30, RZ, 0x3c, !PT ;  /* 0x0000001e1f1f7212 */ /* 0x000fe400078e3cff */
[----:B------:R-:W-:Y:S02]  /*3de20*/  LOP3.LUT R13, R13, R12, RZ, 0x3c, !PT ;  /* 0x0000000c0d0d7212 */ /* 0x000fe400078e3cff */
[----:B------:R-:W-:Y:S02]  /*3de30*/  LOP3.LUT R20, R21, R20, RZ, 0x3c, !PT ;  /* 0x0000001415147212 */ /* 0x000fe400078e3cff */
[----:B------:R-:W-:Y:S01]  /*3de40*/  LOP3.LUT R33, R33, R32, RZ, 0x3c, !PT ;  /* 0x0000002021217212 */ /* 0x000fe200078e3cff */
[----:B------:R1:W-:Y:S01]  /*3de50*/  STL.64 [R1+0x1720], R44 ;  /* 0x0017202c01007387 */ /* 0x0003e20000100a00 */
[----:B------:R-:W-:-:S02]  /*3de60*/  LOP3.LUT R15, R15, R14, RZ, 0x3c, !PT ;  /* 0x0000000e0f0f7212 */ /* 0x000fc400078e3cff */
[----:B------:R-:W-:Y:S02]  /*3de70*/  LOP3.LUT R22, R23, R22, RZ, 0x3c, !PT ;  /* 0x0000001617167212 */ /* 0x000fe400078e3cff */
[----:B------:R-:W-:Y:S01]  /*3de80*/  LOP3.LUT R35, R35, R34, RZ, 0x3c, !PT ;  /* 0x0000002223237212 */ /* 0x000fe200078e3cff */
[----:B------:R-:W-:Y:S01]  /*3de90*/  STL.64 [R1+0x1700], R42 ;  /* 0x0017002a01007387 */ /* 0x000fe20000100a00 */
[----:B------:R-:W-:Y:S02]  /*3dea0*/  LOP3.LUT R17, R17, R16, RZ, 0x3c, !PT ;  /* 0x0000001011117212 */ /* 0x000fe400078e3cff */
[----:B------:R-:W-:Y:S02]  /*3deb0*/  LOP3.LUT R28, R29, R28, RZ, 0x3c, !PT ;  /* 0x0000001c1d1c7212 */ /* 0x000fe400078e3cff */
[----:B------:R-:W-:Y:S01]  /*3dec0*/  LOP3.LUT R37, R37, R36, RZ, 0x3c, !PT ;  /* 0x0000002425257212 */ /* 0x000fe200078e3cff */
[----:B------:R2:W-:Y:S01]  /*3ded0*/  STL.64 [R1+0x16e0], R10 ;  /* 0x0016e00a01007387 */ /* 0x0005e20000100a00 */
[----:B------:R-:W-:-:S02]  /*3dee0*/  LOP3.LUT R19, R19, R18, RZ, 0x3c, !PT ;  /* 0x0000001213137212 */ /* 0x000fc400078e3cff */
[----:B------:R-:W-:Y:S02]  /*3def0*/  LOP3.LUT R30, R31, R30, RZ, 0x3c, !PT ;  /* 0x0000001e1f1e7212 */ /* 0x000fe400078e3cff */
[----:B------:R-:W-:Y:S01]  /*3df00*/  LOP3.LUT R39, R39, R38, RZ, 0x3c, !PT ;  /* 0x0000002627277212 */ /* 0x000fe200078e3cff */
[----:B------:R3:W-:Y:S01]  /*3df10*/  STL.64 [R1+0x16c0], R12 ;  /* 0x0016c00c01007387 */ /* 0x0007e20000100a00 */
[----:B------:R-:W-:Y:S02]  /*3df20*/  LOP3.LUT R21, R21, R20, RZ, 0x3c, !PT ;  /* 0x0000001415157212 */ /* 0x000fe400078e3cff */
[----:B------:R-:W-:Y:S01]  /*3df30*/  LOP3.LUT R32, R33, R32, RZ, 0x3c, !PT ;  /* 0x0000002021207212 */ /* 0x000fe200078e3cff */
[----:B------:R4:W-:Y:S01]  /*3df40*/  STL.64 [R1+0x16a0], R14 ;  /* 0x0016a00e01007387 */ /* 0x0009e20000100a00 */
[----:B------:R-:W-:Y:S02]  /*3df50*/  LOP3.LUT R23, R23, R22, RZ, 0x3c, !PT ;  /* 0x0000001617177212 */ /* 0x000fe400078e3cff */
[----:B------:R-:W-:Y:S01]  /*3df60*/  LOP3.LUT R34, R35, R34, RZ, 0x3c, !PT ;  /* 0x0000002223227212 */ /* 0x000fe200078e3cff */
[----:B------:R4:W-:Y:S01]  /*3df70*/  STL.64 [R1+0x1680], R16 ;  /* 0x0016801001007387 */ /* 0x0009e20000100a00 */
[----:B------:R-:W-:-:S02]  /*3df80*/  LOP3.LUT R29, R29, R28, RZ, 0x3c, !PT ;  /* 0x0000001c1d1d7212 */ /* 0x000fc400078e3cff */
        /* <DEDUP_REMOVED lines=8> */
[----:B------:R-:W-:Y:S01]  /*3e010*/  LOP3.LUT R37, R37, R36, RZ, 0x3c, !PT ;  /* 0x0000002425257212 */ /* 0x000fe200078e3cff */
[----:B------:R-:W-:Y:S01]  /*3e020*/  VIADD R6, R46, UR10 ;  /* 0x0000000a2e067c36 */ /* 0x000fe20008000000 */
[----:B------:R-:W-:Y:S01]  /*3e030*/  LOP3.LUT R39, R39, R38, RZ, 0x3c, !PT ;  /* 0x0000002627277212 */ /* 0x000fe200078e3cff */
[----:B------:R4:W-:Y:S01]  /*3e040*/  STL.64 [R1+0x1600], R28 ;  /* 0x0016001c01007387 */ /* 0x0009e20000100a00 */
[----:B------:R-:W-:-:S02]  /*3e050*/  IMAD.MOV.U32 R8, RZ, RZ, R41 ;  /* 0x000000ffff087224 */ /* 0x000fc400078e0029 */
[----:B------:R-:W-:Y:S01]  /*3e060*/  IMAD.MOV.U32 R9, RZ, RZ, R40 ;  /* 0x000000ffff097224 */ /* 0x000fe200078e0028 */
[----:B------:R4:W-:Y:S04]  /*3e070*/  STL.64 [R1+0x15e0], R30 ;  /* 0x0015e01e01007387 */ /* 0x0009e80000100a00 */
[----:B------:R4:W-:Y:S04]  /*3e080*/  STL.64 [R1+0x15c0], R32 ;  /* 0x0015c02001007387 */ /* 0x0009e80000100a00 */
[----:B------:R4:W-:Y:S04]  /*3e090*/  STL.64 [R1+0x15a0], R34 ;  /* 0x0015a02201007387 */ /* 0x0009e80000100a00 */
[----:B------:R4:W-:Y:S04]  /*3e0a0*/  STL.64 [R1+0x1580], R36 ;  /* 0x0015802401007387 */ /* 0x0009e80000100a00 */
[----:B------:R4:W-:Y:S04]  /*3e0b0*/  STL.64 [R1+0x1560], R38 ;  /* 0x0015602601007387 */ /* 0x0009e80000100a00 */
[----:B------:R-:W-:Y:S04]  /*3e0c0*/  LDGSTS.E [R6+0x20000], desc[UR32][R44.64], P0 ;  /* 0x200000002c067fae */ /* 0x000fe80008121860 */
[----:B------:R4:W-:Y:S04]  /*3e0d0*/  STL.64 [R1+0x1540], R8 ;  /* 0x0015400801007387 */ /* 0x0009e80000100a00 */
[----:B------:R-:W-:Y:S04]  /*3e0e0*/  LDGSTS.E [R6+0x20400], desc[UR32][R42.64], P0 ;  /* 0x204000002a067fae */ /* 0x000fe80008121860 */
[----:B-1----:R-:W4:Y:S04]  /*3e0f0*/  LDL.LU.64 R44, [R1+0x1718] ;  /* 0x00171800012c7983 */ /* 0x002f280000300a00 */
[----:B------:R-:W-:Y:S04]  /*3e100*/  LDGSTS.E [R6+0x20800], desc[UR32][R10.64], P0 ;  /* 0x208000000a067fae */ /* 0x000fe80008121860 */
[----:B------:R-:W-:Y:S04]  /*3e110*/  LDGSTS.E [R6+0x20c00], desc[UR32][R12.64], P0 ;  /* 0x20c000000c067fae */ /* 0x000fe80008121860 */
[----:B------:R-:W-:Y:S04]  /*3e120*/  LDGSTS.E [R6+0x21000], desc[UR32][R14.64], P0 ;  /* 0x210000000e067fae */ /* 0x000fe80008121860 */
[----:B--2---:R-:W2:Y:S04]  /*3e130*/  LDL.LU.64 R10, [R1+0x16f8] ;  /* 0x0016f800010a7983 */ /* 0x004ea80000300a00 */
[----:B---3--:R-:W3:Y:S04]  /*3e140*/  LDL.LU.64 R12, [R1+0x16d8] ;  /* 0x0016d800010c7983 */ /* 0x008ee80000300a00 */
[----:B----4-:R-:W4:Y:S04]  /*3e150*/  LDL.LU.64 R14, [R1+0x16b8] ;  /* 0x0016b800010e7983 */ /* 0x010f280000300a00 */
[----:B------:R-:W-:Y:S04]  /*3e160*/  LDGSTS.E [R6+0x21400], desc[UR32][R16.64], P0 ;  /* 0x2140000010067fae */ /* 0x000fe80008121860 */
[----:B------:R-:W-:Y:S04]  /*3e170*/  LDGSTS.E [R6+0x21800], desc[UR32][R18.64], P0 ;  /* 0x2180000012067fae */ /* 0x000fe80008121860 */
[----:B------:R-:W-:Y:S04]  /*3e180*/  LDGSTS.E [R6+0x21c00], desc[UR32][R20.64], P0 ;  /* 0x21c0000014067fae */ /* 0x000fe80008121860 */
[----:B------:R-:W4:Y:S04]  /*3e190*/  LDL.LU.64 R16, [R1+0x1698] ;  /* 0x0016980001107983 */ /* 0x000f280000300a00 */
[----:B------:R-:W4:Y:S04]  /*3e1a0*/  LDL.LU.64 R18, [R1+0x1678] ;  /* 0x0016780001127983 */ /* 0x000f280000300a00 */
[----:B------:R-:W4:Y:S04]  /*3e1b0*/  LDL.LU.64 R20, [R1+0x1658] ;  /* 0x0016580001147983 */ /* 0x000f280000300a00 */
        /* <DEDUP_REMOVED lines=13> */
[----:B------:R1:W-:Y:S04]  /*3e290*/  LDGSTS.E [R6+0x23c00], desc[UR32][R8.64], P0 ;  /* 0x23c0000008067fae */ /* 0x0003e80008121860 */
[----:B------:R-:W4:Y:S04]  /*3e2a0*/  LDL.LU.64 R38, [R1+0x1578] ;  /* 0x0015780001267983 */ /* 0x000f280000300a00 */
[----:B------:R-:W4:Y:S04]  /*3e2b0*/  LDL.LU.64 R40, [R1+0x1558] ;  /* 0x0015580001287983 */ /* 0x000f280000300a00 */
[----:B------:R-:W4:Y:S01]  /*3e2c0*/  LDL.LU.64 R42, [R1+0x1538] ;  /* 0x00153800012a7983 */ /* 0x000f220000300a00 */
[----:B------:R-:W-:Y:S01]  /*3e2d0*/  SHF.R.S32.HI R47, RZ, 0x5, R48 ;  /* 0x00000005ff2f7819 */ /* 0x000fe20000011430 */
[----:B------:R-:W-:-:S03]  /*3e2e0*/  IMAD.SHL.U32 R46, R49, 0x4, RZ ;  /* 0x00000004312e7824 */ /* 0x000fc600078e00ff */
[----:B------:R-:W-:-:S04]  /*3e2f0*/  SGXT R47, R47, 0x1 ;  /* 0x000000012f2f781a */ /* 0x000fc80000000200 */
[----:B------:R-:W-:-:S04]  /*3e300*/  LOP3.LUT R46, R46, 0x90, R47, 0x78, !PT ;  /* 0x000000902e2e7812 */ /* 0x000fc800078e782f */
[----:B------:R-:W-:Y:S02]  /*3e310*/  LOP3.LUT R46, R46, 0x20, RZ, 0x3c, !PT ;  /* 0x000000202e2e7812 */ /* 0x000fe400078e3cff */
[----:B-1----:R-:W-:-:S05]  /*3e320*/  IADD3 R8, P1, R44, R5, RZ ;  /* 0x000000052c087210 */ /* 0x002fca0007f3e0ff */
[----:B------:R-:W-:Y:S01]  /*3e330*/  IMAD.X R7, R45, 0x1, R4, P1 ;  /* 0x000000012d077824 */ /* 0x000fe200008e0604 */
[----:B--2---:R-:W-:-:S05]  /*3e340*/  IADD3 R9, P1, R10, R5, RZ ;  /* 0x000000050a097210 */ /* 0x004fca0007f3e0ff */
[----:B------:R-:W-:Y:S01]  /*3e350*/  IMAD.X R6, R11, 0x1, R4, P1 ;  /* 0x000000010b067824 */ /* 0x000fe200008e0604 */
        /* <DEDUP_REMOVED lines=23> */
[--C-:B------:R-:W-:Y:S01]  /*3e4d0*/  IMAD.X R36, R39, 0x1, R4.reuse, P1 ;  /* 0x0000000127247824 */ /* 0x100fe200008e0604 */
[-C--:B------:R-:W-:Y:S02]  /*3e4e0*/  IADD3 R39, P1, R40, R5.reuse, RZ ;  /* 0x0000000528277210 */ /* 0x080fe40007f3e0ff */
[----:B------:R-:W-:Y:S02]  /*3e4f0*/  LOP3.LUT R11, R11, R10, RZ, 0x3c, !PT ;  /* 0x0000000a0b0b7212 */ /* 0x000fe400078e3cff */
[----:B------:R-:W-:Y:S01]  /*3e500*/  LOP3.LUT R13, R13, R12, RZ, 0x3c, !PT ;  /* 0x0000000c0d0d7212 */ /* 0x000fe200078e3cff */
[----:B------:R-:W-:Y:S01]  /*3e510*/  IMAD.X R38, R41, 0x1, R4, P1 ;  /* 0x0000000129267824 */ /* 0x000fe200008e0604 */
[----:B------:R-:W-:Y:S02]  /*3e520*/  IADD3 R41, P1, R42, R5, RZ ;  /* 0x000000052a297210 */ /* 0x000fe40007f3e0ff */
[----:B------:R-:W-:Y:S02]  /*3e530*/  LOP3.LUT R15, R15, R14, RZ, 0x3c, !PT ;  /* 0x0000000e0f0f7212 */ /* 0x000fe400078e3cff */
[----:B------:R-:W-:-:S02]  /*3e540*/  LOP3.LUT R17, R17, R16, RZ, 0x3c, !PT ;  /* 0x0000001011117212 */ /* 0x000fc400078e3cff */
[----:B------:R-:W-:Y:S02]  /*3e550*/  LOP3.LUT R10, R11, R10, RZ, 0x3c, !PT ;  /* 0x0000000a0b0a7212 */ /* 0x000fe400078e3cff */
[----:B------:R-:W-:Y:S01]  /*3e560*/  LOP3.LUT R19, R19, R18, RZ, 0x3c, !PT ;  /* 0x0000001213137212 */ /* 0x000fe200078e3cff */
[----:B------:R-:W-:Y:S01]  /*3e570*/  IMAD.X R40, R43, 0x1, R4, P1 ;  /* 0x000000012b287824 */ /* 0x000fe200008e0604 */
[----:B------:R-:W-:Y:S01]  /*3e580*/  LOP3.LUT R12, R13, R12, RZ, 0x3c, !PT ;  /* 0x0000000c0d0c7212 */ /* 0x000fe200078e3cff */
[----:B------:R-:W-:Y:S01]  /*3e590*/  IMAD.MOV.U32 R44, RZ, RZ, R8 ;  /* 0x000000ffff2c7224 */ /* 0x000fe200078e0008 */
[----:B------:R-:W-:Y:S01]  /*3e5a0*/  LOP3.LUT R21, R21, R20, RZ, 0x3c, !PT ;  /* 0x0000001415157212 */ /* 0x000fe200078e3cff */
[----:B------:R-:W-:Y:S01]  /*3e5b0*/  IMAD.MOV.U32 R45, RZ, RZ, R7 ;  /* 0x000000ffff2d7224 */ /* 0x000fe200078e0007 */
        /* <DEDUP_REMOVED lines=9> */
[----:B------:R-:W-:Y:S02]  /*3e650*/  LOP3.LUT R13, R13, R12, RZ, 0x3c, !PT ;  /* 0x0000000c0d0d7212 */ /* 0x000fe400078e3cff */
[----:B------:R-:W-:-:S02]  /*3e660*/  LOP3.LUT R20, R21, R20, RZ, 0x3c, !PT ;  /* 0x0000001415147212 */ /* 0x000fc400078e3cff */
[----:B------:R-:W-:Y:S01]  /*3e670*/  LOP3.LUT R33, R33, R32, RZ, 0x3c, !PT ;  /* 0x0000002021217212 */ /* 0x000fe200078e3cff */
[----:B------:R1:W-:Y:S01]  /*3e680*/  STL.64 [R1+0x1718], R44 ;  /* 0x0017182c01007387 */ /* 0x0003e20000100a00 */
[----:B------:R-:W-:Y:S02]  /*3e690*/  LOP3.LUT R15, R15, R14, RZ, 0x3c, !PT ;  /* 0x0000000e0f0f7212 */ /* 0x000fe400078e3cff */
[----:B------:R-:W-:Y:S02]  /*3e6a0*/  LOP3.LUT R22, R23, R22, RZ, 0x3c, !PT ;  /* 0x0000001617167212 */ /* 0x000fe400078e3cff */
[----:B------:R-:W-:Y:S01]  /*3e6b0*/  LOP3.LUT R35, R35, R34, RZ, 0x3c, !PT ;  /* 0x0000002223237212 */ /* 0x000fe200078e3cff */
[----:B------:R-:W-:Y:S01]  /*3e6c0*/  STL.64 [R1+0x16f8], R42 ;  /* 0x0016f82a01007387 */ /* 0x000fe20000100a00 */
[----:B------:R-:W-:Y:S02]  /*3e6d0*/  LOP3.LUT R17, R17, R16, RZ, 0x3c, !PT ;  /* 0x0000001011117212 */ /* 0x000fe400078e3cff */
[----:B------:R-:W-:-:S02]  /*3e6e0*/  LOP3.LUT R28, R29, R28, RZ, 0x3c, !PT ;  /* 0x0000001c1d1c7212 */ /* 0x000fc400078e3cff */
[----:B------:R-:W-:Y:S01]  /*3e6f0*/  LOP3.LUT R37, R37, R36, RZ, 0x3c, !PT ;  /* 0x0000002425257212 */ /* 0x000fe200078e3cff */
[----:B------:R2:W-:Y:S01]  /*3e700*/  STL.64 [R1+0x16d8], R10 ;  /* 0x0016d80a01007387 */ /* 0x0005e20000100a00 */
[----:B------:R-:W-:Y:S02]  /*3e710*/  LOP3.LUT R19, R19, R18, RZ, 0x3c, !PT ;  /* 0x0000001213137212 */ /* 0x000fe400078e3cff */
        /* <DEDUP_REMOVED lines=18> */
[----:B------:R-:W-:Y:S01]  /*3e840*/  LOP3.LUT R37, R37, R36, RZ, 0x3c, !PT ;  /* 0x0000002425257212 */ /* 0x000fe200078e3cff */
[----:B------:R-:W-:Y:S01]  /*3e850*/  VIADD R6, R46, UR10 ;  /* 0x0000000a2e067c36 */ /* 0x000fe20008000000 */
[----:B------:R-:W-:Y:S01]  /*3e860*/  LOP3.LUT R39, R39, R38, RZ, 0x3c, !PT ;  /* 0x0000002627277212 */ /* 0x000fe200078e3cff */
[----:B------:R4:W-:Y:S04]  /*3e870*/  STL.64 [R1+0x15f8], R28 ;  /* 0x0015f81c01007387 */ /* 0x0009e80000100a00 */
[----:B------:R4:W-:Y:S04]  /*3e880*/  STL.64 [R1+0x15d8], R30 ;  /* 0x0015d81e01007387 */ /* 0x0009e80000100a00 */
[----:B------:R4:W-:Y:S01]  /*3e890*/  STL.64 [R1+0x15b8], R32 ;  /* 0x0015b82001007387 */ /* 0x0009e20000100a00 */
[----:B------:R-:W-:-:S03]  /*3e8a0*/  IMAD.MOV.U32 R8, RZ, RZ, R41 ;  /* 0x000000ffff087224 */ /* 0x000fc600078e0029 */
[----:B------:R4:W-:Y:S01]  /*3e8b0*/  STL.64 [R1+0x1598], R34 ;  /* 0x0015982201007387 */ /* 0x0009e20000100a00 */
[----:B------:R-:W-:-:S03]  /*3e8c0*/  IMAD.MOV.U32 R9, RZ, RZ, R40 ;  /* 0x000000ffff097224 */ /* 0x000fc600078e0028 */
[----:B------:R4:W-:Y:S04]  /*3e8d0*/  STL.64 [R1+0x1578], R36 ;  /* 0x0015782401007387 */ /* 0x0009e80000100a00 */
[----:B------:R-:W-:Y:S04]  /*3e8e0*/  LDGSTS.E [R6+0x20100], desc[UR32][R44.64], P0 ;  /* 0x201000002c067fae */ /* 0x000fe80008121860 */
[----:B------:R4:W-:Y:S04]  /*3e8f0*/  STL.64 [R1+0x1558], R38 ;  /* 0x0015582601007387 */ /* 0x0009e80000100a00 */
[----:B------:R-:W-:Y:S04]  /*3e900*/  LDGSTS.E [R6+0x20500], desc[UR32][R42.64], P0 ;  /* 0x205000002a067fae */ /* 0x000fe80008121860 */
[----:B-1----:R-:W4:Y:S04]  /*3e910*/  LDL.LU.64 R44, [R1+0x1710] ;  /* 0x00171000012c7983 */ /* 0x002f280000300a00 */
[----:B------:R1:W-:Y:S04]  /*3e920*/  STL.64 [R1+0x1538], R8 ;  /* 0x0015380801007387 */ /* 0x0003e80000100a00 */
        /* <DEDUP_REMOVED lines=164> */
[----:B------:R-:W-:Y:S01]  /*3f370*/  LOP3.LUT R50, R50, 0x60, RZ, 0x3c, !PT ;  /* 0x0000006032327812 */ /* 0x000fe200078e3cff */
[----:B------:R-:W-:-:S04]  /*3f380*/  UIADD3 UR4, UR4, 0x1, URZ ;  /* 0x0000000104047890 */ /* 0x000fc8000fffe03f */
[----:B------:R-:W-:Y:S01]  /*3f390*/  UISETP.NE.U32.AND UP0, UPT, UR4, UR7, UPT ;  /* 0x000000070400728c */ /* 0x000fe2000bf05070 */
        /* <DEDUP_REMOVED lines=52> */
[----:B------:R-:W-:Y:S01]  /*3f6e0*/  VIADD R6, R50, UR10 ;  /* 0x0000000a32067c36 */ /* 0x000fe20008000000 */
        /* <DEDUP_REMOVED lines=16> */
[----:B------:R1:W-:Y:S01]  /*3f7f0*/  LDGSTS.E [R6+0x20300], desc[UR32][R48.64], P0 ;  /* 0x2030000030067fae */ /* 0x0003e20008121860 */
[----:B------:R-:W-:Y:S02]  /*3f800*/  LOP3.LUT R29, R29, R28, RZ, 0x3c, !PT ;  /* 0x0000001c1d1d7212 */ /* 0x000fe400078e3cff */
[----:B------:R-:W-:Y:S01]  /*3f810*/  LOP3.LUT R31, R31, R30, RZ, 0x3c, !PT ;  /* 0x0000001e1f1f7212 */ /* 0x000fe200078e3cff */
[----:B------:R1:W-:Y:S01]  /*3f820*/  STL.64 [R1+0x1668], R16 ;  /* 0x0016681001007387 */ /* 0x0003e20000100a00 */
[----:B------:R-:W-:-:S03]  /*3f830*/  LOP3.LUT R33, R33, R32, RZ, 0x3c, !PT ;  /* 0x0000002021217212 */ /* 0x000fc600078e3cff */
[----:B------:R1:W-:Y:S01]  /*3f840*/  LDGSTS.E [R6+0x20700], desc[UR32][R46.64], P0 ;  /* 0x207000002e067fae */ /* 0x0003e20008121860 */
[----:B------:R-:W-:Y:S01]  /*3f850*/  LOP3.LUT R35, R35, R34, RZ, 0x3c, !PT ;  /* 0x0000002223237212 */ /* 0x000fe200078e3cff */
[----:B------:R-:W-:Y:S02]  /*3f860*/  IMAD.MOV.U32 R12, RZ, RZ, R37 ;  /* 0x000000ffff0c7224 */ /* 0x000fe400078e0025 */
[----:B------:R1:W-:Y:S01]  /*3f870*/  STL.64 [R1+0x1648], R18 ;  /* 0x0016481201007387 */ /* 0x0003e20000100a00 */
[----:B------:R-:W-:-:S03]  /*3f880*/  IMAD.MOV.U32 R13, RZ, RZ, R36 ;  /* 0x000000ffff0d7224 */ /* 0x000fc600078e0024 */
[----:B------:R1:W-:Y:S01]  /*3f890*/  LDGSTS.E [R6+0x20b00], desc[UR32][R44.64], P0 ;  /* 0x20b000002c067fae */ /* 0x0003e20008121860 */
[----:B------:R-:W-:-:S03]  /*3f8a0*/  IMAD.MOV.U32 R10, RZ, RZ, R39 ;  /* 0x000000ffff0a7224 */ /* 0x000fc600078e0027 */
[----:B------:R1:W-:Y:S01]  /*3f8b0*/  STL.64 [R1+0x1628], R20 ;  /* 0x0016281401007387 */ /* 0x0003e20000100a00 */
[----:B------:R-:W-:-:S03]  /*3f8c0*/  IMAD.MOV.U32 R11, RZ, RZ, R38 ;  /* 0x000000ffff0b7224 */ /* 0x000fc600078e0026 */
[----:B------:R1:W-:Y:S01]  /*3f8d0*/  LDGSTS.E [R6+0x20f00], desc[UR32][R42.64], P0 ;  /* 0x20f000002a067fae */ /* 0x0003e20008121860 */
[----:B------:R-:W-:-:S03]  /*3f8e0*/  IMAD.MOV.U32 R8, RZ, RZ, R41 ;  /* 0x000000ffff087224 */ /* 0x000fc600078e0029 */
[----:B------:R1:W-:Y:S01]  /*3f8f0*/  STL.64 [R1+0x1608], R22 ;  /* 0x0016081601007387 */ /* 0x0003e20000100a00 */
[----:B------:R-:W-:-:S03]  /*3f900*/  IMAD.MOV.U32 R9, RZ, RZ, R40 ;  /* 0x000000ffff097224 */ /* 0x000fc600078e0028 */
[----:B------:R1:W-:Y:S04]  /*3f910*/  LDGSTS.E [R6+0x21300], desc[UR32][R14.64], P0 ;  /* 0x213000000e067fae */ /* 0x0003e80008121860 */
[----:B------:R1:W-:Y:S04]  /*3f920*/  STL.64 [R1+0x15e8], R28 ;  /* 0x0015e81c01007387 */ /* 0x0003e80000100a00 */
        /* <DEDUP_REMOVED lines=13> */
[----:B------:R1:W-:Y:S04]  /*3fa00*/  LDGSTS.E [R6+0x23300], desc[UR32][R34.64], P0 ;  /* 0x2330000022067fae */ /* 0x0003e80008121860 */
[----:B------:R1:W-:Y:S04]  /*3fa10*/  LDGSTS.E [R6+0x23700], desc[UR32][R12.64], P0 ;  /* 0x237000000c067fae */ /* 0x0003e80008121860 */
[----:B------:R1:W-:Y:S04]  /*3fa20*/  LDGSTS.E [R6+0x23b00], desc[UR32][R10.64], P0 ;  /* 0x23b000000a067fae */ /* 0x0003e80008121860 */
[----:B------:R1:W-:Y:S01]  /*3fa30*/  LDGSTS.E [R6+0x23f00], desc[UR32][R8.64], P0 ;  /* 0x23f0000008067fae */ /* 0x0003e20008121860 */
[----:B------:R-:W-:-:S03]  /*3fa40*/  PLOP3.LUT P0, PT, PT, PT, UP0, 0x80, 0x0 ;  /* 0x000000000000781c */ /* 0x000fc60003f0f008 */
[----:B------:R-:W0:Y:S10]  /*3fa50*/  LDGDEPBAR ;  /* 0x00000000000079af */ /* 0x000e340000000000 */
[----:B-1----:R-:W-:Y:S05]  /*3fa60*/  @P0 BRA `(.L_x_1) ;  /* 0xfffffd9000980947 */ /* 0x002fea000383ffff */
.L_x_0:
[----:B------:R-:W1:Y:S01]  /*3fa70*/  S2R R6, SR_TID.X ;  /* 0x0000000000067919 */ /* 0x000e620000002100 */
[----:B------:R-:W-:-:S04]  /*3fa80*/  DEPBAR.LE SB0, 0x0 ;  /* 0x000080000000791a */ /* 0x000fc80000000000 */
[----:B-----5:R-:W2:Y:S01]  /*3fa90*/  LDL R252, [R1+0x1524] ;  /* 0x0015240001fc7983 */ /* 0x020ea20000100800 */
[----:B------:R-:W-:Y:S01]  /*3faa0*/  ULDC.64 UR6, c[0x0][0x228] ;  /* 0x00008a0000067ab9 */ /* 0x000fe20000000a00 */
[----:B------:R-:W-:Y:S01]  /*3fab0*/  ULDC UR4, c[0x0][0x244] ;  /* 0x0000910000047ab9 */ /* 0x000fe20000000800 */
[----:B------:R-:W3:Y:S01]  /*3fac0*/  LDC R37, c[0x0][0x244] ;  /* 0x00009100ff257b82 */ /* 0x000ee20000000800 */
[----:B------:R-:W4:Y:S01]  /*3fad0*/  LDL.LU R4, [R1+0xbf0] ;  /* 0x000bf00001047983 */ /* 0x000f220000300800 */
[----:B------:R-:W-:Y:S01]  /*3fae0*/  ULDC.64 UR8, c[0x0][0x220] ;  /* 0x0000880000087ab9 */ /* 0x000fe20000000a00 */
[----:B------:R-:W-:Y:S01]  /*3faf0*/  ULDC.64 UR10, c[0x0][0x220] ;  /* 0x00008800000a7ab9 */ /* 0x000fe20000000a00 */
[----:B------:R-:W-:Y:S01]  /*3fb00*/  ULDC.64 UR36, c[0x0][0x228] ;  /* 0x00008a0000247ab9 */ /* 0x000fe20000000a00 */
[----:B------:R-:W4:Y:S01]  /*3fb10*/  LDL.LU R5, [R1+0xbf8] ;  /* 0x000bf80001057983 */ /* 0x000f220000300800 */
[----:B------:R-:W-:Y:S01]  /*3fb20*/  ULDC UR31, c[0x0][0x228] ;  /* 0x00008a00001f7ab9 */ /* 0x000fe20000000800 */
[----:B------:R-:W-:Y:S01]  /*3fb30*/  ULDC UR44, c[0x0][0x228] ;  /* 0x00008a00002c7ab9 */ /* 0x000fe20000000800 */
[----:B------:R-:W3:Y:S01]  /*3fb40*/  LDC R38, c[0x0][0x244] ;  /* 0x00009100ff267b82 */ /* 0x000ee20000000800 */
        /* <DEDUP_REMOVED lines=15> */
[C---:B-1----:R-:W-:Y:S01]  /*3fc40*/  IMAD.SHL.U32 R7, R6.reuse, 0x20, RZ ;  /* 0x0000002006077824 */ /* 0x042fe200078e00ff */
[----:B------:R-:W-:Y:S01]  /*3fc50*/  ULDC UR61, c[0x0][0x228] ;  /* 0x00008a00003d7ab9 */ /* 0x000fe20000000800 */
[----:B------:R-:W-:Y:S01]  /*3fc60*/  IMAD.SHL.U32 R8, R6, 0x10, RZ ;  /* 0x0000001006087824 */ /* 0x000fe200078e00ff */
[----:B------:R-:W-:Y:S01]  /*3fc70*/  ULDC UR53, c[0x0][0x228] ;  /* 0x00008a0000357ab9 */ /* 0x000fe20000000800 */
[----:B------:R-:W-:Y:S01]  /*3fc80*/  ULDC UR51, c[0x0][0x228] ;  /* 0x00008a0000337ab9 */ /* 0x000fe20000000800 */
[----:B------:R-:W-:Y:S01]  /*3fc90*/  LOP3.LUT R7, R7, 0x200, RZ, 0xc0, !PT ;  /* 0x0000020007077812 */ /* 0x000fe200078ec0ff */
[----:B------:R-:W-:Y:S01]  /*3fca0*/  ULDC UR58, c[0x0][0x228] ;  /* 0x00008a00003a7ab9 */ /* 0x000fe20000000800 */
[----:B------:R-:W-:Y:S01]  /*3fcb0*/  LOP3.LUT R8, R8, 0xf0, RZ, 0xc0, !PT ;  /* 0x000000f008087812 */ /* 0x000fe200078ec0ff */
[----:B------:R-:W-:Y:S01]  /*3fcc0*/  ULDC UR52, c[0x0][0x228] ;  /* 0x00008a0000347ab9 */ /* 0x000fe20000000800 */
[C---:B------:R-:W-:Y:S01]  /*3fcd0*/  LOP3.LUT R3, R6.reuse, 0x20, RZ, 0xc0, !PT ;  /* 0x0000002006037812 */ /* 0x040fe200078ec0ff */
[----:B------:R-:W-:Y:S01]  /*3fce0*/  ULDC UR50, c[0x0][0x228] ;  /* 0x00008a0000327ab9 */ /* 0x000fe20000000800 */
[----:B------:R-:W-:Y:S01]  /*3fcf0*/  LOP3.LUT R36, R6, 0x3f, RZ, 0xc0, !PT ;  /* 0x0000003f06247812 */ /* 0x000fe200078ec0ff */
[----:B------:R-:W-:Y:S01]  /*3fd00*/  ULDC UR56, c[0x0][0x228] ;  /* 0x00008a0000387ab9 */ /* 0x000fe20000000800 */
[----:B------:R-:W-:Y:S01]  /*3fd10*/  IADD3 R0, R7, UR5, R8 ;  /* 0x0000000507007c10 */ /* 0x000fe2000fffe008 */
[----:B------:R-:W4:Y:S01]  /*3fd20*/  LDL.LU R6, [R1+0xbe0] ;  /* 0x000be00001067983 */ /* 0x000f220000300800 */
[----:B------:R-:W-:Y:S01]  /*3fd30*/  ULDC UR59, c[0x0][0x228] ;  /* 0x00008a00003b7ab9 */ /* 0x000fe20000000800 */
[----:B------:R-:W-:Y:S01]  /*3fd40*/  ULDC UR49, c[0x0][0x228] ;  /* 0x00008a0000317ab9 */ /* 0x000fe20000000800 */
[----:B------:R-:W-:Y:S01]  /*3fd50*/  ULDC UR48, c[0x0][0x228] ;  /* 0x00008a0000307ab9 */ /* 0x000fe20000000800 */
[----:B------:R-:W4:Y:S01]  /*3fd60*/  LDL.LU R7, [R1+0xbe8] ;  /* 0x000be80001077983 */ /* 0x000f220000300800 */
[----:B------:R-:W-:Y:S01]  /*3fd70*/  IMAD R0, R3, 0x8, R0 ;  /* 0x0000000803007824 */ /* 0x000fe200078e0200 */
[----:B------:R-:W-:Y:S01]  /*3fd80*/  ULDC UR38, c[0x0][0x228] ;  /* 0x00008a0000267ab9 */ /* 0x000fe20000000800 */
[----:B------:R-:W-:Y:S01]  /*3fd90*/  ULDC UR39, c[0x0][0x228] ;  /* 0x00008a0000277ab9 */ /* 0x000fe20000000800 */
[----:B------:R-:W-:Y:S01]  /*3fda0*/  BAR.SYNC.DEFER_BLOCKING 0x0 ;  /* 0x0000000000007b1d */ /* 0x000fe20000010000 */
[----:B------:R-:W-:-:S07]  /*3fdb0*/  LEA R36, R36, UR5, 0x4 ;  /* 0x0000000524247c11 */ /* 0x000fce000f8e20ff */
[----:B------:R-:W1:Y:S01]  /*3fdc0*/  LDC R3, c[0x0][0x244] ;  /* 0x00009100ff037b82 */ /* 0x000e620000000800 */
        /* <DEDUP_REMOVED lines=17> */
[----:B----4-:R4:W-:Y:S01]  /*3fee0*/  STSM.16.M88.4 [R0], R4 ;  /* 0x0000000400007844 */ /* 0x0109e20000000200 */
[----:B------:R-:W-:Y:S06]  /*3fef0*/  BAR.SYNC.DEFER_BLOCKING 0x0 ;  /* 0x0000000000007b1d */ /* 0x000fec0000010000 */
[----:B----4-:R-:W4:Y:S04]  /*3ff00*/  LDL.LU R4, [R1+0xbc0] ;  /* 0x000bc00001047983 */ /* 0x010f280000300800 */
[----:B------:R-:W4:Y:S04]  /*3ff10*/  LDL.LU R5, [R1+0xbc8] ;  /* 0x000bc80001057983 */ /* 0x000f280000300800 */
[----:B------:R-:W4:Y:S04]  /*3ff20*/  LDL.LU R6, [R1+0xa60] ;  /* 0x000a600001067983 */ /* 0x000f280000300800 */
[----:B------:R-:W4:Y:S04]  /*3ff30*/  LDL.LU R7, [R1+0xa68] ;  /* 0x000a680001077983 */ /* 0x000f280000300800 */
[----:B------:R-:W3:Y:S04]  /*3ff40*/  LDS.128 R12, [R36] ;  /* 0x00000000240c7984 */ /* 0x000ee80000000c00 */
[----:B------:R-:W2:Y:S01]  /*3ff50*/  LDL.LU R8, [R1+0x7a0] ;  /* 0x0007a00001087983 */ /* 0x000ea20000300800 */
[----:B------:R-:W-:Y:S06]  /*3ff60*/  BAR.SYNC.DEFER_BLOCKING 0x0 ;  /* 0x0000000000007b1d */ /* 0x000fec0000010000 */
[----:B---3--:R-:W-:Y:S04]  /*3ff70*/  STL.64 [R1+0x6b0], R12 ;  /* 0x0006b00c01007387 */ /* 0x008fe80000100a00 */
[----:B------:R-:W-:Y:S04]  /*3ff80*/  STL.64 [R1+0x6b8], R14 ;  /* 0x0006b80e01007387 */ /* 0x000fe80000100a00 */
[----:B------:R-:W2:Y:S04]  /*3ff90*/  LDL.LU R9, [R1+0x7a8] ;  /* 0x0007a80001097983 */ /* 0x000ea80000300800 */
[----:B------:R-:W2:Y:S04]  /*3ffa0*/  LDL.LU R10, [R1+0x730] ;  /* 0x00073000010a7983 */ /* 0x000ea80000300800 */
[----:B------:R-:W2:Y:S04]  /*3ffb0*/  LDL.LU R11, [R1+0x738] ;  /* 0x00073800010b7983 */ /* 0x000ea80000300800 */
[----:B----4-:R3:W-:Y:S01]  /*3ffc0*/  STSM.16.M88.4 [R0], R4 ;  /* 0x0000000400007844 */ /* 0x0107e20000000200 */
[----:B------:R-:W-:Y:S06]  /*3ffd0*/  BAR.SYNC.DEFER_BLOCKING 0x0 ;  /* 0x0000000000007b1d */ /* 0x000fec0000010000 */
[----:B---3--:R-:W3:Y:S04]  /*3ffe0*/  LDL.LU R4, [R1+0x670] ;  /* 0x0006700001047983 */ /* 0x008ee80000300800 */
[----:B------:R-:W4:Y:S01]  /*3fff0*/  LDS.128 R12, [R36] ;  /* 0x00000000240c7984 */ /* 0x000f220000000c00 */
[----:B------:R-:W-:Y:S06]  /*40000*/  BAR.SYNC.DEFER_BLOCKING 0x0 ;  /* 0x0000000000007b1d */ /* 0x000fec0000010000 */
[----:B--2---:R2:W-:Y:S04]  /*40010*/  STSM.16.M88.4 [R0], R8 ;  /* 0x0000000800007844 */ /* 0x0045e80000000200 */
[----:B----4-:R-:W-:Y:S04]  /*40020*/  STL.64 [R1+0x500], R12 ;  /* 0x0005000c01007387 */ /* 0x010fe80000100a00 */
[----:B------:R-:W-:Y:S01]  /*40030*/  STL.64 [R1+0x508], R14 ;  /* 0x0005080e01007387 */ /* 0x000fe20000100a00 */
[----:B------:R-:W-:Y:S06]  /*40040*/  BAR.SYNC.DEFER_BLOCKING 0x0 ;  /* 0x0000000000007b1d */ /* 0x000fec0000010000 */
[----:B------:R-:W3:Y:S04]  /*40050*/  LDL.LU R5, [R1+0x678] ;  /* 0x0006780001057983 */ /* 0x000ee80000300800 */
[----:B------:R-:W3:Y:S04]  /*40060*/  LDL.LU R6, [R1+0x5c0] ;  /* 0x0005c00001067983 */ /* 0x000ee80000300800 */
[----:B------:R-:W3:Y:S04]  /*40070*/  LDL.LU R7, [R1+0x5c8] ;  /* 0x0005c80001077983 */ /* 0x000ee80000300800 */
[----:B--2---:R-:W2:Y:S04]  /*40080*/  LDL.LU R8, [R1+0x410] ;  /* 0x0004100001087983 */ /* 0x004ea80000300800 */
[----:B------:R-:W4:Y:S01]  /*40090*/  LDS.128 R12, [R36] ;  /* 0x00000000240c7984 */ /* 0x000f220000000c00 */
[----:B------:R-:W-:Y:S06]  /*400a0*/  BAR.SYNC.DEFER_BLOCKING 0x0 ;  /* 0x0000000000007b1d */ /* 0x000fec0000010000 */
[----:B----4-:R-:W-:Y:S04]  /*400b0*/  STL.64 [R1+0x4e0], R12 ;  /* 0x0004e00c01007387 */ /* 0x010fe80000100a00 */
[----:B------:R-:W-:Y:S04]  /*400c0*/  STL.64 [R1+0x4e8], R14 ;  /* 0x0004e80e01007387 */ /* 0x000fe80000100a00 */
[----:B------:R-:W2:Y:S04]  /*400d0*/  LDL.LU R9, [R1+0x418] ;  /* 0x0004180001097983 */ /* 0x000ea80000300800 */
[----:B------:R-:W2:Y:S04]  /*400e0*/  LDL.LU R10, [R1+0x110] ;  /* 0x00011000010a7983 */ /* 0x000ea80000300800 */
[----:B------:R-:W2:Y:S04]  /*400f0*/  LDL.LU R11, [R1+0x118] ;  /* 0x00011800010b7983 */ /* 0x000ea80000300800 */
[----:B---3--:R3:W-:Y:S01]  /*40100*/  STSM.16.M88.4 [R0], R4 ;  /* 0x0000000400007844 */ /* 0x0087e20000000200 */
[----:B------:R-:W-:Y:S06]  /*40110*/  BAR.SYNC.DEFER_BLOCKING 0x0 ;  /* 0x0000000000007b1d */ /* 0x000fec0000010000 */
[----:B------:R-:W4:Y:S02]  /*40120*/  LDS.128 R12, [R36] ;  /* 0x00000000240c7984 */ /* 0x000f240000000c00 */
[----:B------:R-:W-:Y:S06]  /*40130*/  BAR.SYNC.DEFER_BLOCKING 0x0 ;  /* 0x0000000000007b1d */ /* 0x000fec0000010000 */
[----:B--2---:R-:W-:Y:S02]  /*40140*/  STSM.16.M88.4 [R0], R8 ;  /* 0x0000000800007844 */ /* 0x004fe40000000200 */
[----:B------:R-:W-:Y:S01]  /*40150*/  BAR.SYNC.DEFER_BLOCKING 0x0 ;  /* 0x0000000000007b1d */ /* 0x000fe20000010000 */
[----:B---3--:R-:W-:-:S02]  /*40160*/  IMAD.MOV.U32 R4, RZ, RZ, R116 ;  /* 0x000000ffff047224 */ /* 0x008fc400078e0074 */
[----:B------:R-:W-:-:S03]  /*40170*/  IMAD.MOV.U32 R5, RZ, RZ, R118 ;  /* 0x000000ffff057224 */ /* 0x000fc600078e0076 */
[----:B------:R-:W2:Y:S01]  /*40180*/  LDS.128 R8, [R36] ;  /* 0x0000000024087984 */ /* 0x000ea20000000c00 */
[----:B------:R-:W-:Y:S02]  /*40190*/  IMAD.MOV.U32 R6, RZ, RZ, R128 ;  /* 0x000000ffff067224 */ /* 0x000fe400078e0080 */
[----:B------:R-:W-:Y:S01]  /*401a0*/  IMAD.MOV.U32 R7, RZ, RZ, R130 ;  /* 0x000000ffff077224 */ /* 0x000fe200078e0082 */
[----:B------:R-:W-:Y:S06]  /*401b0*/  BAR.SYNC.DEFER_BLOCKING 0x0 ;  /* 0x0000000000007b1d */ /* 0x000fec0000010000 */
[----:B------:R-:W-:Y:S02]  /*401c0*/  STSM.16.M88.4 [R0], R4 ;  /* 0x0000000400007844 */ /* 0x000fe40000000200 */
[----:B------:R-:W-:Y:S06]  /*401d0*/  BAR.SYNC.DEFER_BLOCKING 0x0 ;  /* 0x0000000000007b1d */ /* 0x000fec0000010000 */
[----:B------:R-:W3:Y:S04]  /*401e0*/  LDS.128 R4, [R36] ;  /* 0x0000000024047984 */ /* 0x000ee80000000c00 */
[----:B----4-:R4:W-:Y:S04]  /*401f0*/  STL.64 [R1+0x4c0], R12 ;  /* 0x0004c00c01007387 */ /* 0x0109e80000100a00 */
[----:B------:R1:W-:Y:S01]  /*40200*/  STL.64 [R1+0x4c8], R14 ;  /* 0x0004c80e01007387 */ /* 0x0003e20000100a00 */
[----:B----4-:R-:W-:-:S02]  /*40210*/  IMAD.MOV.U32 R12, RZ, RZ, R120 ;  /* 0x000000ffff0c7224 */ /* 0x010fc400078e0078 */
[----:B------:R-:W-:Y:S02]  /*40220*/  IMAD.MOV.U32 R13, RZ, RZ, R122 ;  /* 0x000000ffff0d7224 */ /* 0x000fe400078e007a */
[----:B-1----:R-:W-:Y:S02]  /*40230*/  IMAD.MOV.U32 R14, RZ, RZ, R124 ;  /* 0x000000ffff0e7224 */ /* 0x002fe400078e007c */
[----:B------:R-:W-:Y:S01]  /*40240*/  IMAD.MOV.U32 R15, RZ, RZ, R126 ;  /* 0x000000ffff0f7224 */ /* 0x000fe200078e007e */
[----:B------:R-:W-:Y:S06]  /*40250*/  BAR.SYNC.DEFER_BLOCKING 0x0 ;  /* 0x0000000000007b1d */ /* 0x000fec0000010000 */
[----:B------:R-:W-:Y:S02]  /*40260*/  STSM.16.M88.4 [R0], R12 ;  /* 0x0000000c00007844 */ /* 0x000fe40000000200 */
[----:B------:R-:W-:Y:S06]  /*40270*/  BAR.SYNC.DEFER_BLOCKING 0x0 ;  /* 0x0000000000007b1d */ /* 0x000fec0000010000 */
[----:B------:R-:W1:Y:S04]  /*40280*/  LDS.128 R12, [R36] ;  /* 0x00000000240c7984 */ /* 0x000e680000000c00 */
[----:B--2---:R-:W-:Y:S04]  /*40290*/  STL.64 [R1+0x4b0], R8 ;  /* 0x0004b00801007387 */ /* 0x004fe80000100a00 */
[----:B------:R-:W-:Y:S04]  /*402a0*/  STL.64 [R1+0x4b8], R10 ;  /* 0x0004b80a01007387 */ /* 0x000fe80000100a00 */
[----:B---3--:R2:W-:Y:S04]  /*402b0*/  STL.64 [R1+0x370], R4 ;  /* 0x0003700401007387 */ /* 0x0085e80000100a00 */
[----:B------:R3:W-:Y:S04]  /*402c0*/  STL.64 [R1+0x378], R6 ;  /* 0x0003780601007387 */ /* 0x0007e80000100a00 */
[----:B--2---:R-:W2:Y:S04]  /*402d0*/  LDL.LU R4, [R1+0xbf4] ;  /* 0x000bf40001047983 */ /* 0x004ea80000300800 */
[----:B-1----:R-:W-:Y:S04]  /*402e0*/  STL.64 [R1+0x300], R12 ;  /* 0x0003000c01007387 */ /* 0x002fe80000100a00 */
[----:B------:R-:W-:Y:S04]  /*402f0*/  STL.64 [R1+0x308], R14 ;  /* 0x0003080e01007387 */ /* 0x000fe80000100a00 */
[----:B------:R-:W2:Y:S04]  /*40300*/  LDL.LU R5, [R1+0xbfc] ;  /* 0x000bfc0001057983 */ /* 0x000ea80000300800 */
[----:B---3--:R-:W2:Y:S04]  /*40310*/  LDL.LU R6, [R1+0xbe4] ;  /* 0x000be40001067983 */ /* 0x008ea80000300800 */
[----:B------:R-:W2:Y:S01]  /*40320*/  LDL.LU R7, [R1+0xbec] ;  /* 0x000bec0001077983 */ /* 0x000ea20000300800 */
[----:B------:R-:W-:Y:S01]  /*40330*/  BAR.SYNC.DEFER_BLOCKING 0x0 ;  /* 0x0000000000007b1d */ /* 0x000fe20000010000 */
[----:B------:R-:W-:-:S02]  /*40340*/  IMAD.MOV.U32 R8, RZ, RZ, R132 ;  /* 0x000000ffff087224 */ /* 0x000fc400078e0084 */
[----:B------:R-:W-:Y:S02]  /*40350*/  IMAD.MOV.U32 R9, RZ, RZ, R134 ;  /* 0x000000ffff097224 */ /* 0x000fe400078e0086 */
[----:B------:R-:W-:Y:S02]  /*40360*/  IMAD.MOV.U32 R10, RZ, RZ, R64 ;  /* 0x000000ffff0a7224 */ /* 0x000fe400078e0040 */
[----:B------:R-:W-:-:S05]  /*40370*/  IMAD.MOV.U32 R11, RZ, RZ, R66 ;  /* 0x000000ffff0b7224 */ /* 0x000fca00078e0042 */
[----:B------:R1:W-:Y:S01]  /*40380*/  STSM.16.M88.4 [R0], R8 ;  /* 0x0000000800007844 */ /* 0x0003e20000000200 */
[----:B------:R-:W-:Y:S06]  /*40390*/  BAR.SYNC.DEFER_BLOCKING 0x0 ;  /* 0x0000000000007b1d */ /* 0x000fec0000010000 */
[----:B-1----:R-:W3:Y:S04]  /*403a0*/  LDL.LU R8, [R1+0xbc4] ;  /* 0x000bc40001087983 */ /* 0x002ee80000300800 */
[----:B------:R-:W1:Y:S01]  /*403b0*/  LDS.128 R12, [R36] ;  /* 0x00000000240c7984 */ /* 0x000e620000000c00 */
[----:B------:R-:W-:Y:S06]  /*403c0*/  BAR.SYNC.DEFER_BLOCKING 0x0 ;  /* 0x0000000000007b1d */ /* 0x000fec0000010000 */
[----:B-1----:R-:W-:Y:S04]  /*403d0*/  STL.64 [R1+0x2e0], R12 ;  /* 0x0002e00c01007387 */ /* 0x002fe80000100a00 */
[----:B------:R-:W-:Y:S04]  /*403e0*/  STL.64 [R1+0x2e8], R14 ;  /* 0x0002e80e01007387 */ /* 0x000fe80000100a00 */
[----:B------:R-:W3:Y:S04]  /*403f0*/  LDL.LU R9, [R1+0xbcc] ;  /* 0x000bcc0001097983 */ /* 0x000ee80000300800 */
[----:B------:R-:W3:Y:S04]  /*40400*/  LDL.LU R10, [R1+0xa64] ;  /* 0x000a6400010a7983 */ /* 0x000ee80000300800 */
[----:B------:R-:W3:Y:S04]  /*40410*/  LDL.LU R11, [R1+0xa6c] ;  /* 0x000a6c00010b7983 */ /* 0x000ee80000300800 */
[----:B--2---:R1:W-:Y:S01]  /*40420*/  STSM.16.M88.4 [R0], R4 ;  /* 0x0000000400007844 */ /* 0x0043e20000000200 */
[----:B------:R-:W-:Y:S06]  /*40430*/  BAR.SYNC.DEFER_BLOCKING 0x0 ;  /* 0x0000000000007b1d */ /* 0x000fec0000010000 */
[----:B-1----:R-:W2:Y:S04]  /*40440*/  LDL.LU R4, [R1+0x7a4] ;  /* 0x0007a40001047983 */ /* 0x002ea80000300800 */
[----:B------:R-:W1:Y:S01]  /*40450*/  LDS.128 R12, [R36] ;  /* 0x00000000240c7984 */ /* 0x000e620000000c00 */
[----:B------:R-:W-:Y:S06]  /*40460*/  BAR.SYNC.DEFER_BLOCKING 0x0 ;  /* 0x0000000000007b1d */ /* 0x000fec0000010000 */
[----:B-1----:R-:W-:Y:S04]  /*40470*/  STL.64 [R1+0x2c0], R12 ;  /* 0x0002c00c01007387 */ /* 0x002fe80000100a00 */
[----:B------:R-:W-:Y:S04]  /*40480*/  STL.64 [R1+0x2c8], R14 ;  /* 0x0002c80e01007387 */ /* 0x000fe80000100a00 */
[----:B------:R-:W2:Y:S04]  /*40490*/  LDL.LU R5, [R1+0x7ac] ;  /* 0x0007ac0001057983 */ /* 0x000ea80000300800 */
[----:B------:R-:W2:Y:S04]  /*404a0*/  LDL.LU R6, [R1+0x734] ;  /* 0x0007340001067983 */ /* 0x000ea80000300800 */
[----:B------:R-:W2:Y:S04]  /*404b0*/  LDL.LU R7, [R1+0x73c] ;  /* 0x00073c0001077983 */ /* 0x000ea80000300800 */
[----:B---3--:R1:W-:Y:S01]  /*404c0*/  STSM.16.M88.4 [R0], R8 ;  /* 0x0000000800007844 */ /* 0x0083e20000000200 */
        /* <DEDUP_REMOVED lines=21> */
[----:B------:R-:W3:Y:S02]  /*40620*/  LDS.128 R12, [R36] ;  /* 0x00000000240c7984 */ /* 0x000ee40000000c00 */
[----:B------:R-:W-:Y:S01]  /*40630*/  BAR.SYNC.DEFER_BLOCKING 0x0 ;  /* 0x0000000000007b1d */ /* 0x000fe20000010000 */
[----:B-1----:R-:W-:-:S02]  /*40640*/  IMAD.MOV.U32 R8, RZ, RZ, R117 ;  /* 0x000000ffff087224 */ /* 0x002fc400078e0075 */
[----:B------:R-:W-:Y:S02]  /*40650*/  IMAD.MOV.U32 R9, RZ, RZ, R119 ;  /* 0x000000ffff097224 */ /* 0x000fe400078e0077 */
[----:B------:R-:W-:Y:S02]  /*40660*/  IMAD.MOV.U32 R10, RZ, RZ, R129 ;  /* 0x000000ffff0a7224 */ /* 0x000fe400078e0081 */
[----:B------:R-:W-:Y:S01]  /*40670*/  IMAD.MOV.U32 R11, RZ, RZ, R131 ;  /* 0x000000ffff0b7224 */ /* 0x000fe200078e0083 */
[----:B---3--:R-:W-:Y:S04]  /*40680*/  STL.64 [R1+0x230], R12 ;  /* 0x0002300c01007387 */ /* 0x008fe80000100a00 */
[----:B------:R-:W-:Y:S04]  /*40690*/  STL.64 [R1+0x238], R14 ;  /* 0x0002380e01007387 */ /* 0x000fe80000100a00 */
[----:B--2---:R-:W-:Y:S01]  /*406a0*/  STSM.16.M88.4 [R0], R4 ;  /* 0x0000000400007844 */ /* 0x004fe20000000200 */
[----:B------:R-:W-:Y:S06]  /*406b0*/  BAR.SYNC.DEFER_BLOCKING 0x0 ;  /* 0x0000000000007b1d */ /* 0x000fec0000010000 */
[----:B------:R-:W1:Y:S02]  /*406c0*/  LDS.128 R12, [R36] ;  /* 0x00000000240c7984 */ /* 0x000e640000000c00 */
[----:B------:R-:W-:Y:S06]  /*406d0*/  BAR.SYNC.DEFER_BLOCKING 0x0 ;  /* 0x0000000000007b1d */ /* 0x000fec0000010000 */
[----:B------:R-:W-:Y:S04]  /*406e0*/  STSM.16.M88.4 [R0], R8 ;  /* 0x0000000800007844 */ /* 0x000fe80000000200 */
[----:B-1----:R-:W-:Y:S04]  /*406f0*/  STL.64 [R1+0x1c0], R12 ;  /* 0x0001c00c01007387 */ /* 0x002fe80000100a00 */
[----:B------:R-:W-:Y:S01]  /*40700*/  STL.64 [R1+0x1c8], R14 ;  /* 0x0001c80e01007387 */ /* 0x000fe20000100a00 */
[----:B------:R-:W-:Y:S01]  /*40710*/  BAR.SYNC.DEFER_BLOCKING 0x0 ;  /* 0x0000000000007b1d */ /* 0x000fe20000010000 */
[----:B------:R-:W-:-:S02]  /*40720*/  IMAD.MOV.U32 R4, RZ, RZ, R121 ;  /* 0x000000ffff047224 */ /* 0x000fc400078e0079 */
[----:B------:R-:W-:-:S03]  /*40730*/  IMAD.MOV.U32 R5, RZ, RZ, R123 ;  /* 0x000000ffff057224 */ /* 0x000fc600078e007b */
[----:B------:R-:W1:Y:S01]  /*40740*/  LDS.128 R12, [R36] ;  /* 0x00000000240c7984 */ /* 0x000e620000000c00 */
[----:B------:R-:W-:Y:S02]  /*40750*/  IMAD.MOV.U32 R6, RZ, RZ, R125 ;  /* 0x000000ffff067224 */ /* 0x000fe400078e007d */
[----:B------:R-:W-:Y:S01]  /*40760*/  IMAD.MOV.U32 R7, RZ, RZ, R127 ;  /* 0x000000ffff077224 */ /* 0x000fe200078e007f */
[----:B------:R-:W-:Y:S06]  /*40770*/  BAR.SYNC.DEFER_BLOCKING 0x0 ;  /* 0x0000000000007b1d */ /* 0x000fec0000010000 */
[----:B------:R2:W-:Y:S04]  /*40780*/  STSM.16.M88.4 [R0], R4 ;  /* 0x0000000400007844 */ /* 0x0005e80000000200 */
[----:B-1----:R-:W-:Y:S04]  /*40790*/  STL.64 [R1+0x190], R12 ;  /* 0x0001900c01007387 */ /* 0x002fe80000100a00 */
[----:B------:R-:W-:Y:S01]  /*407a0*/  STL.64 [R1+0x198], R14 ;  /* 0x0001980e01007387 */ /* 0x000fe20000100a00 */
[----:B------:R-:W-:Y:S06]  /*407b0*/  BAR.SYNC.DEFER_BLOCKING 0x0 ;  /* 0x0000000000007b1d */ /* 0x000fec0000010000 */
[----:B--2---:R-:W2:Y:S04]  /*407c0*/  LDL.LU R4, [R1+0xc60] ;  /* 0x000c600001047983 */ /* 0x004ea80000300800 */
[----:B------:R-:W1:Y:S04]  /*407d0*/  LDS.128 R12, [R36] ;  /* 0x00000000240c7984 */ /* 0x000e680000000c00 */
[----:B-1----:R-:W-:Y:S04]  /*407e0*/  STL.64 [R1+0x120], R12 ;  /* 0x0001200c01007387 */ /* 0x002fe80000100a00 */
[----:B------:R-:W-:Y:S04]  /*407f0*/  STL.64 [R1+0x128], R14 ;  /* 0x0001280e01007387 */ /* 0x000fe80000100a00 */
[----:B------:R-:W2:Y:S04]  /*40800*/  LDL.LU R5, [R1+0xc68] ;  /* 0x000c680001057983 */ /* 0x000ea80000300800 */
[----:B------:R-:W2:Y:S04]  /*40810*/  LDL.LU R6, [R1+0xc50] ;  /* 0x000c500001067983 */ /* 0x000ea80000300800 */
        /* <DEDUP_REMOVED lines=313> */
[----:B------:R-:W-:Y:S01]  /*41bb0*/  BAR.SYNC.DEFER_BLOCKING 0x0 ;  /* 0x0000000000007b1d */ /* 0x000fe20000010000 */
[----:B------:R-:W-:-:S02]  /*41bc0*/  IMAD.MOV.U32 R8, RZ, RZ, R113 ;  /* 0x000000ffff087224 */ /* 0x000fc400078e0071 */
[----:B------:R-:W-:Y:S02]  /*41bd0*/  IMAD.MOV.U32 R9, RZ, RZ, R115 ;  /* 0x000000ffff097224 */ /* 0x000fe400078e0073 */
[----:B------:R-:W-:Y:S02]  /*41be0*/  IMAD.MOV.U32 R10, RZ, RZ, R137 ;  /* 0x000000ffff0a7224 */ /* 0x000fe400078e0089 */
[----:B------:R-:W-:Y:S01]  /*41bf0*/  IMAD.MOV.U32 R11, RZ, RZ, R139 ;  /* 0x000000ffff0b7224 */ /* 0x000fe200078e008b */
[----:B--2---:R-:W2:Y:S04]  /*41c00*/  LDL.LU R4, [R1+0xd80] ;  /* 0x000d800001047983 */ /* 0x004ea80000300800 */
[----:B------:R-:W1:Y:S01]  /*41c10*/  LDS.128 R12, [R36] ;  /* 0x00000000240c7984 */ /* 0x000e620000000c00 */
[----:B------:R-:W-:Y:S06]  /*41c20*/  BAR.SYNC.DEFER_BLOCKING 0x0 ;  /* 0x0000000000007b1d */ /* 0x000fec0000010000 */
[----:B------:R3:W-:Y:S04]  /*41c30*/  STSM.16.M88.4 [R0], R8 ;  /* 0x0000000800007844 */ /* 0x0007e80000000200 */
[----:B-1----:R-:W-:Y:S04]  /*41c40*/  STL.64 [R1+0x4f0], R12 ;  /* 0x0004f00c01007387 */ /* 0x002fe80000100a00 */
[----:B------:R-:W-:Y:S01]  /*41c50*/  STL.64 [R1+0x4f8], R14 ;  /* 0x0004f80e01007387 */ /* 0x000fe20000100a00 */
[----:B------:R-:W-:Y:S06]  /*41c60*/  BAR.SYNC.DEFER_BLOCKING 0x0 ;  /* 0x0000000000007b1d */ /* 0x000fec0000010000 */
[----:B------:R-:W2:Y:S04]  /*41c70*/  LDL.LU R5, [R1+0xd88] ;  /* 0x000d880001057983 */ /* 0x000ea80000300800 */
[----:B------:R-:W2:Y:S04]  /*41c80*/  LDL.LU R6, [R1+0xd70] ;  /* 0x000d700001067983 */ /* 0x000ea80000300800 */
[----:B------:R-:W2:Y:S04]  /*41c90*/  LDL.LU R7, [R1+0xd78] ;  /* 0x000d780001077983 */ /* 0x000ea80000300800 */
[----:B---3--:R-:W3:Y:S04]  /*41ca0*/  LDL.LU R8, [R1+0xd50] ;  /* 0x000d500001087983 */ /* 0x008ee80000300800 */
        /* <DEDUP_REMOVED lines=12> */
[----:B---3--:R3:W-:Y:S04]  /*41d70*/  STSM.16.M88.4 [R0], R8 ;  /* 0x0000000800007844 */ /* 0x0087e80000000200 */
        /* <DEDUP_REMOVED lines=31> */
[----:B------:R-:W3:Y:S01]  /*41f70*/  LDL.LU R9, [R1+0x18] ;  /* 0x0000180001097983 */ /* 0x000ee20000300800 */
[----:B------:R-:W-:-:S02]  /*41f80*/  IMAD.MOV.U32 R10, RZ, RZ, R248 ;  /* 0x000000ffff0a7224 */ /* 0x000fc400078e00f8 */
[----:B------:R-:W-:Y:S01]  /*41f90*/  IMAD.MOV.U32 R11, RZ, RZ, R250 ;  /* 0x000000ffff0b7224 */ /* 0x000fe200078e00fa */
[----:B--2---:R-:W-:Y:S01]  /*41fa0*/  STSM.16.M88.4 [R0], R4 ;  /* 0x0000000400007844 */ /* 0x004fe20000000200 */
[----:B------:R-:W-:Y:S06]  /*41fb0*/  BAR.SYNC.DEFER_BLOCKING 0x0 ;  /* 0x0000000000007b1d */ /* 0x000fec0000010000 */
[----:B------:R-:W1:Y:S02]  /*41fc0*/  LDS.128 R12, [R36] ;  /* 0x00000000240c7984 */ /* 0x000e640000000c00 */
[----:B------:R-:W-:Y:S06]  /*41fd0*/  BAR.SYNC.DEFER_BLOCKING 0x0 ;  /* 0x0000000000007b1d */ /* 0x000fec0000010000 */
[----:B---3--:R-:W-:Y:S04]  /*41fe0*/  STSM.16.M88.4 [R0], R8 ;  /* 0x0000000800007844 */ /* 0x008fe80000000200 */
        /* <DEDUP_REMOVED lines=147> */
[----:B---3--:R-:W3:Y:S04]  /*42920*/  LDL.LU R8, [R1] ;  /* 0x0000000001087983 */ /* 0x008ee80000300800 */
        /* <DEDUP_REMOVED lines=185> */
[----:B--2---:R1:W-:Y:S01]  /*434c0*/  STSM.16.M88.4 [R0], R4 ;  /* 0x0000000400007844 */ /* 0x0043e20000000200 */
[----:B------:R-:W-:Y:S06]  /*434d0*/  BAR.SYNC.DEFER_BLOCKING 0x0 ;  /* 0x0000000000007b1d */ /* 0x000fec0000010000 */
[----:B-1----:R-:W2:Y:S04]  /*434e0*/  LDL.LU R4, [R1+0xf44] ;  /* 0x000f440001047983 */ /* 0x002ea80000300800 */
        /* <DEDUP_REMOVED lines=8> */
[----:B------:R-:W-:-:S05]  /*43570*/  IMAD.MOV.U32 R11, RZ, RZ, R150 ;  /* 0x000000ffff0b7224 */ /* 0x000fca00078e0096 */
        /* <DEDUP_REMOVED lines=980> */
[----:B------:R-:W4:Y:S04]  /*472c0*/  LDL R154, [R1+0x1520] ;  /* 0x00152000019a7983 */ /* 0x000f280000100800 */
[----:B---3--:R1:W-:Y:S01]  /*472d0*/  STSM.16.M88.4 [R0], R8 ;  /* 0x0000000800007844 */ /* 0x0083e20000000200 */
[----:B------:R-:W-:Y:S08]  /*472e0*/  BAR.SYNC.DEFER_BLOCKING 0x0 ;  /* 0x0000000000007b1d */ /* 0x000ff00000010000 */
[----:B-1----:R-:W1:Y:S01]  /*472f0*/  LDC R8, c[0x0][0x244] ;  /* 0x00009100ff087b82 */ /* 0x002e620000000800 */
[----:B------:R-:W-:-:S07]  /*47300*/  VIADD R2, R252, 0x40 ;  /* 0x00000040fc027836 */ /* 0x000fce0000000000 */
[----:B------:R-:W3:Y:S01]  /*47310*/  LDC R10, c[0x0][0x244] ;  /* 0x00009100ff0a7b82 */ /* 0x000ee20000000800 */
[----:B------:R-:W1:Y:S07]  /*47320*/  LDS.128 R12, [R36] ;  /* 0x00000000240c7984 */ /* 0x000e6e0000000c00 */
[----:B------:R-:W-:Y:S08]  /*47330*/  BAR.SYNC.DEFER_BLOCKING 0x0 ;  /* 0x0000000000007b1d */ /* 0x000ff00000010000 */
[----:B------:R-:W3:Y:S08]  /*47340*/  LDC R9, c[0x0][0x244] ;  /* 0x00009100ff097b82 */ /* 0x000ef00000000800 */
[----:B------:R-:W3:Y:S01]  /*47350*/  LDC R11, c[0x0][0x244] ;  /* 0x00009100ff0b7b82 */ /* 0x000ee20000000800 */
[----:B-1----:R-:W-:Y:S04]  /*47360*/  STL.64 [R1+0x8a0], R12 ;  /* 0x0008a00c01007387 */ /* 0x002fe80000100a00 */
[----:B------:R-:W-:Y:S04]  /*47370*/  STL.64 [R1+0x8a8], R14 ;  /* 0x0008a80e01007387 */ /* 0x000fe80000100a00 */
[----:B--2---:R1:W-:Y:S01]  /*47380*/  STSM.16.M88.4 [R0], R4 ;  /* 0x0000000400007844 */ /* 0x0043e20000000200 */
[----:B------:R-:W-:Y:S06]  /*47390*/  BAR.SYNC.DEFER_BLOCKING 0x0 ;  /* 0x0000000000007b1d */ /* 0x000fec0000010000 */
[----:B-1----:R-:W2:Y:S04]  /*473a0*/  LDL.LU R4, [R1+0xe04] ;  /* 0x000e040001047983 */ /* 0x002ea80000300800 */
[----:B------:R-:W2:Y:S04]  /*473b0*/  LDL.LU R5, [R1+0xe0c] ;  /* 0x000e0c0001057983 */ /* 0x000ea80000300800 */
[----:B------:R-:W2:Y:S04]  /*473c0*/  LDL.LU R6, [R1+0xa54] ;  /* 0x000a540001067983 */ /* 0x000ea80000300800 */
[----:B------:R-:W2:Y:S04]  /*473d0*/  LDL.LU R7, [R1+0xa5c] ;  /* 0x000a5c0001077983 */ /* 0x000ea80000300800 */
[----:B------:R-:W1:Y:S01]  /*473e0*/  LDS.128 R12, [R36] ;  /* 0x00000000240c7984 */ /* 0x000e620000000c00 */
[----:B------:R-:W-:Y:S06]  /*473f0*/  BAR.SYNC.DEFER_BLOCKING 0x0 ;  /* 0x0000000000007b1d */ /* 0x000fec0000010000 */
        /* <DEDUP_REMOVED lines=9> */
[----:B------:R-:W-:Y:S01]  /*47490*/  BAR.SYNC.DEFER_BLOCKING 0x0 ;  /* 0x0000000000007b1d */ /* 0x000fe20000010000 */
[----:B------:R-:W-:Y:S01]  /*474a0*/  ISETP.GE.AND P0, PT, R2, UR7, PT ;  /* 0x0000000702007c0c */ /* 0x000fe2000bf06270 */
[----:B----4-:R-:W-:-:S04]  /*474b0*/  IMAD R2, R154, UR4, RZ ;  /* 0x000000049a027c24 */ /* 0x010fc8000f8e02ff */
[----:B------:R-:W-:Y:S01]  /*474c0*/  IMAD R8, R8, 0x40, R2 ;  /* 0x0000004008087824 */ /* 0x000fe200078e0202 */
[----:B------:R-:W-:Y:S02]  /*474d0*/  ULDC.64 UR4, c[0x0][0x220] ;  /* 0x0000880000047ab9 */ /* 0x000fe40000000a00 */
[----:B------:R-:W-:Y:S01]  /*474e0*/  LEA R16, P2, R2, UR4, 0x2 ;  /* 0x0000000402107c11 */ /* 0x000fe2000f8410ff */
[----:B------:R-:W-:-:S03]  /*474f0*/  IMAD R3, R3, 0x40, R8 ;  /* 0x0000004003037824 */ /* 0x000fc600078e0208 */
[----:B------:R-:W-:Y:S01]  /*47500*/  LEA.HI.X.SX32 R17, R2, UR5, 0x2, P2 ;  /* 0x0000000502117c11 */ /* 0x000fe200090f16ff */
[----:B---3--:R-:W-:Y:S01]  /*47510*/  IMAD R2, R10, 0x40, R3 ;  /* 0x000000400a027824 */ /* 0x008fe200078e0203 */
[----:B------:R-:W-:Y:S01]  /*47520*/  ISETP.GE.AND P1, PT, R154, UR6, PT ;  /* 0x000000069a007c0c */ /* 0x000fe2000bf26270 */
[----:B------:R-:W-:Y:S01]  /*47530*/  ULDC.64 UR6, c[0x0][0x220] ;  /* 0x0000880000067ab9 */ /* 0x000fe20000000a00 */
[----:B------:R-:W-:Y:S02]  /*47540*/  ULDC.64 UR4, c[0x0][0x220] ;  /* 0x0000880000047ab9 */ /* 0x000fe40000000a00 */
[----:B------:R-:W-:Y:S01]  /*47550*/  LEA R10, P4, R2, UR8, 0x2 ;  /* 0x00000008020a7c11 */ /* 0x000fe2000f8810ff */
[----:B-1----:R1:W-:Y:S04]  /*47560*/  STL.64 [R1+0x600], R12 ;  /* 0x0006000c01007387 */ /* 0x0023e80000100a00 */
[----:B------:R3:W-:Y:S01]  /*47570*/  STL.64 [R1+0x608], R14 ;  /* 0x0006080e01007387 */ /* 0x0007e20000100a00 */
[----:B-1----:R-:W-:-:S02]  /*47580*/  LEA R12, P3, R3, UR6, 0x2 ;  /* 0x00000006030c7c11 */ /* 0x002fc4000f8610ff */
[C---:B---3--:R-:W-:Y:S02]  /*47590*/  LEA R14, P2, R8.reuse, UR4, 0x2 ;  /* 0x00000004080e7c11 */ /* 0x048fe4000f8410ff */
[----:B------:R-:W-:Y:S01]  /*475a0*/  LEA.HI.X.SX32 R13, R3, UR7, 0x2, P3 ;  /* 0x00000007030d7c11 */ /* 0x000fe200098f16ff */
[----:B------:R-:W-:Y:S01]  /*475b0*/  ULDC.64 UR6, c[0x0][0x220] ;  /* 0x0000880000067ab9 */ /* 0x000fe20000000a00 */
[----:B------:R-:W-:Y:S01]  /*475c0*/  LEA.HI.X.SX32 R15, R8, UR5, 0x2, P2 ;  /* 0x00000005080f7c11 */ /* 0x000fe200090f16ff */
[----:B------:R-:W-:Y:S01]  /*475d0*/  ULDC.64 UR4, c[0x0][0x220] ;  /* 0x0000880000047ab9 */ /* 0x000fe20000000a00 */
[----:B--2---:R1:W-:Y:S02]  /*475e0*/  STSM.16.M88.4 [R0], R4 ;  /* 0x0000000400007844 */ /* 0x0043e40000000200 */
[----:B-1----:R-:W-:-:S04]  /*475f0*/  IMAD R7, R9, 0x40, R2 ;  /* 0x0000004009077824 */ /* 0x002fc800078e0202 */
[----:B------:R-:W-:-:S04]  /*47600*/  IMAD R5, R11, 0x40, R7 ;  /* 0x000000400b057824 */ /* 0x000fc800078e0207 */
[----:B------:R-:W-:Y:S01]  /*47610*/  IMAD R3, R37, 0x40, R5 ;  /* 0x0000004025037824 */ /* 0x000fe200078e0205 */
[----:B------:R-:W-:Y:S01]  /*47620*/  LEA.HI.X.SX32 R11, R2, UR9, 0x2, P4 ;  /* 0x00000009020b7c11 */ /* 0x000fe2000a0f16ff */
[----:B------:R-:W-:Y:S02]  /*47630*/  ULDC.64 UR8, c[0x0][0x220] ;  /* 0x0000880000087ab9 */ /* 0x000fe40000000a00 */
[----:B------:R-:W-:Y:S01]  /*47640*/  IMAD R37, R38, 0x40, R3 ;  /* 0x0000004026257824 */ /* 0x000fe200078e0203 */
[----:B------:R-:W-:Y:S01]  /*47650*/  LEA R8, P2, R7, UR4, 0x2 ;  /* 0x0000000407087c11 */ /* 0x000fe2000f8410ff */
[----:B------:R-:W-:Y:S01]  /*47660*/  ULDC UR4, c[0x0][0x248] ;  /* 0x0000920000047ab9 */ /* 0x000fe20000000800 */
[----:B------:R-:W-:Y:S02]  /*47670*/  LEA R6, P3, R5, UR6, 0x2 ;  /* 0x0000000605067c11 */ /* 0x000fe4000f8610ff */
[----:B------:R-:W-:Y:S01]  /*47680*/  LEA R4, P4, R3, UR8, 0x2 ;  /* 0x0000000803047c11 */ /* 0x000fe2000f8810ff */
[C---:B------:R-:W-:Y:S01]  /*47690*/  IMAD R39, R252.reuse, UR4, RZ ;  /* 0x00000004fc277c24 */ /* 0x040fe2000f8e02ff */
[----:B------:R-:W-:Y:S01]  /*476a0*/  LEA R2, P5, R37, UR10, 0x2 ;  /* 0x0000000a25027c11 */ /* 0x000fe2000f8a10ff */
[----:B------:R-:W-:Y:S01]  /*476b0*/  ULDC UR4, c[0x0][0x248] ;  /* 0x0000920000047ab9 */ /* 0x000fe20000000800 */
[----:B------:R-:W-:Y:S01]  /*476c0*/  LEA.HI.X.SX32 R9, R7, UR5, 0x2, P2 ;  /* 0x0000000507097c11 */ /* 0x000fe200090f16ff */
[----:B------:R-:W-:Y:S01]  /*476d0*/  ULDC UR8, c[0x0][0x228] ;  /* 0x00008a0000087ab9 */ /* 0x000fe20000000800 */
[----:B------:R-:W-:Y:S01]  /*476e0*/  LEA.HI.X.SX32 R7, R5, UR7, 0x2, P3 ;  /* 0x0000000705077c11 */ /* 0x000fe200098f16ff */
[----:B------:R1:W-:Y:S01]  /*476f0*/  STL [R1+0x1094], R39 ;  /* 0x0010942701007387 */ /* 0x0003e20000100800 */
[----:B------:R-:W-:Y:S01]  /*47700*/  LEA.HI.X.SX32 R5, R3, UR9, 0x2, P4 ;  /* 0x0000000903057c11 */ /* 0x000fe2000a0f16ff */
[----:B------:R-:W-:Y:S01]  /*47710*/  ULDC UR9, c[0x0][0x228] ;  /* 0x00008a0000097ab9 */ /* 0x000fe20000000800 */
[----:B------:R-:W-:Y:S01]  /*47720*/  LEA.HI.X.SX32 R3, R37, UR11, 0x2, P5 ;  /* 0x0000000b25037c11 */ /* 0x000fe2000a8f16ff */
[----:B------:R-:W-:Y:S01]  /*47730*/  VIADD R37, R39, UR4 ;  /* 0x0000000427257c36 */ /* 0x000fe20008000000 */
[----:B------:R-:W-:Y:S01]  /*47740*/  ULDC UR4, c[0x0][0x248] ;  /* 0x0000920000047ab9 */ /* 0x000fe20000000800 */
[----:B------:R-:W-:-:S02]  /*47750*/  ISETP.LT.AND P1, PT, R252, UR37, !P1 ;  /* 0x00000025fc007c0c */ /* 0x000fc4000cf21270 */
[----:B------:R-:W-:Y:S01]  /*47760*/  LOP3.LUT R19, R19, 0xffffffef, RZ, 0xc0, !PT ;  /* 0xffffffef13137812 */ /* 0x000fe200078ec0ff */
[----:B------:R2:W-:Y:S01]  /*47770*/  STL [R1+0x1090], R37 ;  /* 0x0010902501007387 */ /* 0x0005e20000100800 */
[----:B------:R-:W-:Y:S01]  /*47780*/  VIADD R220, R37, UR4 ;  /* 0x0000000425dc7c36 */ /* 0x000fe20008000000 */
[----:B------:R-:W-:Y:S01]  /*47790*/  ULDC UR4, c[0x0][0x248] ;  /* 0x0000920000047ab9 */ /* 0x000fe20000000800 */
[----:B------:R-:W-:Y:S01]  /*477a0*/  LOP3.LUT R35, R35, 0x7fffffff, RZ, 0xc0, !PT ;  /* 0x7fffffff23237812 */ /* 0x000fe200078ec0ff */
[----:B------:R-:W3:Y:S01]  /*477b0*/  LDL.LU R40, [R1+0x4a4] ;  /* 0x0004a40001287983 */ /* 0x000ee20000300800 */
[C---:B------:R-:W-:Y:S01]  /*477c0*/  VIADD R44, R252.reuse, 0x3f ;  /* 0x0000003ffc2c7836 */ /* 0x040fe20000000000 */
[----:B------:R-:W-:Y:S01]  /*477d0*/  ULDC UR6, c[0x0][0x228] ;  /* 0x00008a0000067ab9 */ /* 0x000fe20000000800 */
[----:B------:R-:W-:Y:S01]  /*477e0*/  ULDC UR7, c[0x0][0x228] ;  /* 0x00008a0000077ab9 */ /* 0x000fe20000000800 */
[----:B------:R-:W3:Y:S01]  /*477f0*/  LDL.LU R41, [R1+0x4ac] ;  /* 0x0004ac0001297983 */ /* 0x000ee20000300800 */
[C---:B------:R-:W-:Y:S01]  /*47800*/  VIADD R45, R252.reuse, 0x3e ;  /* 0x0000003efc2d7836 */ /* 0x040fe20000000000 */
[----:B------:R-:W-:Y:S01]  /*47810*/  ULDC UR11, c[0x0][0x228] ;  /* 0x00008a00000b7ab9 */ /* 0x000fe20000000800 */
[C---:B------:R-:W-:Y:S01]  /*47820*/  VIADD R46, R252.reuse, 0x3d ;  /* 0x0000003dfc2e7836 */ /* 0x040fe20000000000 */
[----:B------:R-:W3:Y:S01]  /*47830*/  LDL.LU R42, [R1+0x2d4] ;  /* 0x0002d400012a7983 */ /* 0x000ee20000300800 */
[----:B------:R-:W-:Y:S01]  /*47840*/  VIADD R47, R252, 0x3c ;  /* 0x0000003cfc2f7836 */ /* 0x000fe20000000000 */
[----:B------:R-:W-:Y:S01]  /*47850*/  LOP3.LUT R34, R34, 0x7fffffff, RZ, 0xc0, !PT ;  /* 0x7fffffff22227812 */ /* 0x000fe200078ec0ff */
[----:B------:R-:W-:Y:S01]  /*47860*/  ULDC UR10, c[0x0][0x228] ;  /* 0x00008a00000a7ab9 */ /* 0x000fe20000000800 */
[----:B------:R-:W3:Y:S01]  /*47870*/  LDL.LU R43, [R1+0x2dc] ;  /* 0x0002dc00012b7983 */ /* 0x000ee20000300800 */
[C---:B------:R-:W-:Y:S01]  /*47880*/  VIADD R48, R252.reuse, 0x3b ;  /* 0x0000003bfc307836 */ /* 0x040fe20000000000 */
[----:B------:R-:W-:Y:S01]  /*47890*/  LOP3.LUT R33, R33, 0x7fffffff, RZ, 0xc0, !PT ;  /* 0x7fffffff21217812 */ /* 0x000fe200078ec0ff */
[C---:B------:R-:W-:Y:S01]  /*478a0*/  VIADD R49, R252.reuse, 0x3a ;  /* 0x0000003afc317836 */ /* 0x040fe20000000000 */
[----:B------:R-:W4:Y:S01]  /*478b0*/  LDL R234, [R1+0x191c] ;  /* 0x00191c0001ea7983 */ /* 0x000f220000100800 */
[----:B------:R-:W-:Y:S01]  /*478c0*/  VIADD R50, R252, 0x39 ;  /* 0x00000039fc327836 */ /* 0x000fe20000000000 */
[----:B------:R-:W-:Y:S01]  /*478d0*/  LOP3.LUT R32, R32, 0x7fffffff, RZ, 0xc0, !PT ;  /* 0x7fffffff20207812 */ /* 0x000fe200078ec0ff */
[C---:B------:R-:W-:Y:S01]  /*478e0*/  VIADD R51, R252.reuse, 0x38 ;  /* 0x00000038fc337836 */ /* 0x040fe20000000000 */
[----:B------:R-:W3:Y:S01]  /*478f0*/  LDL R237, [R1+0x1920] ;  /* 0x0019200001ed7983 */ /* 0x000ee20000100800 */
[----:B------:R-:W-:Y:S01]  /*47900*/  VIADD R52, R252, 0x37 ;  /* 0x00000037fc347836 */ /* 0x000fe20000000000 */
[----:B------:R-:W-:-:S02]  /*47910*/  ULDC UR37, c[0x0][0x228] ;  /* 0x00008a0000257ab9 */ /* 0x000fc40000000800 */
[----:B------:R-:W3:Y:S04]  /*47920*/  LDL R236, [R1+0x1924] ;  /* 0x0019240001ec7983 */ /* 0x000ee80000100800 */
[----:B------:R-:W3:Y:S04]  /*47930*/  LDL R235, [R1+0x1928] ;  /* 0x0019280001eb7983 */ /* 0x000ee80000100800 */
[----:B------:R-:W3:Y:S04]  /*47940*/  LDL R233, [R1+0x1918] ;  /* 0x0019180001e97983 */ /* 0x000ee80000100800 */
[----:B------:R-:W3:Y:S04]  /*47950*/  LDL R232, [R1+0x1914] ;  /* 0x0019140001e87983 */ /* 0x000ee80000100800 */
[----:B------:R-:W3:Y:S01]  /*47960*/  LDL R155, [R1+0x1910] ;  /* 0x00191000019b7983 */ /* 0x000ee20000100800 */
[----:B------:R-:W-:Y:S01]  /*47970*/  VIADD R194, R220, UR4 ;  /* 0x00000004dcc27c36 */ /* 0x000fe20008000000 */
[----:B------:R-:W-:-:S03]  /*47980*/  ULDC UR4, c[0x0][0x248] ;  /* 0x0000920000047ab9 */ /* 0x000fc60000000800 */
        /* <DEDUP_REMOVED lines=58> */
[----:B-1----:R-:W-:Y:S01]  /*47d30*/  VIADD R39, R108, UR4 ;  /* 0x000000046c277c36 */ /* 0x002fe20008000000 */
[----:B------:R-:W-:-:S03]  /*47d40*/  ULDC UR4, c[0x0][0x248] ;  /* 0x0000920000047ab9 */ /* 0x000fc60000000800 */
[----:B------:R-:W-:Y:S01]  /*47d50*/  VIADD R38, R39, UR4 ;  /* 0x0000000427267c36 */ /* 0x000fe20008000000 */
[----:B------:R-:W-:-:S03]  /*47d60*/  ULDC UR4, c[0x0][0x248] ;  /* 0x0000920000047ab9 */ /* 0x000fc60000000800 */
[----:B--2---:R-:W-:Y:S01]  /*47d70*/  VIADD R37, R38, UR4 ;  /* 0x0000000426257c36 */ /* 0x004fe20008000000 */
        /* <DEDUP_REMOVED lines=40> */
[----:B------:R-:W-:Y:S01]  /*48000*/  ULDC UR4, c[0x0][0x248] ;  /* 0x0000920000047ab9 */ /* 0x000fe20000000800 */
[----:B------:R-:W-:Y:S02]  /*48010*/  @P1 LOP3.LUT R19, R19, 0x10, RZ, 0xfc, !PT ;  /* 0x0000001013131812 */ /* 0x000fe400078efcff */
[----:B------:R-:W-:Y:S01]  /*48020*/  VIADD R231, R229, UR4 ;  /* 0x00000004e5e77c36 */ /* 0x000fe20008000000 */
[----:B------:R-:W-:Y:S01]  /*48030*/  ULDC.64 UR4, c[0x0][0x228] ;  /* 0x00008a0000047ab9 */ /* 0x000fe20000000a00 */
[----:B------:R-:W-:Y:S02]  /*48040*/  LOP3.LUT R19, R19, 0xfffffffe, RZ, 0xc0, !PT ;  /* 0xfffffffe13137812 */ /* 0x000fe400078ec0ff */
[----:B----4-:R-:W-:Y:S02]  /*48050*/  ISETP.LT.AND P1, PT, R234, UR4, !P0 ;  /* 0x00000004ea007c0c */ /* 0x010fe4000c721270 */
[----:B---3--:R-:W-:Y:S01]  /*48060*/  ISETP.LT.AND P2, PT, R232, UR9, !P0 ;  /* 0x00000009e8007c0c */ /* 0x008fe2000c741270 */
[----:B------:R-:W-:-:S10]  /*48070*/  VIADD R230, R231, UR30 ;  /* 0x0000001ee7e67c36 */ /* 0x000fd40008000000 */
[----:B------:R-:W-:Y:S01]  /*48080*/  @P1 LOP3.LUT R19, R19, 0x1, RZ, 0xfc, !PT ;  /* 0x0000000113131812 */ /* 0x000fe200078efcff */
[----:B------:R-:W-:Y:S01]  /*48090*/  ULDC UR4, c[0x0][0x248] ;  /* 0x0000920000047ab9 */ /* 0x000fe20000000800 */
[----:B------:R-:W-:Y:S01]  /*480a0*/  ISETP.LT.AND P1, PT, R237, UR31, !P0 ;  /* 0x0000001fed007c0c */ /* 0x000fe2000c721270 */
[----:B------:R-:W-:Y:S01]  /*480b0*/  ULDC UR30, c[0x0][0x228] ;  /* 0x00008a00001e7ab9 */ /* 0x000fe20000000800 */
[----:B------:R-:W-:Y:S01]  /*480c0*/  LOP3.LUT R19, R19, 0xfffffff7, RZ, 0xc0, !PT ;  /* 0xfffffff713137812 */ /* 0x000fe200078ec0ff */
[----:B------:R-:W-:Y:S01]  /*480d0*/  VIADD R228, R230, UR4 ;  /* 0x00000004e6e47c36 */ /* 0x000fe20008000000 */
[----:B------:R-:W-:Y:S01]  /*480e0*/  ULDC UR4, c[0x0][0x248] ;  /* 0x0000920000047ab9 */ /* 0x000fe20000000800 */
[----:B------:R-:W-:-:S08]  /*480f0*/  ULDC UR31, c[0x0][0x228] ;  /* 0x00008a00001f7ab9 */ /* 0x000fd00000000800 */
[----:B------:R-:W-:Y:S02]  /*48100*/  @P1 LOP3.LUT R19, R19, 0x8, RZ, 0xfc, !PT ;  /* 0x0000000813131812 */ /* 0x000fe400078efcff */
[----:B------:R-:W-:Y:S01]  /*48110*/  ISETP.LT.AND P1, PT, R236, UR44, !P0 ;  /* 0x0000002cec007c0c */ /* 0x000fe2000c721270 */
[----:B------:R-:W-:Y:S01]  /*48120*/  VIADD R223, R228, UR4 ;  /* 0x00000004e4df7c36 */ /* 0x000fe20008000000 */
[----:B------:R-:W-:Y:S01]  /*48130*/  LOP3.LUT R19, R19, 0xfffffffb, RZ, 0xc0, !PT ;  /* 0xfffffffb13137812 */ /* 0x000fe200078ec0ff */
[----:B------:R-:W-:Y:S01]  /*48140*/  ULDC UR4, c[0x0][0x248] ;  /* 0x0000920000047ab9 */ /* 0x000fe20000000800 */
[----:B------:R-:W-:-:S09]  /*48150*/  ULDC UR44, c[0x0][0x228] ;  /* 0x00008a00002c7ab9 */ /* 0x000fd20000000800 */
        /* <DEDUP_REMOVED lines=8> */
[----:B------:R-:W-:-:S12]  /*481e0*/  ULDC.64 UR8, c[0x0][0x228] ;  /* 0x00008a0000087ab9 */ /* 0x000fd80000000a00 */
[----:B------:R-:W-:Y:S02]  /*481f0*/  @P1 LOP3.LUT R35, R35, 0x80000000, RZ, 0xfc, !PT ;  /* 0x8000000023231812 */ /* 0x000fe400078efcff */
[----:B------:R-:W-:Y:S02]  /*48200*/  ISETP.LT.AND P1, PT, R155, UR34, !P0 ;  /* 0x000000229b007c0c */ /* 0x000fe4000c721270 */
[----:B------:R-:W-:-:S04]  /*48210*/  LOP3.LUT R35, R35, 0xbfffffff, RZ, 0xc0, !PT ;  /* 0xbfffffff23237812 */ /* 0x000fc800078ec0ff */
[----:B------:R-:W-:Y:S02]  /*48220*/  @P2 LOP3.LUT R35, R35, 0x40000000, RZ, 0xfc, !PT ;  /* 0x4000000023232812 */ /* 0x000fe400078efcff */
[----:B------:R-:W-:Y:S01]  /*48230*/  ISETP.LT.AND P0, PT, R154, UR35, !P0 ;  /* 0x000000239a007c0c */ /* 0x000fe2000c701270 */
[----:B------:R-:W-:Y:S01]  /*48240*/  ULDC.64 UR34, c[0x0][0x228] ;  /* 0x00008a0000227ab9 */ /* 0x000fe20000000a00 */
[----:B------:R-:W-:-:S04]  /*48250*/  LOP3.LUT R35, R35, 0xdfffffff, RZ, 0xc0, !PT ;  /* 0xdfffffff23237812 */ /* 0x000fc800078ec0ff */
[----:B------:R-:W-:-:S04]  /*48260*/  @P1 LOP3.LUT R35, R35, 0x20000000, RZ, 0xfc, !PT ;  /* 0x2000000023231812 */ /* 0x000fc800078efcff */
[----:B------:R-:W-:-:S04]  /*48270*/  LOP3.LUT R35, R35, 0xefffffff, RZ, 0xc0, !PT ;  /* 0xefffffff23237812 */ /* 0x000fc800078ec0ff */
[----:B------:R-:W-:Y:S02]  /*48280*/  @P0 LOP3.LUT R35, R35, 0x10000000, RZ, 0xfc, !PT ;  /* 0x1000000023230812 */ /* 0x000fe400078efcff */
[----:B------:R-:W-:Y:S01]  /*48290*/  ISETP.GE.AND P0, PT, R44, UR35, PT ;  /* 0x000000232c007c0c */ /* 0x000fe2000bf06270 */
[----:B------:R-:W-:Y:S01]  /*482a0*/  VIADD R215, R217, UR4 ;  /* 0x00000004d9d77c36 */ /* 0x000fe20008000000 */
[----:B------:R-:W-:Y:S01]  /*482b0*/  LOP3.LUT R35, R35, 0xfeffffff, RZ, 0xc0, !PT ;  /* 0xfeffffff23237812 */ /* 0x000fe200078ec0ff */
[----:B------:R-:W-:Y:S01]  /*482c0*/  ULDC UR4, c[0x0][0x248] ;  /* 0x0000920000047ab9 */ /* 0x000fe20000000800 */
[----:B------:R-:W-:Y:S01]  /*482d0*/  ISETP.LT.AND P1, PT, R234, UR8, !P0 ;  /* 0x00000008ea007c0c */ /* 0x000fe2000c721270 */
[C---:B------:R-:W-:Y:S01]  /*482e0*/  VIADD R53, R252.reuse, 0x36 ;  /* 0x00000036fc357836 */ /* 0x040fe20000000000 */
[----:B------:R-:W-:Y:S01]  /*482f0*/  ISETP.LT.AND P3, PT, R237, UR6, !P0 ;  /* 0x00000006ed007c0c */ /* 0x000fe2000c761270 */
[----:B------:R-:W-:Y:S01]  /*48300*/  VIADD R54, R252, 0x35 ;  /* 0x00000035fc367836 */ /* 0x000fe20000000000 */
[----:B------:R-:W-:Y:S01]  /*48310*/  ISETP.LT.AND P2, PT, R236, UR17, !P0 ;  /* 0x00000011ec007c0c */ /* 0x000fe2000c741270 */
[----:B------:R-:W-:Y:S01]  /*48320*/  VIADD R214, R215, UR4 ;  /* 0x00000004d7d67c36 */ /* 0x000fe20008000000 */
[----:B------:R-:W-:Y:S01]  /*48330*/  ULDC UR4, c[0x0][0x248] ;  /* 0x0000920000047ab9 */ /* 0x000fe20000000800 */
[----:B------:R-:W-:Y:S01]  /*48340*/  ULDC UR17, c[0x0][0x228] ;  /* 0x00008a0000117ab9 */ /* 0x000fe20000000800 */
[----:B------:R-:W-:Y:S01]  /*48350*/  VIADD R55, R252, 0x34 ;  /* 0x00000034fc377836 */ /* 0x000fe20000000000 */
[----:B------:R-:W-:-:S04]  /*48360*/  ULDC UR35, c[0x0][0x228] ;  /* 0x00008a0000237ab9 */ /* 0x000fc80000000800 */
[----:B------:R-:W-:-:S04]  /*48370*/  @P1 LOP3.LUT R35, R35, 0x1000000, RZ, 0xfc, !PT ;  /* 0x0100000023231812 */ /* 0x000fc800078efcff */
[----:B------:R-:W-:-:S04]  /*48380*/  LOP3.LUT R35, R35, 0xf7ffffff, RZ, 0xc0, !PT ;  /* 0xf7ffffff23237812 */ /* 0x000fc800078ec0ff */
[----:B------:R-:W-:Y:S02]  /*48390*/  @P3 LOP3.LUT R35, R35, 0x8000000, RZ, 0xfc, !PT ;  /* 0x0800000023233812 */ /* 0x000fe400078efcff */
[----:B------:R-:W-:Y:S01]  /*483a0*/  ISETP.LT.AND P1, PT, R235, UR7, !P0 ;  /* 0x00000007eb007c0c */ /* 0x000fe2000c721270 */
[----:B------:R-:W-:Y:S01]  /*483b0*/  ULDC.64 UR6, c[0x0][0x228] ;  /* 0x00008a0000067ab9 */ /* 0x000fe20000000a00 */
[----:B------:R-:W-:-:S04]  /*483c0*/  LOP3.LUT R35, R35, 0xfbffffff, RZ, 0xc0, !PT ;  /* 0xfbffffff23237812 */ /* 0x000fc800078ec0ff */
[----:B------:R-:W-:Y:S02]  /*483d0*/  @P2 LOP3.LUT R35, R35, 0x4000000, RZ, 0xfc, !PT ;  /* 0x0400000023232812 */ /* 0x000fe400078efcff */
[----:B------:R-:W-:Y:S01]  /*483e0*/  ISETP.LT.AND P3, PT, R233, UR24, !P0 ;  /* 0x00000018e9007c0c */ /* 0x000fe2000c761270 */
[----:B------:R-:W-:Y:S01]  /*483f0*/  VIADD R213, R214, UR4 ;  /* 0x00000004d6d57c36 */ /* 0x000fe20008000000 */
[----:B------:R-:W-:Y:S01]  /*48400*/  LOP3.LUT R35, R35, 0xfdffffff, RZ, 0xc0, !PT ;  /* 0xfdffffff23237812 */ /* 0x000fe200078ec0ff */
[----:B------:R-:W-:Y:S01]  /*48410*/  ULDC UR4, c[0x0][0x248] ;  /* 0x0000920000047ab9 */ /* 0x000fe20000000800 */
[----:B------:R-:W-:Y:S01]  /*48420*/  ISETP.LT.AND P2, PT, R232, UR23, !P0 ;  /* 0x00000017e8007c0c */ /* 0x000fe2000c741270 */
[----:B------:R-:W-:Y:S01]  /*48430*/  ULDC UR24, c[0x0][0x228] ;  /* 0x00008a0000187ab9 */ /* 0x000fe20000000800 */
[----:B------:R-:W-:Y:S01]  /*48440*/  @P1 LOP3.LUT R35, R35, 0x2000000, RZ, 0xfc, !PT ;  /* 0x0200000023231812 */ /* 0x000fe200078efcff */
[----:B------:R-:W-:Y:S01]  /*48450*/  VIADD R212, R213, UR4 ;  /* 0x00000004d5d47c36 */ /* 0x000fe20008000000 */
[----:B------:R-:W-:Y:S01]  /*48460*/  ISETP.LT.AND P1, PT, R155, UR22, !P0 ;  /* 0x000000169b007c0c */ /* 0x000fe2000c721270 */
[----:B------:R-:W-:Y:S01]  /*48470*/  ULDC UR4, c[0x0][0x248] ;  /* 0x0000920000047ab9 */ /* 0x000fe20000000800 */
[----:B------:R-:W-:Y:S01]  /*48480*/  LOP3.LUT R35, R35, 0xff7fffff, RZ, 0xc0, !PT ;  /* 0xff7fffff23237812 */ /* 0x000fe200078ec0ff */
[----:B------:R-:W-:Y:S01]  /*48490*/  ULDC UR23, c[0x0][0x228] ;  /* 0x00008a0000177ab9 */ /* 0x000fe20000000800 */
[----:B------:R-:W-:-:S02]  /*484a0*/  ULDC UR22, c[0x0][0x228] ;  /* 0x00008a0000167ab9 */ /* 0x000fc40000000800 */
[----:B------:R-:W-:-:S04]  /*484b0*/  @P3 LOP3.LUT R35, R35, 0x800000, RZ, 0xfc, !PT ;  /* 0x0080000023233812 */ /* 0x000fc800078efcff */
[----:B------:R-:W-:-:S04]  /*484c0*/  LOP3.LUT R35, R35, 0xffbfffff, RZ, 0xc0, !PT ;  /* 0xffbfffff23237812 */ /* 0x000fc800078ec0ff */
[----:B------:R-:W-:Y:S02]  /*484d0*/  @P2 LOP3.LUT R35, R35, 0x400000, RZ, 0xfc, !PT ;  /* 0x0040000023232812 */ /* 0x000fe400078efcff */
[----:B------:R-:W-:Y:S01]  /*484e0*/  ISETP.LT.AND P0, PT, R154, UR21, !P0 ;  /* 0x000000159a007c0c */ /* 0x000fe2000c701270 */
[----:B------:R-:W-:Y:S01]  /*484f0*/  VIADD R211, R212, UR4 ;  /* 0x00000004d4d37c36 */ /* 0x000fe20008000000 */
[----:B------:R-:W-:Y:S01]  /*48500*/  LOP3.LUT R35, R35, 0xffdfffff, RZ, 0xc0, !PT ;  /* 0xffdfffff23237812 */ /* 0x000fe200078ec0ff */
[----:B------:R-:W-:-:S03]  /*48510*/  ULDC UR21, c[0x0][0x228] ;  /* 0x00008a0000157ab9 */ /* 0x000fc60000000800 */
[----:B------:R-:W-:-:S04]  /*48520*/  @P1 LOP3.LUT R35, R35, 0x200000, RZ, 0xfc, !PT ;  /* 0x0020000023231812 */ /* 0x000fc800078efcff */
[----:B------:R-:W-:-:S04]  /*48530*/  LOP3.LUT R35, R35, 0xffefffff, RZ, 0xc0, !PT ;  /* 0xffefffff23237812 */ /* 0x000fc800078ec0ff */
[----:B------:R-:W-:Y:S02]  /*48540*/  @P0 LOP3.LUT R35, R35, 0x100000, RZ, 0xfc, !PT ;  /* 0x0010000023230812 */ /* 0x000fe400078efcff */
[----:B------:R-:W-:Y:S01]  /*48550*/  ISETP.GE.AND P0, PT, R45, UR5, PT ;  /* 0x000000052d007c0c */ /* 0x000fe2000bf06270 */
[----:B------:R-:W-:-:S03]  /*48560*/  ULDC.64 UR4, c[0x0][0x228] ;  /* 0x00008a0000047ab9 */ /* 0x000fc60000000a00 */
[----:B------:R-:W-:Y:S02]  /*48570*/  ISETP.LT.AND P1, PT, R234, UR6, !P0 ;  /* 0x00000006ea007c0c */ /* 0x000fe4000c721270 */
[----:B------:R-:W-:Y:S01]  /*48580*/  ISETP.LT.AND P3, PT, R237, UR12, !P0 ;  /* 0x0000000ced007c0c */ /* 0x000fe2000c761270 */
[----:B------:R-:W-:Y:S01]  /*48590*/  ULDC UR12, c[0x0][0x228] ;  /* 0x00008a00000c7ab9 */ /* 0x000fe20000000800 */
[----:B------:R-:W-:Y:S02]  /*485a0*/  LOP3.LUT R35, R35, 0xfffeffff, RZ, 0xc0, !PT ;  /* 0xfffeffff23237812 */ /* 0x000fe400078ec0ff */
[----:B------:R-:W-:Y:S01]  /*485b0*/  ISETP.LT.AND P2, PT, R236, UR13, !P0 ;  /* 0x0000000dec007c0c */ /* 0x000fe2000c741270 */
[----:B------:R-:W-:-:S06]  /*485c0*/  ULDC UR13, c[0x0][0x228] ;  /* 0x00008a00000d7ab9 */ /* 0x000fcc0000000800 */
[----:B------:R-:W-:-:S04]  /*485d0*/  @P1 LOP3.LUT R35, R35, 0x10000, RZ, 0xfc, !PT ;  /* 0x0001000023231812 */ /* 0x000fc800078efcff */
[----:B------:R-:W-:-:S04]  /*485e0*/  LOP3.LUT R35, R35, 0xfff7ffff, RZ, 0xc0, !PT ;  /* 0xfff7ffff23237812 */ /* 0x000fc800078ec0ff */
[----:B------:R-:W-:Y:S02]  /*485f0*/  @P3 LOP3.LUT R35, R35, 0x80000, RZ, 0xfc, !PT ;  /* 0x0008000023233812 */ /* 0x000fe400078efcff */
[----:B------:R-:W-:Y:S01]  /*48600*/  ISETP.LT.AND P1, PT, R235, UR14, !P0 ;  /* 0x0000000eeb007c0c */ /* 0x000fe2000c721270 */
[----:B------:R-:W-:Y:S01]  /*48610*/  ULDC UR14, c[0x0][0x228] ;  /* 0x00008a00000e7ab9 */ /* 0x000fe20000000800 */
        /* <DEDUP_REMOVED lines=17> */
[----:B------:R-:W-:-:S04]  /*48730*/  @P1 LOP3.LUT R35, R35, 0x2000, RZ, 0xfc, !PT ;  /* 0x0000200023231812 */ /* 0x000fc800078efcff */
[----:B------:R-:W-:-:S04]  /*48740*/  LOP3.LUT R35, R35, 0xffffefff, RZ, 0xc0, !PT ;  /* 0xffffefff23237812 */ /* 0x000fc800078ec0ff */
[----:B------:R-:W-:Y:S02]  /*48750*/  @P0 LOP3.LUT R35, R35, 0x1000, RZ, 0xfc, !PT ;  /* 0x0000100023230812 */ /* 0x000fe400078efcff */
[----:B------:R-:W-:Y:S01]  /*48760*/  ISETP.GE.AND P0, PT, R46, UR9, PT ;  /* 0x000000092e007c0c */ /* 0x000fe2000bf06270 */
[----:B------:R-:W-:-:S03]  /*48770*/  ULDC.64 UR8, c[0x0][0x228] ;  /* 0x00008a0000087ab9 */ /* 0x000fc60000000a00 */
[----:B------:R-:W-:Y:S01]  /*48780*/  ISETP.LT.AND P1, PT, R234, UR4, !P0 ;  /* 0x00000004ea007c0c */ /* 0x000fe2000c721270 */
[----:B------:R-:W-:Y:S01]  /*48790*/  ULDC UR4, c[0x0][0x248] ;  /* 0x0000920000047ab9 */ /* 0x000fe20000000800 */
[----:B------:R-:W-:Y:S02]  /*487a0*/  ISETP.LT.AND P3, PT, R237, UR53, !P0 ;  /* 0x00000035ed007c0c */ /* 0x000fe4000c761270 */
[----:B------:R-:W-:Y:S02]  /*487b0*/  LOP3.LUT R35, R35, 0xfffffeff, RZ, 0xc0, !PT ;  /* 0xfffffeff23237812 */ /* 0x000fe400078ec0ff */
[----:B------:R-:W-:Y:S01]  /*487c0*/  ISETP.LT.AND P2, PT, R236, UR51, !P0 ;  /* 0x00000033ec007c0c */ /* 0x000fe2000c741270 */
[----:B------:R-:W-:Y:S01]  /*487d0*/  VIADD R210, R211, UR4 ;  /* 0x00000004d3d27c36 */ /* 0x000fe20008000000 */
[----:B------:R-:W-:Y:S01]  /*487e0*/  ULDC UR4, c[0x0][0x248] ;  /* 0x0000920000047ab9 */ /* 0x000fe20000000800 */
[----:B------:R-:W-:Y:S01]  /*487f0*/  ULDC UR51, c[0x0][0x228] ;  /* 0x00008a0000337ab9 */ /* 0x000fe20000000800 */
[----:B------:R-:W-:-:S03]  /*48800*/  ULDC UR53, c[0x0][0x228] ;  /* 0x00008a0000357ab9 */ /* 0x000fc60000000800 */
[----:B------:R-:W-:-:S04]  /*48810*/  @P1 LOP3.LUT R35, R35, 0x100, RZ, 0xfc, !PT ;  /* 0x0000010023231812 */ /* 0x000fc800078efcff */
        /* <DEDUP_REMOVED lines=10> */
[----:B------:R-:W-:-:S02]  /*488c0*/  ULDC UR52, c[0x0][0x228] ;  /* 0x00008a0000347ab9 */ /* 0x000fc40000000800 */
        /* <DEDUP_REMOVED lines=17> */
[----:B------:R-:W-:Y:S01]  /*489e0*/  ULDC.64 UR6, c[0x0][0x228] ;  /* 0x00008a0000067ab9 */ /* 0x000fe20000000a00 */
[C---:B------:R-:W-:Y:S02]  /*489f0*/  VIADD R56, R252.reuse, 0x33 ;  /* 0x00000033fc387836 */ /* 0x040fe40000000000 */
[----:B------:R-:W-:Y:S01]  /*48a00*/  VIADD R57, R252, 0x32 ;  /* 0x00000032fc397836 */ /* 0x000fe20000000000 */
[----:B------:R-:W-:Y:S01]  /*48a10*/  ISETP.LT.AND P1, PT, R234, UR8, !P0 ;  /* 0x00000008ea007c0c */ /* 0x000fe2000c721270 */
[C---:B------:R-:W-:Y:S01]  /*48a20*/  VIADD R58, R252.reuse, 0x31 ;  /* 0x00000031fc3a7836 */ /* 0x040fe20000000000 */
[----:B------:R-:W-:Y:S01]  /*48a30*/  ISETP.LT.AND P3, PT, R237, UR49, !P0 ;  /* 0x00000031ed007c0c */ /* 0x000fe2000c761270 */
[----:B------:R-:W-:Y:S01]  /*48a40*/  ULDC UR49, c[0x0][0x228] ;  /* 0x00008a0000317ab9 */ /* 0x000fe20000000800 */
[----:B------:R-:W-:Y:S01]  /*48a50*/  LOP3.LUT R35, R35, 0xfffffffe, RZ, 0xc0, !PT ;  /* 0xfffffffe23237812 */ /* 0x000fe200078ec0ff */
[----:B------:R-:W-:Y:S01]  /*48a60*/  VIADD R59, R252, 0x30 ;  /* 0x00000030fc3b7836 */ /* 0x000fe20000000000 */
[----:B------:R-:W-:Y:S01]  /*48a70*/  ISETP.LT.AND P2, PT, R236, UR48, !P0 ;  /* 0x00000030ec007c0c */ /* 0x000fe2000c741270 */
[----:B------:R-:W-:Y:S01]  /*48a80*/  ULDC UR48, c[0x0][0x228] ;  /* 0x00008a0000307ab9 */ /* 0x000fe20000000800 */
[----:B------:R-:W-:Y:S01]  /*48a90*/  LOP3.LUT R31, R31, 0x7fffffff, RZ, 0xc0, !PT ;  /* 0x7fffffff1f1f7812 */ /* 0x000fe200078ec0ff */
[----:B------:R-:W-:-:S02]  /*48aa0*/  VIADD R60, R252, 0x2f ;  /* 0x0000002ffc3c7836 */ /* 0x000fc40000000000 */
[C---:B------:R-:W-:Y:S02]  /*48ab0*/  VIADD R61, R252.reuse, 0x2e ;  /* 0x0000002efc3d7836 */ /* 0x040fe40000000000 */
[C---:B------:R-:W-:Y:S01]  /*48ac0*/  VIADD R62, R252.reuse, 0x2d ;  /* 0x0000002dfc3e7836 */ /* 0x040fe20000000000 */
[----:B------:R-:W-:Y:S01]  /*48ad0*/  @P1 LOP3.LUT R35, R35, 0x1, RZ, 0xfc, !PT ;  /* 0x0000000123231812 */ /* 0x000fe200078efcff */
[----:B------:R-:W-:Y:S01]  /*48ae0*/  VIADD R63, R252, 0x2c ;  /* 0x0000002cfc3f7836 */ /* 0x000fe20000000000 */
[----:B------:R-:W-:Y:S01]  /*48af0*/  LOP3.LUT R30, R30, 0x7fffffff, RZ, 0xc0, !PT ;  /* 0x7fffffff1e1e7812 */ /* 0x000fe200078ec0ff */
[C---:B------:R-:W-:Y:S01]  /*48b00*/  VIADD R64, R252.reuse, 0x2b ;  /* 0x0000002bfc407836 */ /* 0x040fe20000000000 */
[----:B------:R-:W-:Y:S01]  /*48b10*/  LOP3.LUT R35, R35, 0xfffffff7, RZ, 0xc0, !PT ;  /* 0xfffffff723237812 */ /* 0x000fe200078ec0ff */
[C---:B------:R-:W-:Y:S02]  /*48b20*/  VIADD R65, R252.reuse, 0x2a ;  /* 0x0000002afc417836 */ /* 0x040fe40000000000 */
[C---:B------:R-:W-:Y:S01]  /*48b30*/  VIADD R66, R252.reuse, 0x29 ;  /* 0x00000029fc427836 */ /* 0x040fe20000000000 */
[----:B------:R-:W-:Y:S01]  /*48b40*/  @P3 LOP3.LUT R35, R35, 0x8, RZ, 0xfc, !PT ;  /* 0x0000000823233812 */ /* 0x000fe200078efcff */
[----:B------:R-:W-:Y:S01]  /*48b50*/  VIADD R67, R252, 0x28 ;  /* 0x00000028fc437836 */ /* 0x000fe20000000000 */
[----:B------:R-:W-:Y:S01]  /*48b60*/  ISETP.LT.AND P3, PT, R233, UR38, !P0 ;  /* 0x00000026e9007c0c */ /* 0x000fe2000c761270 */
[----:B------:R-:W-:Y:S01]  /*48b70*/  ULDC UR38, c[0x0][0x228] ;  /* 0x00008a0000267ab9 */ /* 0x000fe20000000800 */
[----:B------:R-:W-:Y:S01]  /*48b80*/  ISETP.LT.AND P1, PT, R235, UR39, !P0 ;  /* 0x00000027eb007c0c */ /* 0x000fe2000c721270 */
[----:B------:R-:W-:Y:S01]  /*48b90*/  ULDC UR39, c[0x0][0x228] ;  /* 0x00008a0000277ab9 */ /* 0x000fe20000000800 */
[----:B------:R-:W-:-:S02]  /*48ba0*/  LOP3.LUT R35, R35, 0xfffffffb, RZ, 0xc0, !PT ;  /* 0xfffffffb23237812 */ /* 0x000fc400078ec0ff */
[----:B------:R-:W-:Y:S01]  /*48bb0*/  LOP3.LUT R29, R29, 0x7fffffff, RZ, 0xc0, !PT ;  /* 0x7fffffff1d1d7812 */ /* 0x000fe200078ec0ff */
[C---:B------:R-:W-:Y:S01]  /*48bc0*/  VIADD R68, R252.reuse, 0x27 ;  /* 0x00000027fc447836 */ /* 0x040fe20000000000 */
[----:B------:R-:W-:Y:S01]  /*48bd0*/  @P2 LOP3.LUT R35, R35, 0x4, RZ, 0xfc, !PT ;  /* 0x0000000423232812 */ /* 0x000fe200078efcff */
[----:B------:R-:W-:Y:S01]  /*48be0*/  VIADD R69, R252, 0x26 ;  /* 0x00000026fc457836 */ /* 0x000fe20000000000 */
[----:B------:R-:W-:Y:S01]  /*48bf0*/  ISETP.LT.AND P2, PT, R232, UR11, !P0 ;  /* 0x0000000be8007c0c */ /* 0x000fe2000c741270 */
[----:B------:R-:W-:Y:S01]  /*48c00*/  ULDC UR11, c[0x0][0x228] ;  /* 0x00008a00000b7ab9 */ /* 0x000fe20000000800 */
[----:B------:R-:W-:Y:S01]  /*48c10*/  LOP3.LUT R35, R35, 0xfffffffd, RZ, 0xc0, !PT ;  /* 0xfffffffd23237812 */ /* 0x000fe200078ec0ff */
[----:B------:R-:W-:Y:S01]  /*48c20*/  VIADD R70, R252, 0x25 ;  /* 0x00000025fc467836 */ /* 0x000fe20000000000 */
[----:B------:R-:W-:Y:S01]  /*48c30*/  @P3 LOP3.LUT R34, R34, 0x80000000, RZ, 0xfc, !PT ;  /* 0x8000000022223812 */ /* 0x000fe200078efcff */
[----:B------:R-:W-:Y:S01]  /*48c40*/  VIADD R71, R252, 0x24 ;  /* 0x00000024fc477836 */ /* 0x000fe20000000000 */
[----:B------:R-:W-:-:S02]  /*48c50*/  @P1 LOP3.LUT R35, R35, 0x2, RZ, 0xfc, !PT ;  /* 0x0000000223231812 */ /* 0x000fc400078efcff */
[----:B------:R-:W-:Y:S01]  /*48c60*/  LOP3.LUT R28, R28, 0x7fffffff, RZ, 0xc0, !PT ;  /* 0x7fffffff1c1c7812 */ /* 0x000fe200078ec0ff */
[----:B------:R-:W-:Y:S01]  /*48c70*/  VIADD R72, R252, 0x23 ;  /* 0x00000023fc487836 */ /* 0x000fe20000000000 */
[----:B------:R-:W-:Y:S01]  /*48c80*/  ISETP.LT.AND P1, PT, R155, UR10, !P0 ;  /* 0x0000000a9b007c0c */ /* 0x000fe2000c721270 */
[----:B------:R-:W-:Y:S01]  /*48c90*/  ULDC UR10, c[0x0][0x228] ;  /* 0x00008a00000a7ab9 */ /* 0x000fe20000000800 */
[----:B------:R-:W-:Y:S01]  /*48ca0*/  LOP3.LUT R34, R34, 0xbfffffff, RZ, 0xc0, !PT ;  /* 0xbfffffff22227812 */ /* 0x000fe200078ec0ff */
[C---:B------:R-:W-:Y:S02]  /*48cb0*/  VIADD R73, R252.reuse, 0x22 ;  /* 0x00000022fc497836 */ /* 0x040fe40000000000 */
[----:B------:R-:W-:Y:S01]  /*48cc0*/  VIADD R74, R252, 0x21 ;  /* 0x00000021fc4a7836 */ /* 0x000fe20000000000 */
[----:B------:R-:W-:Y:S01]  /*48cd0*/  @P2 LOP3.LUT R34, R34, 0x40000000, RZ, 0xfc, !PT ;  /* 0x4000000022222812 */ /* 0x000fe200078efcff */
[----:B------:R-:W-:Y:S01]  /*48ce0*/  VIADD R75, R252, 0x20 ;  /* 0x00000020fc4b7836 */ /* 0x000fe20000000000 */
[----:B------:R-:W-:Y:S01]  /*48cf0*/  ISETP.LT.AND P0, PT, R154, UR57, !P0 ;  /* 0x000000399a007c0c */ /* 0x000fe2000c701270 */
[----:B------:R-:W-:Y:S01]  /*48d00*/  ULDC UR57, c[0x0][0x228] ;  /* 0x00008a0000397ab9 */ /* 0x000fe20000000800 */
[----:B------:R-:W-:Y:S01]  /*48d10*/  LOP3.LUT R34, R34, 0xdfffffff, RZ, 0xc0, !PT ;  /* 0xdfffffff22227812 */ /* 0x000fe200078ec0ff */
[C---:B------:R-:W-:Y:S01]  /*48d20*/  VIADD R76, R252.reuse, 0x1f ;  /* 0x0000001ffc4c7836 */ /* 0x040fe20000000000 */
[----:B------:R-:W-:Y:S01]  /*48d30*/  LOP3.LUT R27, R27, 0x7fffffff, RZ, 0xc0, !PT ;  /* 0x7fffffff1b1b7812 */ /* 0x000fe200078ec0ff */
[----:B------:R-:W-:Y:S01]  /*48d40*/  VIADD R77, R252, 0x1e ;  /* 0x0000001efc4d7836 */ /* 0x000fe20000000000 */
[----:B------:R-:W-:Y:S01]  /*48d50*/  @P1 LOP3.LUT R34, R34, 0x20000000, RZ, 0xfc, !PT ;  /* 0x2000000022221812 */ /* 0x000fe200078efcff */
[----:B------:R-:W-:-:S02]  /*48d60*/  VIADD R78, R252, 0x1d ;  /* 0x0000001dfc4e7836 */ /* 0x000fc40000000000 */
[----:B------:R-:W-:Y:S01]  /*48d70*/  VIADD R79, R252, 0x1c ;  /* 0x0000001cfc4f7836 */ /* 0x000fe20000000000 */
[----:B------:R-:W-:Y:S01]  /*48d80*/  LOP3.LUT R34, R34, 0xefffffff, RZ, 0xc0, !PT ;  /* 0xefffffff22227812 */ /* 0x000fe200078ec0ff */
[----:B------:R-:W-:Y:S01]  /*48d90*/  VIADD R80, R252, 0x1b ;  /* 0x0000001bfc507836 */ /* 0x000fe20000000000 */
[----:B------:R-:W-:Y:S01]  /*48da0*/  LOP3.LUT R26, R26, 0x7fffffff, RZ, 0xc0, !PT ;  /* 0x7fffffff1a1a7812 */ /* 0x000fe200078ec0ff */
[----:B------:R-:W-:Y:S01]  /*48db0*/  VIADD R81, R252, 0x1a ;  /* 0x0000001afc517836 */ /* 0x000fe20000000000 */
[----:B------:R-:W-:Y:S01]  /*48dc0*/  @P0 LOP3.LUT R34, R34, 0x10000000, RZ, 0xfc, !PT ;  /* 0x1000000022220812 */ /* 0x000fe200078efcff */
[----:B------:R-:W-:Y:S01]  /*48dd0*/  VIADD R82, R252, 0x19 ;  /* 0x00000019fc527836 */ /* 0x000fe20000000000 */
[----:B------:R-:W-:Y:S01]  /*48de0*/  ISETP.GE.AND P0, PT, R48, UR5, PT ;  /* 0x0000000530007c0c */ /* 0x000fe2000bf06270 */
[----:B------:R-:W-:Y:S01]  /*48df0*/  ULDC.64 UR4, c[0x0][0x228] ;  /* 0x00008a0000047ab9 */ /* 0x000fe20000000a00 */
[C---:B------:R-:W-:Y:S01]  /*48e00*/  VIADD R83, R252.reuse, 0x18 ;  /* 0x00000018fc537836 */ /* 0x040fe20000000000 */
[----:B------:R-:W-:Y:S01]  /*48e10*/  LOP3.LUT R25, R25, 0x7fffffff, RZ, 0xc0, !PT ;  /* 0x7fffffff19197812 */ /* 0x000fe200078ec0ff */
[----:B------:R-:W-:Y:S01]  /*48e20*/  VIADD R84, R252, 0x17 ;  /* 0x00000017fc547836 */ /* 0x000fe20000000000 */
[----:B------:R-:W-:Y:S01]  /*48e30*/  ISETP.LT.AND P1, PT, R234, UR6, !P0 ;  /* 0x00000006ea007c0c */ /* 0x000fe2000c721270 */
[----:B------:R-:W-:Y:S01]  /*48e40*/  VIADD R85, R252, 0x16 ;  /* 0x00000016fc557836 */ /* 0x000fe20000000000 */
[----:B------:R-:W-:Y:S01]  /*48e50*/  ISETP.LT.AND P3, PT, R237, UR55, !P0 ;  /* 0x00000037ed007c0c */ /* 0x000fe2000c761270 */
[----:B------:R-:W-:Y:S01]  /*48e60*/  ULDC UR55, c[0x0][0x228] ;  /* 0x00008a0000377ab9 */ /* 0x000fe20000000800 */
[----:B------:R-:W-:Y:S01]  /*48e70*/  LOP3.LUT R34, R34, 0xfeffffff, RZ, 0xc0, !PT ;  /* 0xfeffffff22227812 */ /* 0x000fe200078ec0ff */
[----:B------:R-:W-:Y:S01]  /*48e80*/  VIADD R86, R252, 0x15 ;  /* 0x00000015fc567836 */ /* 0x000fe20000000000 */
[----:B------:R-:W-:Y:S01]  /*48e90*/  ISETP.LT.AND P2, PT, R236, UR29, !P0 ;  /* 0x0000001dec007c0c */ /* 0x000fe2000c741270 */
[----:B------:R-:W-:Y:S01]  /*48ea0*/  ULDC UR29, c[0x0][0x228] ;  /* 0x00008a00001d7ab9 */ /* 0x000fe20000000800 */
[----:B------:R-:W-:Y:S01]  /*48eb0*/  VIADD R87, R252, 0x14 ;  /* 0x00000014fc577836 */ /* 0x000fe20000000000 */
[----:B------:R-:W-:Y:S01]  /*48ec0*/  LOP3.LUT R24, R24, 0x7fffffff, RZ, 0xc0, !PT ;  /* 0x7fffffff18187812 */ /* 0x000fe200078ec0ff */
[C---:B------:R-:W-:Y:S01]  /*48ed0*/  VIADD R88, R252.reuse, 0x13 ;  /* 0x00000013fc587836 */ /* 0x040fe20000000000 */
[----:B------:R-:W-:Y:S01]  /*48ee0*/  LOP3.LUT R23, R23, 0x7fffffff, RZ, 0xc0, !PT ;  /* 0x7fffffff17177812 */ /* 0x000fe200078ec0ff */
[----:B------:R-:W-:Y:S01]  /*48ef0*/  VIADD R89, R252, 0x12 ;  /* 0x00000012fc597836 */ /* 0x000fe20000000000 */
[----:B------:R-:W-:Y:S01]  /*48f00*/  @P1 LOP3.LUT R34, R34, 0x1000000, RZ, 0xfc, !PT ;  /* 0x0100000022221812 */ /* 0x000fe200078efcff */
[----:B------:R-:W-:Y:S01]  /*48f10*/  VIADD R90, R252, 0x11 ;  /* 0x00000011fc5a7836 */ /* 0x000fe20000000000 */
[----:B------:R-:W-:Y:S01]  /*48f20*/  LOP3.LUT R22, R22, 0x7fffffff, RZ, 0xc0, !PT ;  /* 0x7fffffff16167812 */ /* 0x000fe200078ec0ff */
[----:B------:R-:W-:Y:S01]  /*48f30*/  VIADD R91, R252, 0x10 ;  /* 0x00000010fc5b7836 */ /* 0x000fe20000000000 */
[----:B------:R-:W-:Y:S01]  /*48f40*/  LOP3.LUT R34, R34, 0xf7ffffff, RZ, 0xc0, !PT ;  /* 0xf7ffffff22227812 */ /* 0x000fe200078ec0ff */
[C---:B------:R-:W-:Y:S01]  /*48f50*/  VIADD R92, R252.reuse, 0xf ;  /* 0x0000000ffc5c7836 */ /* 0x040fe20000000000 */
[----:B------:R-:W-:Y:S01]  /*48f60*/  LOP3.LUT R21, R21, 0x7fffffff, RZ, 0xc0, !PT ;  /* 0x7fffffff15157812 */ /* 0x000fe200078ec0ff */
[----:B------:R-:W-:Y:S01]  /*48f70*/  VIADD R93, R252, 0xe ;  /* 0x0000000efc5d7836 */ /* 0x000fe20000000000 */
[----:B------:R-:W-:Y:S01]  /*48f80*/  @P3 LOP3.LUT R34, R34, 0x8000000, RZ, 0xfc, !PT ;  /* 0x0800000022223812 */ /* 0x000fe200078efcff */
[----:B------:R-:W-:Y:S01]  /*48f90*/  VIADD R94, R252, 0xd ;  /* 0x0000000dfc5e7836 */ /* 0x000fe20000000000 */
[----:B------:R-:W-:Y:S01]  /*48fa0*/  ISETP.LT.AND P1, PT, R235, UR28, !P0 ;  /* 0x0000001ceb007c0c */ /* 0x000fe2000c721270 */
[----:B------:R-:W-:Y:S01]  /*48fb0*/  ULDC UR28, c[0x0][0x228] ;  /* 0x00008a00001c7ab9 */ /* 0x000fe20000000800 */
[----:B------:R-:W-:Y:S01]  /*48fc0*/  LOP3.LUT R34, R34, 0xfbffffff, RZ, 0xc0, !PT ;  /* 0xfbffffff22227812 */ /* 0x000fe200078ec0ff */
[----:B------:R-:W-:Y:S01]  /*48fd0*/  VIADD R95, R252, 0xc ;  /* 0x0000000cfc5f7836 */ /* 0x000fe20000000000 */
        /* <DEDUP_REMOVED lines=8> */
[----:B------:R-:W-:Y:S02]  /*49060*/  BAR.SYNC.DEFER_BLOCKING 0x0 ;  /* 0x0000000000007b1d */ /* 0x000fe40000010000 */
[----:B------:R-:W-:-:S02]  /*49070*/  @P1 LOP3.LUT R34, R34, 0x2000000, RZ, 0xfc, !PT ;  /* 0x0200000022221812 */ /* 0x000fc400078efcff */
[----:B------:R-:W-:Y:S02]  /*49080*/  ISETP.LT.AND P2, PT, R232, UR20, !P0 ;  /* 0x00000014e8007c0c */ /* 0x000fe4000c741270 */
[----:B------:R-:W-:Y:S01]  /*49090*/  LOP3.LUT R34, R34, 0xff7fffff, RZ, 0xc0, !PT ;  /* 0xff7fffff22227812 */ /* 0x000fe200078ec0ff */
[----:B------:R-:W-:-:S03]  /*490a0*/  ULDC UR20, c[0x0][0x228] ;  /* 0x00008a0000147ab9 */ /* 0x000fc60000000800 */
[----:B------:R-:W-:Y:S02]  /*490b0*/  @P3 LOP3.LUT R34, R34, 0x800000, RZ, 0xfc, !PT ;  /* 0x0080000022223812 */ /* 0x000fe400078efcff */
[----:B------:R-:W-:Y:S01]  /*490c0*/  ISETP.LT.AND P1, PT, R155, UR19, !P0 ;  /* 0x000000139b007c0c */ /* 0x000fe2000c721270 */
[----:B------:R-:W-:Y:S01]  /*490d0*/  ULDC UR19, c[0x0][0x228] ;  /* 0x00008a0000137ab9 */ /* 0x000fe20000000800 */
[----:B------:R-:W-:-:S04]  /*490e0*/  LOP3.LUT R34, R34, 0xffbfffff, RZ, 0xc0, !PT ;  /* 0xffbfffff22227812 */ /* 0x000fc800078ec0ff */
[----:B------:R-:W-:Y:S02]  /*490f0*/  @P2 LOP3.LUT R34, R34, 0x400000, RZ, 0xfc, !PT ;  /* 0x0040000022222812 */ /* 0x000fe400078efcff */
[----:B------:R-:W-:Y:S01]  /*49100*/  ISETP.LT.AND P0, PT, R154, UR18, !P0 ;  /* 0x000000129a007c0c */ /* 0x000fe2000c701270 */
[----:B------:R-:W-:Y:S01]  /*49110*/  ULDC UR18, c[0x0][0x228] ;  /* 0x00008a0000127ab9 */ /* 0x000fe20000000800 */
[----:B------:R-:W-:Y:S01]  /*49120*/  LOP3.LUT R34, R34, 0xffdfffff, RZ, 0xc0, !PT ;  /* 0xffdfffff22227812 */ /* 0x000fe200078ec0ff */
[----:B------:R-:W-:Y:S01]  /*49130*/  VIADD R99, R252, 0x8 ;  /* 0x00000008fc637836 */ /* 0x000fe20000000000 */
[----:B------:R-:W1:Y:S02]  /*49140*/  LDS.128 R44, [R36] ;  /* 0x00000000242c7984 */ /* 0x000e640000000c00 */
        /* <DEDUP_REMOVED lines=88> */
[----:B------:R-:W-:Y:S01]  /*496d0*/  ISETP.LT.AND P1, PT, R235, UR61, !P0 ;  /* 0x0000003deb007c0c */ /* 0x000fe2000c721270 */
[----:B------:R-:W-:Y:S01]  /*496e0*/  ULDC UR61, c[0x0][0x228] ;  /* 0x00008a00003d7ab9 */ /* 0x000fe20000000800 */
[----:B------:R-:W-:-:S04]  /*496f0*/  LOP3.LUT R34, R34, 0xfffffffb, RZ, 0xc0, !PT ;  /* 0xfffffffb22227812 */ /* 0x000fc800078ec0ff */
[----:B------:R-:W-:Y:S02]  /*49700*/  @P2 LOP3.LUT R34, R34, 0x4, RZ, 0xfc, !PT ;  /* 0x0000000422222812 */ /* 0x000fe400078efcff */
[----:B------:R-:W-:Y:S01]  /*49710*/  ISETP.LT.AND P2, PT, R232, UR57, !P0 ;  /* 0x00000039e8007c0c */ /* 0x000fe2000c741270 */
[----:B------:R-:W-:Y:S01]  /*49720*/  ULDC UR57, c[0x0][0x228] ;  /* 0x00008a0000397ab9 */ /* 0x000fe20000000800 */
[----:B------:R-:W-:Y:S02]  /*49730*/  LOP3.LUT R34, R34, 0xfffffffd, RZ, 0xc0, !PT ;  /* 0xfffffffd22227812 */ /* 0x000fe400078ec0ff */
[----:B------:R-:W-:Y:S02]  /*49740*/  @P3 LOP3.LUT R33, R33, 0x80000000, RZ, 0xfc, !PT ;  /* 0x8000000021213812 */ /* 0x000fe400078efcff */
        /* <DEDUP_REMOVED lines=18> */
[----:B------:R-:W-:Y:S01]  /*49870*/  ULDC UR55, c[0x0][0x228] ;  /* 0x00008a0000377ab9 */ /* 0x000fe20000000800 */
[----:B------:R-:W-:Y:S01]  /*49880*/  VIADD R204, R205, UR4 ;  /* 0x00000004cdcc7c36 */ /* 0x000fe20008000000 */
        /* <DEDUP_REMOVED lines=97> */
[----:B------:R-:W-:-:S04]  /*49ea0*/  ISETP.GE.AND P0, PT, R55, UR9, PT ;  /* 0x0000000937007c0c */ /* 0x000fc8000bf06270 */
[----:B------:R-:W-:Y:S01]  /*49eb0*/  ISETP.LT.AND P1, PT, R234, UR4, !P0 ;  /* 0x00000004ea007c0c */ /* 0x000fe2000c721270 */
[----:B------:R-:W-:Y:S01]  /*49ec0*/  ULDC UR4, c[0x0][0x248] ;  /* 0x0000920000047ab9 */ /* 0x000fe20000000800 */
[----:B------:R-:W-:Y:S01]  /*49ed0*/  ISETP.LT.AND P3, PT, R237, UR8, !P0 ;  /* 0x00000008ed007c0c */ /* 0x000fe2000c761270 */
[----:B------:R-:W-:Y:S01]  /*49ee0*/  ULDC.64 UR8, c[0x0][0x228] ;  /* 0x00008a0000087ab9 */ /* 0x000fe20000000a00 */
[----:B------:R-:W-:Y:S02]  /*49ef0*/  LOP3.LUT R33, R33, 0xfffffffe, RZ, 0xc0, !PT ;  /* 0xfffffffe21217812 */ /* 0x000fe400078ec0ff */
[----:B------:R-:W-:Y:S01]  /*49f00*/  ISETP.LT.AND P2, PT, R236, UR10, !P0 ;  /* 0x0000000aec007c0c */ /* 0x000fe2000c741270 */
[----:B------:R-:W-:Y:S01]  /*49f10*/  VIADD R201, R202, UR4 ;  /* 0x00000004cac97c36 */ /* 0x000fe20008000000 */
[----:B------:R-:W-:Y:S01]  /*49f20*/  ULDC UR4, c[0x0][0x248] ;  /* 0x0000920000047ab9 */ /* 0x000fe20000000800 */
[----:B------:R-:W-:-:S04]  /*49f30*/  ULDC UR10, c[0x0][0x228] ;  /* 0x00008a00000a7ab9 */ /* 0x000fc80000000800 */
[----:B------:R-:W-:-:S04]  /*49f40*/  @P1 LOP3.LUT R33, R33, 0x1, RZ, 0xfc, !PT ;  /* 0x0000000121211812 */ /* 0x000fc800078efcff */
[----:B------:R-:W-:-:S04]  /*49f50*/  LOP3.LUT R33, R33, 0xfffffff7, RZ, 0xc0, !PT ;  /* 0xfffffff721217812 */ /* 0x000fc800078ec0ff */
[----:B------:R-:W-:Y:S02]  /*49f60*/  @P3 LOP3.LUT R33, R33, 0x8, RZ, 0xfc, !PT ;  /* 0x0000000821213812 */ /* 0x000fe400078efcff */
[----:B------:R-:W-:Y:S01]  /*49f70*/  ISETP.LT.AND P3, PT, R233, UR38, !P0 ;  /* 0x00000026e9007c0c */ /* 0x000fe2000c761270 */
[----:B------:R-:W-:Y:S01]  /*49f80*/  VIADD R200, R201, UR4 ;  /* 0x00000004c9c87c36 */ /* 0x000fe20008000000 */
[----:B------:R-:W-:Y:S01]  /*49f90*/  ISETP.LT.AND P1, PT, R235, UR11, !P0 ;  /* 0x0000000beb007c0c */ /* 0x000fe2000c721270 */
[----:B------:R-:W-:Y:S01]  /*49fa0*/  ULDC UR4, c[0x0][0x248] ;  /* 0x0000920000047ab9 */ /* 0x000fe20000000800 */
[----:B------:R-:W-:Y:S01]  /*49fb0*/  LOP3.LUT R33, R33, 0xfffffffb, RZ, 0xc0, !PT ;  /* 0xfffffffb21217812 */ /* 0x000fe200078ec0ff */
[----:B------:R-:W-:Y:S01]  /*49fc0*/  ULDC UR38, c[0x0][0x228] ;  /* 0x00008a0000267ab9 */ /* 0x000fe20000000800 */
[----:B------:R-:W-:Y:S02]  /*49fd0*/  ULDC UR11, c[0x0][0x228] ;  /* 0x00008a00000b7ab9 */ /* 0x000fe40000000800 */
[----:B------:R-:W-:-:S02]  /*49fe0*/  @P2 LOP3.LUT R33, R33, 0x4, RZ, 0xfc, !PT ;  /* 0x0000000421212812 */ /* 0x000fc400078efcff */
[----:B------:R-:W-:-:S03]  /*49ff0*/  ISETP.LT.AND P2, PT, R232, UR39, !P0 ;  /* 0x00000027e8007c0c */ /* 0x000fc6000c741270 */
[----:B------:R-:W-:Y:S01]  /*4a000*/  @P3 LOP3.LUT R32, R32, 0x80000000, RZ, 0xfc, !PT ;  /* 0x8000000020203812 */ /* 0x000fe200078efcff */
[----:B------:R-:W-:Y:S01]  /*4a010*/  VIADD R199, R200, UR4 ;  /* 0x00000004c8c77c36 */ /* 0x000fe20008000000 */
[----:B------:R-:W-:Y:S01]  /*4a020*/  LOP3.LUT R33, R33, 0xfffffffd, RZ, 0xc0, !PT ;  /* 0xfffffffd21217812 */ /* 0x000fe200078ec0ff */
[----:B------:R-:W-:Y:S01]  /*4a030*/  ULDC UR39, c[0x0][0x228] ;  /* 0x00008a0000277ab9 */ /* 0x000fe20000000800 */
[----:B------:R-:W-:Y:S02]  /*4a040*/  LOP3.LUT R32, R32, 0xbfffffff, RZ, 0xc0, !PT ;  /* 0xbfffffff20207812 */ /* 0x000fe400078ec0ff */
[----:B------:R-:W-:Y:S02]  /*4a050*/  @P1 LOP3.LUT R33, R33, 0x2, RZ, 0xfc, !PT ;  /* 0x0000000221211812 */ /* 0x000fe400078efcff */
[----:B------:R-:W-:Y:S01]  /*4a060*/  ISETP.LT.AND P1, PT, R155, UR48, !P0 ;  /* 0x000000309b007c0c */ /* 0x000fe2000c721270 */
[----:B------:R-:W-:Y:S01]  /*4a070*/  ULDC UR48, c[0x0][0x228] ;  /* 0x00008a0000307ab9 */ /* 0x000fe20000000800 */
[----:B------:R-:W-:-:S02]  /*4a080*/  @P2 LOP3.LUT R32, R32, 0x40000000, RZ, 0xfc, !PT ;  /* 0x4000000020202812 */ /* 0x000fc400078efcff */
[----:B------:R-:W-:Y:S01]  /*4a090*/  ISETP.LT.AND P0, PT, R154, UR49, !P0 ;  /* 0x000000319a007c0c */ /* 0x000fe2000c701270 */
[----:B------:R-:W-:Y:S01]  /*4a0a0*/  ULDC UR49, c[0x0][0x228] ;  /* 0x00008a0000317ab9 */ /* 0x000fe20000000800 */
[----:B------:R-:W-:-:S07]  /*4a0b0*/  LOP3.LUT R32, R32, 0xdfffffff, RZ, 0xc0, !PT ;  /* 0xdfffffff20207812 */ /* 0x000fce00078ec0ff */
        /* <DEDUP_REMOVED lines=408> */
[----:B------:R-:W-:Y:S01]  /*4ba40*/  LOP3.LUT R29, R29, 0xbfffffff, RZ, 0xc0, !PT ;  /* 0xbfffffff1d1d7812 */ /* 0x000fe200078ec0ff */
[----:B------:R-:W-:Y:S01]  /*4ba50*/  ULDC UR58, c[0x0][0x228] ;  /* 0x00008a00003a7ab9 */ /* 0x000fe20000000800 */
[----:B------:R-:W-:Y:S02]  /*4ba60*/  @P1 LOP3.LUT R30, R30, 0x2, RZ, 0xfc, !PT ;  /* 0x000000021e1e1812 */ /* 0x000fe400078efcff */
[----:B------:R-:W-:Y:S01]  /*4ba70*/  ISETP.LT.AND P1, PT, R155, UR57, !P0 ;  /* 0x000000399b007c0c */ /* 0x000fe2000c721270 */
[----:B------:R-:W-:Y:S01]  /*4ba80*/  VIADD R171, R175, UR4 ;  /* 0x00000004afab7c36 */ /* 0x000fe20008000000 */
[----:B------:R-:W-:Y:S01]  /*4ba90*/  @P2 LOP3.LUT R29, R29, 0x40000000, RZ, 0xfc, !PT ;  /* 0x400000001d1d2812 */ /* 0x000fe200078efcff */
[----:B------:R-:W-:Y:S01]  /*4baa0*/  ULDC UR57, c[0x0][0x228] ;  /* 0x00008a0000397ab9 */ /* 0x000fe20000000800 */
[----:B------:R-:W-:Y:S01]  /*4bab0*/  ISETP.LT.AND P0, PT, R154, UR56, !P0 ;  /* 0x000000389a007c0c */ /* 0x000fe2000c701270 */
[----:B------:R-:W-:Y:S01]  /*4bac0*/  ULDC UR56, c[0x0][0x228] ;  /* 0x00008a0000387ab9 */ /* 0x000fe20000000800 */
[----:B------:R-:W-:-:S07]  /*4bad0*/  LOP3.LUT R29, R29, 0xdfffffff, RZ, 0xc0, !PT ;  /* 0xdfffffff1d1d7812 */ /* 0x000fce00078ec0ff */
[----:B------:R-:W-:-:S04]  /*4bae0*/  @P1 LOP3.LUT R29, R29, 0x20000000, RZ, 0xfc, !PT ;  /* 0x200000001d1d1812 */ /* 0x000fc800078efcff */
[----:B------:R-:W-:-:S04]  /*4baf0*/  LOP3.LUT R29, R29, 0xefffffff, RZ, 0xc0, !PT ;  /* 0xefffffff1d1d7812 */ /* 0x000fc800078ec0ff */
[----:B------:R-:W-:Y:S02]  /*4bb00*/  @P0 LOP3.LUT R29, R29, 0x10000000, RZ, 0xfc, !PT ;  /* 0x100000001d1d0812 */ /* 0x000fe400078efcff */
[----:B------:R-:W-:-:S04]  /*4bb10*/  ISETP.GE.AND P0, PT, R68, UR7, PT ;  /* 0x0000000744007c0c */ /* 0x000fc8000bf06270 */
[----:B------:R-:W-:Y:S02]  /*4bb20*/  ISETP.LT.AND P1, PT, R234, UR8, !P0 ;  /* 0x00000008ea007c0c */ /* 0x000fe4000c721270 */
        /* <DEDUP_REMOVED lines=379> */
[----:B------:R-:W-:-:S03]  /*4d2e0*/  ULDC UR9, c[0x0][0x228] ;  /* 0x00008a0000097ab9 */ /* 0x000fc60000000800 */
        /* <DEDUP_REMOVED lines=27> */
[----:B------:R-:W-:Y:S02]  /*4d4a0*/  ISETP.LT.AND P1, PT, R155, UR11, !P0 ;  /* 0x0000000b9b007c0c */ /* 0x000fe4000c721270 */
[----:B------:R-:W-:-:S02]  /*4d4b0*/  @P2 LOP3.LUT R26, R26, 0x40000000, RZ, 0xfc, !PT ;  /* 0x400000001a1a2812 */ /* 0x000fc400078efcff */
[----:B------:R-:W-:Y:S01]  /*4d4c0*/  ISETP.LT.AND P0, PT, R154, UR10, !P0 ;  /* 0x0000000a9a007c0c */ /* 0x000fe2000c701270 */
[----:B------:R-:W-:Y:S01]  /*4d4d0*/  ULDC.64 UR10, c[0x0][0x228] ;  /* 0x00008a00000a7ab9 */ /* 0x000fe20000000a00 */
        /* <DEDUP_REMOVED lines=179> */
[----:B------:R-:W-:Y:S01]  /*4e010*/  ISETP.LT.AND P3, PT, R237, UR10, !P0 ;  /* 0x0000000aed007c0c */ /* 0x000fe2000c761270 */
[----:B------:R-:W-:Y:S01]  /*4e020*/  ULDC UR10, c[0x0][0x228] ;  /* 0x00008a00000a7ab9 */ /* 0x000fe20000000800 */
[----:B------:R-:W-:Y:S02]  /*4e030*/  LOP3.LUT R25, R25, 0xfffeffff, RZ, 0xc0, !PT ;  /* 0xfffeffff19197812 */ /* 0x000fe400078ec0ff */
[----:B------:R-:W-:-:S07]  /*4e040*/  ISETP.LT.AND P2, PT, R236, UR16, !P0 ;  /* 0x00000010ec007c0c */ /* 0x000fce000c741270 */
        /* <DEDUP_REMOVED lines=63> */
[----:B------:R-:W-:-:S03]  /*4e440*/  ULDC UR5, c[0x0][0x248] ;  /* 0x0000920000057ab9 */ /* 0x000fc60000000800 */
[----:B------:R-:W-:Y:S02]  /*4e450*/  ISETP.LT.AND P1, PT, R234, UR30, !P0 ;  /* 0x0000001eea007c0c */ /* 0x000fe4000c721270 */
        /* <DEDUP_REMOVED lines=16> */
[----:B------:R-:W-:Y:S02]  /*4e560*/  ISETP.LT.AND P2, PT, R232, UR38, !P0 ;  /* 0x00000026e8007c0c */ /* 0x000fe4000c741270 */
[----:B------:R-:W-:Y:S02]  /*4e570*/  LOP3.LUT R25, R25, 0xfffffffd, RZ, 0xc0, !PT ;  /* 0xfffffffd19197812 */ /* 0x000fe400078ec0ff */
[----:B------:R-:W-:Y:S02]  /*4e580*/  @P3 LOP3.LUT R24, R24, 0x80000000, RZ, 0xfc, !PT ;  /* 0x8000000018183812 */ /* 0x000fe400078efcff */
[----:B------:R-:W-:Y:S02]  /*4e590*/  @P1 LOP3.LUT R25, R25, 0x2, RZ, 0xfc, !PT ;  /* 0x0000000219191812 */ /* 0x000fe400078efcff */
[----:B------:R-:W-:Y:S01]  /*4e5a0*/  ISETP.LT.AND P1, PT, R155, UR39, !P0 ;  /* 0x000000279b007c0c */ /* 0x000fe2000c721270 */
[----:B------:R-:W-:Y:S01]  /*4e5b0*/  ULDC.64 UR38, c[0x0][0x228] ;  /* 0x00008a0000267ab9 */ /* 0x000fe20000000a00 */
        /* <DEDUP_REMOVED lines=10> */
[----:B------:R-:W-:Y:S02]  /*4e660*/  ISETP.LT.AND P1, PT, R234, UR38, !P0 ;  /* 0x00000026ea007c0c */ /* 0x000fe4000c721270 */
        /* <DEDUP_REMOVED lines=10> */
[----:B------:R-:W-:Y:S02]  /*4e710*/  ISETP.LT.AND P1, PT, R235, UR29, !P0 ;  /* 0x0000001deb007c0c */ /* 0x000fe4000c721270 */
        /* <DEDUP_REMOVED lines=135> */
[----:B------:R-:W-:Y:S01]  /*4ef90*/  VIADD R100, R252, 0x7 ;  /* 0x00000007fc647836 */ /* 0x000fe20000000000 */
[----:B------:R-:W-:-:S02]  /*4efa0*/  ULDC UR55, c[0x0][0x228] ;  /* 0x00008a0000377ab9 */ /* 0x000fc40000000800 */
        /* <DEDUP_REMOVED lines=26> */
[----:B------:R-:W-:Y:S01]  /*4f150*/  VIADD R101, R252, 0x6 ;  /* 0x00000006fc657836 */ /* 0x000fe20000000000 */
[----:B------:R-:W-:Y:S01]  /*4f160*/  LOP3.LUT R23, R23, 0xfffeffff, RZ, 0xc0, !PT ;  /* 0xfffeffff17177812 */ /* 0x000fe200078ec0ff */
[----:B------:R-:W-:Y:S01]  /*4f170*/  ULDC UR39, c[0x0][0x228] ;  /* 0x00008a0000277ab9 */ /* 0x000fe20000000800 */
[----:B------:R-:W-:Y:S01]  /*4f180*/  ISETP.LT.AND P1, PT, R234, UR30, !P0 ;  /* 0x0000001eea007c0c */ /* 0x000fe2000c721270 */
[----:B------:R-:W-:Y:S01]  /*4f190*/  ULDC UR30, c[0x0][0x228] ;  /* 0x00008a00001e7ab9 */ /* 0x000fe20000000800 */
[----:B------:R-:W-:Y:S01]  /*4f1a0*/  ISETP.LT.AND P3, PT, R237, UR61, !P0 ;  /* 0x0000003ded007c0c */ /* 0x000fe2000c761270 */
[----:B------:R-:W-:Y:S01]  /*4f1b0*/  ULDC UR61, c[0x0][0x228] ;  /* 0x00008a00003d7ab9 */ /* 0x000fe20000000800 */
[----:B------:R-:W-:Y:S01]  /*4f1c0*/  ISETP.LT.AND P2, PT, R236, UR21, !P0 ;  /* 0x00000015ec007c0c */ /* 0x000fe2000c741270 */
[----:B------:R-:W-:-:S08]  /*4f1d0*/  ULDC UR21, c[0x0][0x248] ;  /* 0x0000920000157ab9 */ /* 0x000fd00000000800 */
[----:B------:R-:W-:-:S04]  /*4f1e0*/  @P1 LOP3.LUT R23, R23, 0x10000, RZ, 0xfc, !PT ;  /* 0x0001000017171812 */ /* 0x000fc800078efcff */
[----:B------:R-:W-:-:S04]  /*4f1f0*/  LOP3.LUT R23, R23, 0xfff7ffff, RZ, 0xc0, !PT ;  /* 0xfff7ffff17177812 */ /* 0x000fc800078ec0ff */
[----:B------:R-:W-:Y:S02]  /*4f200*/  @P3 LOP3.LUT R23, R23, 0x80000, RZ, 0xfc, !PT ;  /* 0x0008000017173812 */ /* 0x000fe400078efcff */
[----:B------:R-:W-:Y:S02]  /*4f210*/  ISETP.LT.AND P1, PT, R235, UR26, !P0 ;  /* 0x0000001aeb007c0c */ /* 0x000fe4000c721270 */
[----:B------:R-:W-:-:S04]  /*4f220*/  LOP3.LUT R23, R23, 0xfffbffff, RZ, 0xc0, !PT ;  /* 0xfffbffff17177812 */ /* 0x000fc800078ec0ff */
[----:B------:R-:W-:Y:S02]  /*4f230*/  @P2 LOP3.LUT R23, R23, 0x40000, RZ, 0xfc, !PT ;  /* 0x0004000017172812 */ /* 0x000fe400078efcff */
[----:B------:R-:W-:Y:S01]  /*4f240*/  ISETP.LT.AND P3, PT, R233, UR25, !P0 ;  /* 0x00000019e9007c0c */ /* 0x000fe2000c761270 */
[----:B------:R-:W-:Y:S01]  /*4f250*/  VIADD R137, R138, UR21 ;  /* 0x000000158a897c36 */ /* 0x000fe20008000000 */
[----:B------:R-:W-:Y:S01]  /*4f260*/  LOP3.LUT R23, R23, 0xfffdffff, RZ, 0xc0, !PT ;  /* 0xfffdffff17177812 */ /* 0x000fe200078ec0ff */
[----:B------:R-:W-:Y:S01]  /*4f270*/  VIADD R102, R252, 0x5 ;  /* 0x00000005fc667836 */ /* 0x000fe20000000000 */
[----:B------:R-:W-:Y:S01]  /*4f280*/  ISETP.LT.AND P2, PT, R232, UR24, !P0 ;  /* 0x00000018e8007c0c */ /* 0x000fe2000c741270 */
[C---:B------:R-:W-:Y:S01]  /*4f290*/  VIADD R103, R252.reuse, 0x4 ;  /* 0x00000004fc677836 */ /* 0x040fe20000000000 */
[----:B------:R-:W-:Y:S01]  /*4f2a0*/  @P1 LOP3.LUT R23, R23, 0x20000, RZ, 0xfc, !PT ;  /* 0x0002000017171812 */ /* 0x000fe200078efcff */
[C---:B------:R-:W-:Y:S01]  /*4f2b0*/  VIADD R104, R252.reuse, 0x3 ;  /* 0x00000003fc687836 */ /* 0x040fe20000000000 */
[----:B------:R-:W-:Y:S01]  /*4f2c0*/  ULDC UR25, c[0x0][0x228] ;  /* 0x00008a0000197ab9 */ /* 0x000fe20000000800 */
[----:B------:R-:W-:Y:S01]  /*4f2d0*/  VIADD R105, R252, 0x2 ;  /* 0x00000002fc697836 */ /* 0x000fe20000000000 */
[----:B------:R-:W-:Y:S01]  /*4f2e0*/  LOP3.LUT R23, R23, 0xffff7fff, RZ, 0xc0, !PT ;  /* 0xffff7fff17177812 */ /* 0x000fe200078ec0ff */
[----:B------:R-:W-:-:S03]  /*4f2f0*/  ULDC UR24, c[0x0][0x228] ;  /* 0x00008a0000187ab9 */ /* 0x000fc60000000800 */
[----:B------:R-:W-:Y:S01]  /*4f300*/  @P3 LOP3.LUT R23, R23, 0x8000, RZ, 0xfc, !PT ;  /* 0x0000800017173812 */ /* 0x000fe200078efcff */
[----:B------:R-:W-:Y:S01]  /*4f310*/  BAR.SYNC.DEFER_BLOCKING 0x0 ;  /* 0x0000000000007b1d */ /* 0x000fe20000010000 */
        /* <DEDUP_REMOVED lines=23> */
[----:B------:R-:W-:Y:S01]  /*4f490*/  LOP3.LUT R23, R23, 0xfffffbff, RZ, 0xc0, !PT ;  /* 0xfffffbff17177812 */ /* 0x000fe200078ec0ff */
[----:B------:R-:W-:-:S03]  /*4f4a0*/  ULDC UR15, c[0x0][0x228] ;  /* 0x00008a00000f7ab9 */ /* 0x000fc60000000800 */
        /* <DEDUP_REMOVED lines=30> */
[----:B------:R-:W-:Y:S02]  /*4f690*/  ISETP.LT.AND P3, PT, R233, UR5, !P0 ;  /* 0x00000005e9007c0c */ /* 0x000fe4000c761270 */
[----:B------:R-:W-:Y:S01]  /*4f6a0*/  ISETP.LT.AND P1, PT, R235, UR8, !P0 ;  /* 0x00000008eb007c0c */ /* 0x000fe2000c721270 */
[----:B------:R-:W-:Y:S01]  /*4f6b0*/  VIADD R135, R136, UR4 ;  /* 0x0000000488877c36 */ /* 0x000fe20008000000 */
[----:B------:R-:W-:Y:S01]  /*4f6c0*/  LOP3.LUT R23, R23, 0xfffffffb, RZ, 0xc0, !PT ;  /* 0xfffffffb17177812 */ /* 0x000fe200078ec0ff */
[----:B------:R-:W-:Y:S01]  /*4f6d0*/  ULDC.64 UR4, c[0x0][0x228] ;  /* 0x00008a0000047ab9 */ /* 0x000fe20000000a00 */
[----:B------:R-:W-:Y:S02]  /*4f6e0*/  ULDC UR8, c[0x0][0x228] ;  /* 0x00008a0000087ab9 */ /* 0x000fe40000000800 */
[----:B------:R-:W-:-:S02]  /*4f6f0*/  @P2 LOP3.LUT R23, R23, 0x4, RZ, 0xfc, !PT ;  /* 0x0000000417172812 */ /* 0x000fc400078efcff */
        /* <DEDUP_REMOVED lines=60> */
[----:B------:R-:W-:Y:S01]  /*4fac0*/  VIADD R106, R252, 0x1 ;  /* 0x00000001fc6a7836 */ /* 0x000fe20000000000 */
[----:B------:R-:W-:Y:S01]  /*4fad0*/  ULDC UR11, c[0x0][0x228] ;  /* 0x00008a00000b7ab9 */ /* 0x000fe20000000800 */
[----:B------:R-:W-:Y:S01]  /*4fae0*/  ULDC UR35, c[0x0][0x228] ;  /* 0x00008a0000237ab9 */ /* 0x000fe20000000800 */
        /* <DEDUP_REMOVED lines=41> */
[----:B------:R-:W-:-:S03]  /*4fd80*/  ULDC.64 UR44, c[0x0][0x228] ;  /* 0x00008a00002c7ab9 */ /* 0x000fc60000000a00 */
        /* <DEDUP_REMOVED lines=15> */
[----:B------:R-:W-:Y:S01]  /*4fe80*/  VIADD R107, R252, 0x41 ;  /* 0x00000041fc6b7836 */ /* 0x000fe20000000000 */
[----:B------:R-:W-:Y:S02]  /*4fe90*/  LOP3.LUT R22, R22, 0xffffffdf, RZ, 0xc0, !PT ;  /* 0xffffffdf16167812 */ /* 0x000fe400078ec0ff */
[----:B------:R-:W-:Y:S01]  /*4fea0*/  LOP3.LUT R18, R18, 0xffffffdf, RZ, 0xc0, !PT ;  /* 0xffffffdf12127812 */ /* 0x000fe200078ec0ff */
[----:B-1----:R-:W-:Y:S01]  /*4feb0*/  STL.64 [R1+0x4a0], R44 ;  /* 0x0004a02c01007387 */ /* 0x002fe20000100a00 */
[----:B------:R-:W-:Y:S01]  /*4fec0*/  @P1 LOP3.LUT R22, R22, 0x20, RZ, 0xfc, !PT ;  /* 0x0000002016161812 */ /* 0x000fe200078efcff */
[----:B------:R-:W-:-:S03]  /*4fed0*/  ULDC UR49, c[0x0][0x248] ;  /* 0x0000920000317ab9 */ /* 0x000fc60000000800 */
[----:B------:R-:W-:-:S04]  /*4fee0*/  LOP3.LUT R22, R22, 0xffffffef, RZ, 0xc0, !PT ;  /* 0xffffffef16167812 */ /* 0x000fc800078ec0ff */
[----:B------:R-:W-:Y:S02]  /*4fef0*/  @P0 LOP3.LUT R22, R22, 0x10, RZ, 0xfc, !PT ;  /* 0x0000001016160812 */ /* 0x000fe400078efcff */
[----:B------:R-:W-:Y:S02]  /*4ff00*/  ISETP.GE.AND P0, PT, R99, UR13, PT ;  /* 0x0000000d63007c0c */ /* 0x000fe4000bf06270 */
[----:B------:R-:W-:Y:S01]  /*4ff10*/  ISETP.GE.AND P5, PT, R252, UR45, PT ;  /* 0x0000002dfc007c0c */ /* 0x000fe2000bfa6270 */
[----:B------:R-:W-:Y:S01]  /*4ff20*/  STL.64 [R1+0x4a8], R46 ;  /* 0x0004a82e01007387 */ /* 0x000fe20000100a00 */
[----:B------:R-:W-:Y:S01]  /*4ff30*/  ISETP.LT.AND P1, PT, R234, UR26, !P0 ;  /* 0x0000001aea007c0c */ /* 0x000fe2000c721270 */
[----:B------:R-:W-:Y:S01]  /*4ff40*/  ULDC UR13, c[0x0][0x248] ;  /* 0x00009200000d7ab9 */ /* 0x000fe20000000800 */
[----:B------:R-:W-:Y:S01]  /*4ff50*/  ISETP.LT.AND P3, PT, R237, UR31, !P0 ;  /* 0x0000001fed007c0c */ /* 0x000fe2000c761270 */
[----:B------:R-:W-:Y:S01]  /*4ff60*/  ULDC.64 UR30, c[0x0][0x228] ;  /* 0x00008a00001e7ab9 */ /* 0x000fe20000000a00 */
[----:B------:R-:W-:-:S02]  /*4ff70*/  LOP3.LUT R22, R22, 0xfffffffe, RZ, 0xc0, !PT ;  /* 0xfffffffe16167812 */ /* 0x000fc400078ec0ff */
        /* <DEDUP_REMOVED lines=10> */
[----:B------:R-:W-:-:S03]  /*50020*/  ULDC UR50, c[0x0][0x248] ;  /* 0x0000920000327ab9 */ /* 0x000fc60000000800 */
        /* <DEDUP_REMOVED lines=19> */
[----:B------:R-:W-:Y:S01]  /*50160*/  ISETP.LT.AND P1, PT, R234, UR30, !P0 ;  /* 0x0000001eea007c0c */ /* 0x000fe2000c721270 */
[----:B------:R-:W-:Y:S01]  /*50170*/  VIADD R127, R128, UR52 ;  /* 0x00000034807f7c36 */ /* 0x000fe20008000000 */
[----:B------:R-:W-:Y:S01]  /*50180*/  ISETP.LT.AND P3, PT, R237, UR40, !P0 ;  /* 0x00000028ed007c0c */ /* 0x000fe2000c761270 */
[----:B------:R-:W-:Y:S01]  /*50190*/  ULDC UR40, c[0x0][0x228] ;  /* 0x00008a0000287ab9 */ /* 0x000fe20000000800 */
[----:B------:R-:W-:Y:S01]  /*501a0*/  LOP3.LUT R21, R21, 0xfeffffff, RZ, 0xc0, !PT ;  /* 0xfeffffff15157812 */ /* 0x000fe200078ec0ff */
[----:B------:R-:W-:Y:S01]  /*501b0*/  ULDC UR30, c[0x0][0x228] ;  /* 0x00008a00001e7ab9 */ /* 0x000fe20000000800 */
[----:B------:R-:W-:Y:S01]  /*501c0*/  ISETP.LT.AND P2, PT, R236, UR60, !P0 ;  /* 0x0000003cec007c0c */ /* 0x000fe2000c741270 */
[----:B------:R-:W-:Y:S01]  /*501d0*/  VIADD R126, R127, UR51 ;  /* 0x000000337f7e7c36 */ /* 0x000fe20008000000 */
[----:B------:R-:W-:-:S05]  /*501e0*/  ULDC UR60, c[0x0][0x228] ;  /* 0x00008a00003c7ab9 */ /* 0x000fca0000000800 */
        /* <DEDUP_REMOVED lines=38> */
[----:B------:R-:W-:-:S04]  /*50450*/  @P2 LOP3.LUT R21, R21, 0x80000, RZ, 0xfc, !PT ;  /* 0x0008000015152812 */ /* 0x000fc800078efcff */
[----:B------:R-:W-:-:S04]  /*50460*/  LOP3.LUT R21, R21, 0xfffbffff, RZ, 0xc0, !PT ;  /* 0xfffbffff15157812 */ /* 0x000fc800078ec0ff */
[----:B------:R-:W-:Y:S02]  /*50470*/  @P1 LOP3.LUT R21, R21, 0x40000, RZ, 0xfc, !PT ;  /* 0x0004000015151812 */ /* 0x000fe400078efcff */
[----:B------:R-:W-:Y:S02]  /*50480*/  ISETP.LT.AND P1, PT, R235, UR43, !P0 ;  /* 0x0000002beb007c0c */ /* 0x000fe4000c721270 */
[----:B------:R-:W-:Y:S01]  /*50490*/  ISETP.LT.AND P3, PT, R233, UR42, !P0 ;  /* 0x0000002ae9007c0c */ /* 0x000fe2000c761270 */
[----:B------:R-:W-:Y:S01]  /*504a0*/  ULDC.64 UR42, c[0x0][0x228] ;  /* 0x00008a00002a7ab9 */ /* 0x000fe20000000a00 */
        /* <DEDUP_REMOVED lines=19> */
[----:B------:R-:W-:Y:S02]  /*505e0*/  LOP3.LUT R21, R21, 0xfffffeff, RZ, 0xc0, !PT ;  /* 0xfffffeff15157812 */ /* 0x000fe400078ec0ff */
[----:B------:R-:W-:Y:S01]  /*505f0*/  ISETP.LT.AND P3, PT, R237, UR38, !P0 ;  /* 0x00000026ed007c0c */ /* 0x000fe2000c761270 */
[----:B------:R-:W-:Y:S01]  /*50600*/  ULDC UR38, c[0x0][0x228] ;  /* 0x00008a0000267ab9 */ /* 0x000fe20000000800 */
        /* <DEDUP_REMOVED lines=11> */
[----:B------:R-:W-:Y:S01]  /*506c0*/  ISETP.LT.AND P1, PT, R233, UR61, !P0 ;  /* 0x0000003de9007c0c */ /* 0x000fe2000c721270 */
[----:B------:R-:W-:Y:S01]  /*506d0*/  ULDC UR61, c[0x0][0x228] ;  /* 0x00008a00003d7ab9 */ /* 0x000fe20000000800 */
[----:B------:R-:W-:Y:S02]  /*506e0*/  ISETP.LT.AND P2, PT, R232, UR38, !P0 ;  /* 0x00000026e8007c0c */ /* 0x000fe4000c741270 */
[----:B------:R-:W-:-:S09]  /*506f0*/  LOP3.LUT R21, R21, 0xffffff7f, RZ, 0xc0, !PT ;  /* 0xffffff7f15157812 */ /* 0x000fd200078ec0ff */
[----:B------:R-:W-:Y:S02]  /*50700*/  @P1 LOP3.LUT R21, R21, 0x80, RZ, 0xfc, !PT ;  /* 0x0000008015151812 */ /* 0x000fe400078efcff */
[----:B------:R-:W-:Y:S02]  /*50710*/  ISETP.LT.AND P1, PT, R155, UR31, !P0 ;  /* 0x0000001f9b007c0c */ /* 0x000fe4000c721270 */
        /* <DEDUP_REMOVED lines=10> */
[----:B------:R-:W-:Y:S02]  /*507c0*/  ISETP.LT.AND P1, PT, R237, UR20, !P0 ;  /* 0x00000014ed007c0c */ /* 0x000fe4000c721270 */
[----:B------:R-:W-:Y:S02]  /*507d0*/  LOP3.LUT R21, R21, 0xfffffffe, RZ, 0xc0, !PT ;  /* 0xfffffffe15157812 */ /* 0x000fe400078ec0ff */
[----:B------:R-:W-:-:S07]  /*507e0*/  ISETP.LT.AND P3, PT, R236, UR61, !P0 ;  /* 0x0000003dec007c0c */ /* 0x000fce000c761270 */
[----:B------:R-:W-:-:S04]  /*507f0*/  @P2 LOP3.LUT R21, R21, 0x1, RZ, 0xfc, !PT ;  /* 0x0000000115152812 */ /* 0x000fc800078efcff */
[----:B------:R-:W-:-:S04]  /*50800*/  LOP3.LUT R21, R21, 0xfffffff7, RZ, 0xc0, !PT ;  /* 0xfffffff715157812 */ /* 0x000fc800078ec0ff */
[----:B------:R-:W-:Y:S02]  /*50810*/  @P1 LOP3.LUT R21, R21, 0x8, RZ, 0xfc, !PT ;  /* 0x0000000815151812 */ /* 0x000fe400078efcff */
[----:B------:R-:W-:Y:S02]  /*50820*/  ISETP.LT.AND P1, PT, R233, UR10, !P0 ;  /* 0x0000000ae9007c0c */ /* 0x000fe4000c721270 */
[----:B------:R-:W-:Y:S02]  /*50830*/  ISETP.LT.AND P2, PT, R235, UR14, !P0 ;  /* 0x0000000eeb007c0c */ /* 0x000fe4000c741270 */
[----:B------:R-:W-:-:S04]  /*50840*/  LOP3.LUT R21, R21, 0xfffffffb, RZ, 0xc0, !PT ;  /* 0xfffffffb15157812 */ /* 0x000fc800078ec0ff */
[----:B------:R-:W-:Y:S02]  /*50850*/  @P3 LOP3.LUT R21, R21, 0x4, RZ, 0xfc, !PT ;  /* 0x0000000415153812 */ /* 0x000fe400078efcff */
[----:B------:R-:W-:Y:S02]  /*50860*/  ISETP.LT.AND P3, PT, R232, UR9, !P0 ;  /* 0x00000009e8007c0c */ /* 0x000fe4000c761270 */
[----:B------:R-:W-:Y:S02]  /*50870*/  LOP3.LUT R21, R21, 0xfffffffd, RZ, 0xc0, !PT ;  /* 0xfffffffd15157812 */ /* 0x000fe400078ec0ff */
[----:B------:R-:W-:Y:S02]  /*50880*/  @P1 LOP3.LUT R20, R20, 0x80000000, RZ, 0xfc, !PT ;  /* 0x8000000014141812 */ /* 0x000fe400078efcff */
[----:B------:R-:W-:Y:S02]  /*50890*/  @P2 LOP3.LUT R21, R21, 0x2, RZ, 0xfc, !PT ;  /* 0x0000000215152812 */ /* 0x000fe400078efcff */
[----:B------:R-:W-:-:S02]  /*508a0*/  ISETP.LT.AND P2, PT, R155, UR8, !P0 ;  /* 0x000000089b007c0c */ /* 0x000fc4000c741270 */
[----:B------:R-:W-:-:S04]  /*508b0*/  LOP3.LUT R20, R20, 0xbfffffff, RZ, 0xc0, !PT ;  /* 0xbfffffff14147812 */ /* 0x000fc800078ec0ff */
[----:B------:R-:W-:Y:S02]  /*508c0*/  @P3 LOP3.LUT R20, R20, 0x40000000, RZ, 0xfc, !PT ;  /* 0x4000000014143812 */ /* 0x000fe400078efcff */
[----:B------:R-:W-:Y:S02]  /*508d0*/  ISETP.LT.AND P1, PT, R154, UR7, !P0 ;  /* 0x000000079a007c0c */ /* 0x000fe4000c721270 */
[----:B------:R-:W-:Y:S02]  /*508e0*/  LOP3.LUT R20, R20, 0xdfffffff, RZ, 0xc0, !PT ;  /* 0xdfffffff14147812 */ /* 0x000fe400078ec0ff */
[----:B------:R-:W-:Y:S02]  /*508f0*/  ISETP.GE.AND P0, PT, R104, UR39, PT ;  /* 0x0000002768007c0c */ /* 0x000fe4000bf06270 */
[----:B------:R-:W-:Y:S02]  /*50900*/  @P2 LOP3.LUT R20, R20, 0x20000000, RZ, 0xfc, !PT ;  /* 0x2000000014142812 */ /* 0x000fe400078efcff */
[----:B------:R-:W-:-:S02]  /*50910*/  ISETP.LT.AND P2, PT, R233, UR42, !P0 ;  /* 0x0000002ae9007c0c */ /* 0x000fc4000c741270 */
[----:B------:R-:W-:-:S04]  /*50920*/  LOP3.LUT R20, R20, 0xefffffff, RZ, 0xc0, !PT ;  /* 0xefffffff14147812 */ /* 0x000fc800078ec0ff */
[----:B------:R-:W-:Y:S02]  /*50930*/  @P1 LOP3.LUT R20, R20, 0x10000000, RZ, 0xfc, !PT ;  /* 0x1000000014141812 */ /* 0x000fe400078efcff */
[----:B------:R-:W-:Y:S02]  /*50940*/  ISETP.LT.AND P1, PT, R237, UR6, !P0 ;  /* 0x00000006ed007c0c */ /* 0x000fe4000c721270 */
        /* <DEDUP_REMOVED lines=23> */
[----:B------:R-:W-:-:S04]  /*50ac0*/  @P1 LOP3.LUT R20, R20, 0x100000, RZ, 0xfc, !PT ;  /* 0x0010000014141812 */ /* 0x000fc800078efcff */
[----:B------:R-:W-:Y:S02]  /*50ad0*/  LOP3.LUT R20, R20, 0xfff7ffff, RZ, 0xc0, !PT ;  /* 0xfff7ffff14147812 */ /* 0x000fe400078ec0ff */
[----:B------:R-:W-:Y:S02]  /*50ae0*/  ISETP.LT.AND P2, PT, R236, UR29, !P0 ;  /* 0x0000001dec007c0c */ /* 0x000fe4000c741270 */
[----:B------:R-:W-:Y:S02]  /*50af0*/  @P3 LOP3.LUT R20, R20, 0x80000, RZ, 0xfc, !PT ;  /* 0x0008000014143812 */ /* 0x000fe400078efcff */
[----:B------:R-:W-:Y:S02]  /*50b00*/  ISETP.LT.AND P1, PT, R235, UR28, !P0 ;  /* 0x0000001ceb007c0c */ /* 0x000fe4000c721270 */
[----:B------:R-:W-:-:S04]  /*50b10*/  LOP3.LUT R20, R20, 0xfffdffff, RZ, 0xc0, !PT ;  /* 0xfffdffff14147812 */ /* 0x000fc800078ec0ff */
[----:B------:R-:W-:-:S04]  /*50b20*/  LOP3.LUT R20, R20, 0xfffbffff, RZ, 0xc0, !PT ;  /* 0xfffbffff14147812 */ /* 0x000fc800078ec0ff */
[----:B------:R-:W-:Y:S02]  /*50b30*/  @P2 LOP3.LUT R20, R20, 0x40000, RZ, 0xfc, !PT ;  /* 0x0004000014142812 */ /* 0x000fe400078efcff */
[----:B------:R-:W-:Y:S02]  /*50b40*/  ISETP.LT.AND P2, PT, R234, UR25, !P0 ;  /* 0x00000019ea007c0c */ /* 0x000fe4000c741270 */
[----:B------:R-:W-:Y:S02]  /*50b50*/  @P1 LOP3.LUT R20, R20, 0x20000, RZ, 0xfc, !PT ;  /* 0x0002000014141812 */ /* 0x000fe400078efcff */
[----:B------:R-:W-:Y:S02]  /*50b60*/  ISETP.LT.AND P1, PT, R233, UR44, !P0 ;  /* 0x0000002ce9007c0c */ /* 0x000fe4000c721270 */
[----:B------:R-:W-:Y:S02]  /*50b70*/  LOP3.LUT R20, R20, 0xfffeffff, RZ, 0xc0, !PT ;  /* 0xfffeffff14147812 */ /* 0x000fe400078ec0ff */
[----:B------:R-:W-:-:S05]  /*50b80*/  ISETP.LT.AND P3, PT, R232, UR24, !P0 ;  /* 0x00000018e8007c0c */ /* 0x000fca000c761270 */
[----:B------:R-:W-:-:S04]  /*50b90*/  @P2 LOP3.LUT R20, R20, 0x10000, RZ, 0xfc, !PT ;  /* 0x0001000014142812 */ /* 0x000fc800078efcff */
        /* <DEDUP_REMOVED lines=8> */
[----:B------:R-:W-:Y:S02]  /*50c20*/  ISETP.GE.AND P0, PT, R106, UR43, PT ;  /* 0x0000002b6a007c0c */ /* 0x000fe4000bf06270 */
[----:B------:R-:W-:-:S04]  /*50c30*/  LOP3.LUT R20, R20, 0xffffefff, RZ, 0xc0, !PT ;  /* 0xffffefff14147812 */ /* 0x000fc800078ec0ff */
[----:B------:R-:W-:Y:S02]  /*50c40*/  @P1 LOP3.LUT R20, R20, 0x1000, RZ, 0xfc, !PT ;  /* 0x0000100014141812 */ /* 0x000fe400078efcff */
        /* <DEDUP_REMOVED lines=21> */
[----:B------:R-:W-:-:S04]  /*50da0*/  @P1 LOP3.LUT R20, R20, 0x20, RZ, 0xfc, !PT ;  /* 0x0000002014141812 */ /* 0x000fc800078efcff */
[----:B------:R-:W-:-:S04]  /*50db0*/  LOP3.LUT R20, R20, 0xffffffef, RZ, 0xc0, !PT ;  /* 0xffffffef14147812 */ /* 0x000fc800078ec0ff */
[----:B------:R-:W-:Y:S02]  /*50dc0*/  @P0 LOP3.LUT R20, R20, 0x10, RZ, 0xfc, !PT ;  /* 0x0000001014140812 */ /* 0x000fe400078efcff */
[----:B------:R-:W-:Y:S02]  /*50dd0*/  ISETP.LT.AND P0, PT, R236, UR56, !P5 ;  /* 0x00000038ec007c0c */ /* 0x000fe4000ef01270 */
[----:B------:R-:W-:Y:S02]  /*50de0*/  ISETP.LT.AND P1, PT, R237, UR55, !P5 ;  /* 0x00000037ed007c0c */ /* 0x000fe4000ef21270 */
[----:B------:R-:W-:Y:S02]  /*50df0*/  ISETP.GE.AND P6, PT, R107, UR27, PT ;  /* 0x0000001b6b007c0c */ /* 0x000fe4000bfc6270 */
[----:B------:R-:W-:-:S07]  /*50e00*/  LOP3.LUT R20, R20, 0xfffffffe, RZ, 0xc0, !PT ;  /* 0xfffffffe14147812 */ /* 0x000fce00078ec0ff */
[----:B------:R-:W-:Y:S02]  /*50e10*/  @P0 LOP3.LUT R18, R18, 0x20, RZ, 0xfc, !PT ;  /* 0x0000002012120812 */ /* 0x000fe400078efcff */
[----:B------:R-:W-:Y:S02]  /*50e20*/  ISETP.LT.AND P0, PT, R232, UR26, !P6 ;  /* 0x0000001ae8007c0c */ /* 0x000fe4000f701270 */
[----:B------:R-:W-:-:S04]  /*50e30*/  @P1 LOP3.LUT R20, R20, 0x1, RZ, 0xfc, !PT ;  /* 0x0000000114141812 */ /* 0x000fc800078efcff */
[----:B------:R-:W-:-:S07]  /*50e40*/  LOP3.LUT R20, R20, 0xfffffff7, RZ, 0xc0, !PT ;  /* 0xfffffff714147812 */ /* 0x000fce00078ec0ff */
[----:B------:R-:W-:Y:S02]  /*50e50*/  @P0 LOP3.LUT R20, R20, 0x8, RZ, 0xfc, !PT ;  /* 0x0000000814140812 */ /* 0x000fe400078efcff */
[----:B------:R-:W-:Y:S02]  /*50e60*/  ISETP.LT.AND P0, PT, R155, UR34, !P6 ;  /* 0x000000229b007c0c */ /* 0x000fe4000f701270 */
[----:B------:R-:W-:-:S11]  /*50e70*/  LOP3.LUT R20, R20, 0xfffffffb, RZ, 0xc0, !PT ;  /* 0xfffffffb14147812 */ /* 0x000fd600078ec0ff */
[----:B------:R-:W-:Y:S02]  /*50e80*/  @P0 LOP3.LUT R20, R20, 0x4, RZ, 0xfc, !PT ;  /* 0x0000000414140812 */ /* 0x000fe400078efcff */
[----:B------:R-:W-:Y:S02]  /*50e90*/  ISETP.LT.AND P0, PT, R154, UR54, !P6 ;  /* 0x000000369a007c0c */ /* 0x000fe4000f701270 */
[----:B------:R-:W-:Y:S01]  /*50ea0*/  LOP3.LUT R20, R20, 0xfffffffd, RZ, 0xc0, !PT ;  /* 0xfffffffd14147812 */ /* 0x000fe200078ec0ff */
[----:B------:R-:W-:Y:S01]  /*50eb0*/  VIADD R252, R124, UR13 ;  /* 0x0000000d7cfc7c36 */ /* 0x000fe20008000000 */
[----:B------:R-:W-:Y:S02]  /*50ec0*/  ISETP.LT.AND P1, PT, R235, UR57, !P5 ;  /* 0x00000039eb007c0c */ /* 0x000fe4000ef21270 */
[----:B------:R-:W-:Y:S02]  /*50ed0*/  ISETP.LT.AND P2, PT, R234, UR58, !P5 ;  /* 0x0000003aea007c0c */ /* 0x000fe4000ef41270 */
[----:B------:R-:W-:-:S02]  /*50ee0*/  ISETP.LT.AND P3, PT, R233, UR59, !P5 ;  /* 0x0000003be9007c0c */ /* 0x000fc4000ef61270 */
[----:B------:R-:W-:Y:S02]  /*50ef0*/  ISETP.LT.AND P4, PT, R232, UR60, !P5 ;  /* 0x0000003ce8007c0c */ /* 0x000fe4000ef81270 */
[----:B------:R-:W-:Y:S02]  /*50f00*/  ISETP.LT.AND P5, PT, R155, UR30, !P5 ;  /* 0x0000001e9b007c0c */ /* 0x000fe4000efa1270 */
[----:B------:R-:W-:Y:S02]  /*50f10*/  @P0 LOP3.LUT R20, R20, 0x2, RZ, 0xfc, !PT ;  /* 0x0000000214140812 */ /* 0x000fe400078efcff */
[C---:B------:R-:W-:Y:S01]  /*50f20*/  LOP3.LUT P0, RZ, R18.reuse, 0x20, RZ, 0xc0, !PT ;  /* 0x0000002012ff7812 */ /* 0x040fe2000780c0ff */
[----:B------:R-:W-:Y:S01]  /*50f30*/  STL [R1+0x2074], R192 ;  /* 0x002074c001007387 */ /* 0x000fe20000100800 */
[----:B------:R-:W-:Y:S01]  /*50f40*/  LOP3.LUT R18, R18, 0xf7ffffff, RZ, 0xc0, !PT ;  /* 0xf7ffffff12127812 */ /* 0x000fe200078ec0ff */
[----:B------:R-:W-:Y:S02]  /*50f50*/  ULDC UR4, c[0x0][0x22c] ;  /* 0x00008b0000047ab9 */ /* 0x000fe40000000800 */
[----:B------:R-:W-:Y:S08]  /*50f60*/  STL [R1+0x2070], R190 ;  /* 0x002070be01007387 */ /* 0x000ff00000100800 */
[----:B------:R-:W-:-:S02]  /*50f70*/  @P0 LOP3.LUT R18, R18, 0x8000000, RZ, 0xfc, !PT ;  /* 0x0800000012120812 */ /* 0x000fc400078efcff */
[C---:B------:R-:W-:Y:S01]  /*50f80*/  LOP3.LUT P0, RZ, R19.reuse, 0x10, RZ, 0xc0, !PT ;  /* 0x0000001013ff7812 */ /* 0x040fe2000780c0ff */
[----:B------:R-:W-:Y:S01]  /*50f90*/  STL [R1+0x206c], R188 ;  /* 0x00206cbc01007387 */ /* 0x000fe20000100800 */
[----:B------:R-:W-:-:S03]  /*50fa0*/  LOP3.LUT R19, R19, 0xffffffdf, RZ, 0xc0, !PT ;  /* 0xffffffdf13137812 */ /* 0x000fc600078ec0ff */
[----:B------:R-:W-:Y:S01]  /*50fb0*/  STL [R1+0x2068], R182 ;  /* 0x002068b601007387 */ /* 0x000fe20000100800 */
[----:B------:R-:W-:Y:S02]  /*50fc0*/  @P6 LOP3.LUT R19, R19, 0x20, RZ, 0xfc, !PT ;  /* 0x0000002013136812 */ /* 0x000fe400078efcff */
[----:B------:R-:W-:Y:S01]  /*50fd0*/  LOP3.LUT P6, RZ, R20, 0x20, RZ, 0xc0, !PT ;  /* 0x0000002014ff7812 */ /* 0x000fe200078cc0ff */
        /* <DEDUP_REMOVED lines=41> */
[----:B------:R1:W-:Y:S01]  /*51270*/  STSM.16.M88.4 [R0], R40 ;  /* 0x0000002800007844 */ /* 0x0003e20000000200 */
[----:B------:R-:W-:Y:S06]  /*51280*/  BAR.SYNC.DEFER_BLOCKING 0x0 ;  /* 0x0000000000007b1d */ /* 0x000fec0000010000 */
[----:B-1----:R-:W2:Y:S04]  /*51290*/  LDL.LU R40, [R1+0x2b4] ;  /* 0x0002b40001287983 */ /* 0x002ea80000300800 */
[----:B------:R-:W2:Y:S04]  /*512a0*/  LDL.LU R41, [R1+0x2bc] ;  /* 0x0002bc0001297983 */ /* 0x000ea80000300800 */
[----:B------:R-:W2:Y:S04]  /*512b0*/  LDL.LU R42, [R1+0x2a4] ;  /* 0x0002a400012a7983 */ /* 0x000ea80000300800 */
[----:B------:R-:W2:Y:S04]  /*512c0*/  LDL.LU R43, [R1+0x2ac] ;  /* 0x0002ac00012b7983 */ /* 0x000ea80000300800 */
[----:B------:R-:W1:Y:S04]  /*512d0*/  LDS.128 R48, [R36] ;  /* 0x0000000024307984 */ /* 0x000e680000000c00 */
[----:B------:R-:W3:Y:S01]  /*512e0*/  LDL.LU R44, [R1+0x294] ;  /* 0x00029400012c7983 */ /* 0x000ee20000300800 */
[----:B------:R-:W-:Y:S01]  /*512f0*/  BAR.SYNC.DEFER_BLOCKING 0x0 ;  /* 0x0000000000007b1d */ /* 0x000fe20000010000 */
[----:B-1----:R-:W-:-:S05]  /*51300*/  IMAD.MOV.U32 R160, RZ, RZ, R49 ;  /* 0x000000ffffa07224 */ /* 0x002fca00078e0031 */
[----:B------:R-:W-:Y:S04]  /*51310*/  STL [R1+0x2d0], R48 ;  /* 0x0002d03001007387 */ /* 0x000fe80000100800 */
[----:B------:R-:W-:Y:S04]  /*51320*/  STL.64 [R1+0x2d8], R50 ;  /* 0x0002d83201007387 */ /* 0x000fe80000100a00 */
[----:B------:R-:W-:Y:S04]  /*51330*/  STL [R1+0x2054], R160 ;  /* 0x002054a001007387 */ /* 0x000fe80000100800 */
        /* <DEDUP_REMOVED lines=8> */
[----:B-1----:R-:W-:Y:S04]  /*513c0*/  STL [R1+0x2bc], R51 ;  /* 0x0002bc3301007387 */ /* 0x002fe80000100800 */
[----:B------:R-:W2:Y:S04]  /*513d0*/  LDL.LU R41, [R1+0x1478] ;  /* 0x0014780001297983 */ /* 0x000ea80000300800 */
[----:B------:R-:W2:Y:S04]  /*513e0*/  LDL.LU R42, [R1+0x13e0] ;  /* 0x0013e000012a7983 */ /* 0x000ea80000300800 */
[----:B------:R-:W2:Y:S04]  /*513f0*/  LDL.LU R43, [R1+0x13e8] ;  /* 0x0013e800012b7983 */ /* 0x000ea80000300800 */
[----:B---3--:R1:W-:Y:S01]  /*51400*/  STSM.16.M88.4 [R0], R44 ;  /* 0x0000002c00007844 */ /* 0x0083e20000000200 */
[----:B------:R-:W-:-:S02]  /*51410*/  IMAD.MOV.U32 R160, RZ, RZ, R48 ;  /* 0x000000ffffa07224 */ /* 0x000fc400078e0030 */
[----:B------:R-:W-:Y:S02]  /*51420*/  IMAD.MOV.U32 R159, RZ, RZ, R49 ;  /* 0x000000ffff9f7224 */ /* 0x000fe400078e0031 */
[----:B------:R-:W-:Y:S01]  /*51430*/  IMAD.MOV.U32 R157, RZ, RZ, R50 ;  /* 0x000000ffff9d7224 */ /* 0x000fe200078e0032 */
[----:B------:R-:W-:Y:S06]  /*51440*/  BAR.SYNC.DEFER_BLOCKING 0x0 ;  /* 0x0000000000007b1d */ /* 0x000fec0000010000 */
[----:B-1----:R-:W3:Y:S04]  /*51450*/  LDL.LU R44, [R1+0x1340] ;  /* 0x00134000012c7983 */ /* 0x002ee80000300800 */
[----:B------:R-:W1:Y:S01]  /*51460*/  LDS.128 R48, [R36] ;  /* 0x0000000024307984 */ /* 0x000e620000000c00 */
[----:B------:R-:W-:Y:S06]  /*51470*/  BAR.SYNC.DEFER_BLOCKING 0x0 ;  /* 0x0000000000007b1d */ /* 0x000fec0000010000 */
[----:B-1----:R-:W-:Y:S04]  /*51480*/  STL [R1+0x2ac], R51 ;  /* 0x0002ac3301007387 */ /* 0x002fe80000100800 */
[----:B------:R-:W3:Y:S04]  /*51490*/  LDL.LU R45, [R1+0x1348] ;  /* 0x00134800012d7983 */ /* 0x000ee80000300800 */
[----:B------:R-:W3:Y:S04]  /*514a0*/  LDL.LU R46, [R1+0x11e0] ;  /* 0x0011e000012e7983 */ /* 0x000ee80000300800 */
[----:B------:R-:W3:Y:S01]  /*514b0*/  LDL.LU R47, [R1+0x11e8] ;  /* 0x0011e800012f7983 */ /* 0x000ee20000300800 */
[----:B------:R-:W-:-:S02]  /*514c0*/  IMAD.MOV.U32 R162, RZ, RZ, R48 ;  /* 0x000000ffffa27224 */ /* 0x000fc400078e0030 */
[----:B------:R-:W-:Y:S02]  /*514d0*/  IMAD.MOV.U32 R158, RZ, RZ, R49 ;  /* 0x000000ffff9e7224 */ /* 0x000fe400078e0031 */
[----:B------:R-:W-:Y:S01]  /*514e0*/  IMAD.MOV.U32 R156, RZ, RZ, R50 ;  /* 0x000000ffff9c7224 */ /* 0x000fe200078e0032 */
        /* <DEDUP_REMOVED lines=24> */
[----:B------:R-:W-:Y:S01]  /*51670*/  BAR.SYNC.DEFER_BLOCKING 0x0 ;  /* 0x0000000000007b1d */ /* 0x000fe20000010000 */
[----:B-1----:R-:W-:-:S05]  /*51680*/  IMAD.MOV.U32 R147, RZ, RZ, R51 ;  /* 0x000000ffff937224 */ /* 0x002fca00078e0033 */
[----:B------:R-:W-:Y:S04]  /*51690*/  STL.64 [R1+0xfc0], R48 ;  /* 0x000fc03001007387 */ /* 0x000fe80000100a00 */
[----:B------:R-:W-:Y:S04]  /*516a0*/  STL [R1+0xfc8], R50 ;  /* 0x000fc83201007387 */ /* 0x000fe80000100800 */
[----:B------:R-:W-:Y:S04]  /*516b0*/  STL [R1+0x2010], R147 ;  /* 0x0020109301007387 */ /* 0x000fe80000100800 */
[----:B------:R-:W2:Y:S04]  /*516c0*/  LDL.LU R41, [R1+0xea8] ;  /* 0x000ea80001297983 */ /* 0x000ea80000300800 */
[----:B------:R-:W2:Y:S04]  /*516d0*/  LDL.LU R42, [R1+0xdb0] ;  /* 0x000db000012a7983 */ /* 0x000ea80000300800 */
[----:B------:R-:W2:Y:S04]  /*516e0*/  LDL.LU R43, [R1+0xdb8] ;  /* 0x000db800012b7983 */ /* 0x000ea80000300800 */
[----:B---3--:R1:W-:Y:S01]  /*516f0*/  STSM.16.M88.4 [R0], R44 ;  /* 0x0000002c00007844 */ /* 0x0083e20000000200 */
[----:B------:R-:W-:Y:S06]  /*51700*/  BAR.SYNC.DEFER_BLOCKING 0x0 ;  /* 0x0000000000007b1d */ /* 0x000fec0000010000 */
[----:B-1----:R-:W3:Y:S04]  /*51710*/  LDL.LU R44, [R1+0x880] ;  /* 0x00088000012c7983 */ /* 0x002ee80000300800 */
[----:B------:R-:W1:Y:S01]  /*51720*/  LDS.128 R48, [R36] ;  /* 0x0000000024307984 */ /* 0x000e620000000c00 */
[----:B------:R-:W-:Y:S01]  /*51730*/  BAR.SYNC.DEFER_BLOCKING 0x0 ;  /* 0x0000000000007b1d */ /* 0x000fe20000010000 */
[----:B-1----:R-:W-:-:S05]  /*51740*/  IMAD.MOV.U32 R151, RZ, RZ, R49 ;  /* 0x000000ffff977224 */ /* 0x002fca00078e0031 */
[----:B------:R-:W-:Y:S04]  /*51750*/  STL.64 [R1+0x1058], R50 ;  /* 0x0010583201007387 */ /* 0x000fe80000100a00 */
[----:B------:R-:W-:Y:S04]  /*51760*/  STL [R1+0x202c], R151 ;  /* 0x00202c9701007387 */ /* 0x000fe80000100800 */
[----:B------:R-:W3:Y:S04]  /*51770*/  LDL.LU R45, [R1+0x888] ;  /* 0x00088800012d7983 */ /* 0x000ee80000300800 */
[----:B------:R-:W3:Y:S04]  /*51780*/  LDL.LU R46, [R1+0x5a0] ;  /* 0x0005a000012e7983 */ /* 0x000ee80000300800 */
[----:B------:R-:W3:Y:S01]  /*51790*/  LDL.LU R47, [R1+0x5a8] ;  /* 0x0005a800012f7983 */ /* 0x000ee20000300800 */
[----:B------:R-:W-:-:S03]  /*517a0*/  IMAD.MOV.U32 R153, RZ, RZ, R48 ;  /* 0x000000ffff997224 */ /* 0x000fc600078e0030 */
        /* <DEDUP_REMOVED lines=68> */
[----:B------:R-:W-:Y:S04]  /*51bf0*/  STL [R1+0xe00], R48 ;  /* 0x000e003001007387 */ /* 0x000fe80000100800 */
[----:B------:R-:W-:Y:S04]  /*51c00*/  STL.64 [R1+0xe08], R50 ;  /* 0x000e083201007387 */ /* 0x000fe80000100a00 */
        /* <DEDUP_REMOVED lines=19> */
[----:B-1----:R-:W-:-:S02]  /*51d40*/  IMAD.MOV.U32 R148, RZ, RZ, R50 ;  /* 0x000000ffff947224 */ /* 0x002fc400078e0032 */
[----:B------:R-:W-:-:S03]  /*51d50*/  IMAD.MOV.U32 R146, RZ, RZ, R51 ;  /* 0x000000ffff927224 */ /* 0x000fc600078e0033 */
        /* <DEDUP_REMOVED lines=11> */
[----:B-1----:R-:W-:Y:S04]  /*51e10*/  STL [R1+0x5a4], R49 ;  /* 0x0005a43101007387 */ /* 0x002fe80000100800 */
[----:B------:R-:W-:Y:S04]  /*51e20*/  STL.64 [R1+0x5a8], R50 ;  /* 0x0005a83201007387 */ /* 0x000fe80000100a00 */
        /* <DEDUP_REMOVED lines=79> */
[----:B------:R-:W-:Y:S04]  /*52320*/  STL [R1+0xdb8], R50 ;  /* 0x000db83201007387 */ /* 0x000fe80000100800 */
[----:B------:R-:W-:Y:S04]  /*52330*/  STL [R1+0x1fd4], R139 ;  /* 0x001fd48b01007387 */ /* 0x000fe80000100800 */
[----:B------:R-:W2:Y:S04]  /*52340*/  LDL.LU R41, [R1+0x478] ;  /* 0x0004780001297983 */ /* 0x000ea80000300800 */
[----:B------:R-:W2:Y:S04]  /*52350*/  LDL.LU R42, [R1+0x430] ;  /* 0x00043000012a7983 */ /* 0x000ea80000300800 */
[----:B------:R-:W2:Y:S04]  /*52360*/  LDL.LU R43, [R1+0x438] ;  /* 0x00043800012b7983 */ /* 0x000ea80000300800 */
[----:B---3--:R-:W-:Y:S01]  /*52370*/  STSM.16.M88.4 [R0], R44 ;  /* 0x0000002c00007844 */ /* 0x008fe20000000200 */
[----:B------:R-:W-:Y:S06]  /*52380*/  BAR.SYNC.DEFER_BLOCKING 0x0 ;  /* 0x0000000000007b1d */ /* 0x000fec0000010000 */
[----:B------:R-:W1:Y:S01]  /*52390*/  LDS.128 R44, [R36] ;  /* 0x00000000242c7984 */ /* 0x000e620000000c00 */
[----:B------:R-:W-:-:S03]  /*523a0*/  IMAD.MOV.U32 R145, RZ, RZ, R48 ;  /* 0x000000ffff917224 */ /* 0x000fc600078e0030 */
[----:B------:R-:W3:Y:S01]  /*523b0*/  LDL.LU R48, [R1+0x3b0] ;  /* 0x0003b00001307983 */ /* 0x000ee20000300800 */
[----:B------:R-:W-:Y:S06]  /*523c0*/  BAR.SYNC.DEFER_BLOCKING 0x0 ;  /* 0x0000000000007b1d */ /* 0x000fec0000010000 */
[----:B-1----:R1:W-:Y:S04]  /*523d0*/  STL.64 [R1+0x880], R44 ;  /* 0x0008802c01007387 */ /* 0x0023e80000100a00 */
[----:B------:R-:W-:Y:S04]  /*523e0*/  STL.64 [R1+0x888], R46 ;  /* 0x0008882e01007387 */ /* 0x000fe80000100a00 */
[----:B------:R-:W3:Y:S04]  /*523f0*/  LDL.LU R49, [R1+0x3b8] ;  /* 0x0003b80001317983 */ /* 0x000ee80000300800 */
[----:B------:R-:W3:Y:S04]  /*52400*/  LDL.LU R50, [R1+0x340] ;  /* 0x0003400001327983 */ /* 0x000ee80000300800 */
[----:B------:R-:W3:Y:S04]  /*52410*/  LDL.LU R51, [R1+0x348] ;  /* 0x0003480001337983 */ /* 0x000ee80000300800 */
[----:B-1----:R-:W4:Y:S04]  /*52420*/  LDL.LU R44, [R1+0x1454] ;  /* 0x00145400012c7983 */ /* 0x002f280000300800 */
[----:B--2---:R-:W-:Y:S01]  /*52430*/  STSM.16.M88.4 [R0], R40 ;  /* 0x0000002800007844 */ /* 0x004fe20000000200 */
[----:B------:R-:W-:Y:S06]  /*52440*/  BAR.SYNC.DEFER_BLOCKING 0x0 ;  /* 0x0000000000007b1d */ /* 0x000fec0000010000 */
[----:B------:R-:W1:Y:S02]  /*52450*/  LDS.128 R40, [R36] ;  /* 0x0000000024287984 */ /* 0x000e640000000c00 */
[----:B------:R-:W-:Y:S06]  /*52460*/  BAR.SYNC.DEFER_BLOCKING 0x0 ;  /* 0x0000000000007b1d */ /* 0x000fec0000010000 */
[----:B-1----:R1:W-:Y:S04]  /*52470*/  STL.64 [R1+0x3c0], R40 ;  /* 0x0003c02801007387 */ /* 0x0023e80000100a00 */
[----:B------:R-:W-:Y:S04]  /*52480*/  STL.64 [R1+0x3c8], R42 ;  /* 0x0003c82a01007387 */ /* 0x000fe80000100a00 */
[----:B------:R-:W4:Y:S04]  /*52490*/  LDL.LU R45, [R1+0x145c] ;  /* 0x00145c00012d7983 */ /* 0x000f280000300800 */
[----:B------:R-:W4:Y:S04]  /*524a0*/  LDL.LU R46, [R1+0x13d4] ;  /* 0x0013d400012e7983 */ /* 0x000f280000300800 */
[----:B------:R-:W4:Y:S04]  /*524b0*/  LDL.LU R47, [R1+0x13dc] ;  /* 0x0013dc00012f7983 */ /* 0x000f280000300800 */
[----:B---3--:R-:W-:Y:S01]  /*524c0*/  STSM.16.M88.4 [R0], R48 ;  /* 0x0000003000007844 */ /* 0x008fe20000000200 */
        /* <DEDUP_REMOVED lines=9> */
[----:B----4-:R1:W-:Y:S01]  /*52560*/  STSM.16.M88.4 [R0], R44 ;  /* 0x0000002c00007844 */ /* 0x0103e20000000200 */
        /* <DEDUP_REMOVED lines=26> */
[----:B------:R-:W-:Y:S04]  /*52710*/  STL [R1+0x208], R50 ;  /* 0x0002083201007387 */ /* 0x000fe80000100800 */
[----:B------:R-:W-:Y:S04]  /*52720*/  STL [R1+0x1fd8], R138 ;  /* 0x001fd88a01007387 */ /* 0x000fe80000100800 */
[----:B------:R-:W3:Y:S04]  /*52730*/  LDL.LU R45, [R1+0xe9c] ;  /* 0x000e9c00012d7983 */ /* 0x000ee80000300800 */
[----:B------:R-:W3:Y:S04]  /*52740*/  LDL.LU R46, [R1+0xda4] ;  /* 0x000da400012e7983 */ /* 0x000ee80000300800 */
[----:B------:R-:W3:Y:S04]  /*52750*/  LDL.LU R47, [R1+0xdac] ;  /* 0x000dac00012f7983 */ /* 0x000ee80000300800 */
[----:B--2---:R1:W-:Y:S01]  /*52760*/  STSM.16.M88.4 [R0], R40 ;  /* 0x0000002800007844 */ /* 0x0043e20000000200 */
[----:B------:R-:W-:Y:S01]  /*52770*/  IMAD.MOV.U32 R144, RZ, RZ, R48 ;  /* 0x000000ffff907224 */ /* 0x000fe200078e0030 */
        /* <DEDUP_REMOVED lines=14> */
[----:B-1----:R-:W-:-:S02]  /*52860*/  IMAD.MOV.U32 R142, RZ, RZ, R49 ;  /* 0x000000ffff8e7224 */ /* 0x002fc400078e0031 */
[----:B------:R-:W-:-:S03]  /*52870*/  IMAD.MOV.U32 R140, RZ, RZ, R50 ;  /* 0x000000ffff8c7224 */ /* 0x000fc600078e0032 */
[----:B------:R-:W-:Y:S04]  /*52880*/  STL [R1+0x180], R48 ;  /* 0x0001803001007387 */ /* 0x000fe80000100800 */
[----:B------:R-:W-:Y:S04]  /*52890*/  STL [R1+0x18c], R51 ;  /* 0x00018c3301007387 */ /* 0x000fe80000100800 */
[----:B------:R-:W-:Y:S04]  /*528a0*/  STL [R1+0x1ff8], R142 ;  /* 0x001ff88e01007387 */ /* 0x000fe80000100800 */
        /* <DEDUP_REMOVED lines=20> */
[----:B------:R-:W3:Y:S04]  /*529f0*/  LDL.LU R45, [R1+0x1438] ;  /* 0x00143800012d7983 */ /* 0x000ee80000300800 */
[----:B------:R-:W3:Y:S04]  /*52a00*/  LDL.LU R46, [R1+0x13c0] ;  /* 0x0013c000012e7983 */ /* 0x000ee80000300800 */
[----:B------:R-:W3:Y:S04]  /*52a10*/  LDL.LU R47, [R1+0x13c8] ;  /* 0x0013c800012f7983 */ /* 0x000ee80000300800 */
[----:B--2---:R1:W-:Y:S01]  /*52a20*/  STSM.16.M88.4 [R0], R40 ;  /* 0x0000002800007844 */ /* 0x0043e20000000200 */
[----:B------:R-:W-:-:S02]  /*52a30*/  IMAD.MOV.U32 R142, RZ, RZ, R48 ;  /* 0x000000ffff8e7224 */ /* 0x000fc400078e0030 */
[----:B------:R-:W-:Y:S02]  /*52a40*/  IMAD.MOV.U32 R141, RZ, RZ, R49 ;  /* 0x000000ffff8d7224 */ /* 0x000fe400078e0031 */
[----:B------:R-:W-:Y:S01]  /*52a50*/  IMAD.MOV.U32 R138, RZ, RZ, R50 ;  /* 0x000000ffff8a7224 */ /* 0x000fe200078e0032 */
[----:B------:R-:W-:Y:S06]  /*52a60*/  BAR.SYNC.DEFER_BLOCKING 0x0 ;  /* 0x0000000000007b1d */ /* 0x000fec0000010000 */
[----:B-1----:R-:W2:Y:S04]  /*52a70*/  LDL.LU R40, [R1+0x1320] ;  /* 0x0013200001287983 */ /* 0x002ea80000300800 */
[----:B------:R-:W1:Y:S01]  /*52a80*/  LDS.128 R48, [R36] ;  /* 0x0000000024307984 */ /* 0x000e620000000c00 */
[----:B------:R-:W-:Y:S06]  /*52a90*/  BAR.SYNC.DEFER_BLOCKING 0x0 ;  /* 0x0000000000007b1d */ /* 0x000fec0000010000 */
[----:B-1----:R-:W-:Y:S04]  /*52aa0*/  STL [R1+0xdc], R51 ;  /* 0x0000dc3301007387 */ /* 0x002fe80000100800 */
[----:B------:R-:W2:Y:S04]  /*52ab0*/  LDL.LU R41, [R1+0x1328] ;  /* 0x0013280001297983 */ /* 0x000ea80000300800 */
[----:B------:R-:W2:Y:S04]  /*52ac0*/  LDL.LU R42, [R1+0x11c0] ;  /* 0x0011c000012a7983 */ /* 0x000ea80000300800 */
[----:B------:R-:W2:Y:S01]  /*52ad0*/  LDL.LU R43, [R1+0x11c8] ;  /* 0x0011c800012b7983 */ /* 0x000ea20000300800 */
[----:B------:R-:W-:-:S02]  /*52ae0*/  IMAD.MOV.U32 R143, RZ, RZ, R48 ;  /* 0x000000ffff8f7224 */ /* 0x000fc400078e0030 */
[----:B------:R-:W-:Y:S02]  /*52af0*/  IMAD.MOV.U32 R140, RZ, RZ, R49 ;  /* 0x000000ffff8c7224 */ /* 0x000fe400078e0031 */
[----:B------:R-:W-:Y:S01]  /*52b00*/  IMAD.MOV.U32 R139, RZ, RZ, R50 ;  /* 0x000000ffff8b7224 */ /* 0x000fe200078e0032 */
        /* <DEDUP_REMOVED lines=47> */
[----:B------:R-:W2:Y:S01]  /*52e00*/  LDL.LU R43, [R1+0x578] ;  /* 0x00057800012b7983 */ /* 0x000ea20000300800 */
[----:B------:R-:W-:-:S03]  /*52e10*/  IMAD.MOV.U32 R137, RZ, RZ, R48 ;  /* 0x000000ffff897224 */ /* 0x000fc600078e0030 */
[----:B---3--:R1:W-:Y:S01]  /*52e20*/  STSM.16.M88.4 [R0], R44 ;  /* 0x0000002c00007844 */ /* 0x0083e20000000200 */
[----:B------:R-:W-:Y:S06]  /*52e30*/  BAR.SYNC.DEFER_BLOCKING 0x0 ;  /* 0x0000000000007b1d */ /* 0x000fec0000010000 */
[----:B-1----:R-:W3:Y:S04]  /*52e40*/  LDL.LU R44, [R1+0x460] ;  /* 0x00046000012c7983 */ /* 0x002ee80000300800 */
[----:B------:R-:W1:Y:S01]  /*52e50*/  LDS.128 R48, [R36] ;  /* 0x0000000024307984 */ /* 0x000e620000000c00 */
[----:B------:R-:W-:Y:S01]  /*52e60*/  BAR.SYNC.DEFER_BLOCKING 0x0 ;  /* 0x0000000000007b1d */ /* 0x000fe20000010000 */
[----:B-1----:R-:W-:-:S02]  /*52e70*/  IMAD.MOV.U32 R133, RZ, RZ, R50 ;  /* 0x000000ffff857224 */ /* 0x002fc400078e0032 */
[----:B------:R-:W-:-:S03]  /*52e80*/  IMAD.MOV.U32 R128, RZ, RZ, R51 ;  /* 0x000000ffff807224 */ /* 0x000fc600078e0033 */
[----:B------:R-:W-:Y:S04]  /*52e90*/  STL.64 [R1+0x50], R48 ;  /* 0x0000503001007387 */ /* 0x000fe80000100a00 */
        /* <DEDUP_REMOVED lines=26> */
[----:B------:R-:W3:Y:S04]  /*53040*/  LDL.LU R45, [R1+0x143c] ;  /* 0x00143c00012d7983 */ /* 0x000ee80000300800 */
[----:B------:R-:W3:Y:S04]  /*53050*/  LDL.LU R46, [R1+0x13c4] ;  /* 0x0013c400012e7983 */ /* 0x000ee80000300800 */
[----:B------:R-:W3:Y:S04]  /*53060*/  LDL.LU R47, [R1+0x13cc] ;  /* 0x0013cc00012f7983 */ /* 0x000ee80000300800 */
[----:B--2---:R1:W-:Y:S04]  /*53070*/  STSM.16.M88.4 [R0], R40 ;  /* 0x0000002800007844 */ /* 0x0043e80000000200 */
[----:B-1----:R-:W2:Y:S04]  /*53080*/  LDL.LU R40, [R1+0x1324] ;  /* 0x0013240001287983 */ /* 0x002ea80000300800 */
[----:B------:R-:W2:Y:S04]  /*53090*/  LDL.LU R41, [R1+0x132c] ;  /* 0x00132c0001297983 */ /* 0x000ea80000300800 */
[----:B------:R-:W2:Y:S04]  /*530a0*/  LDL.LU R42, [R1+0x11c4] ;  /* 0x0011c400012a7983 */ /* 0x000ea80000300800 */
[----:B------:R-:W2:Y:S01]  /*530b0*/  LDL.LU R43, [R1+0x11cc] ;  /* 0x0011cc00012b7983 */ /* 0x000ea20000300800 */
[----:B------:R-:W-:Y:S01]  /*530c0*/  BAR.SYNC.DEFER_BLOCKING 0x0 ;  /* 0x0000000000007b1d */ /* 0x000fe20000010000 */
[----:B------:R-:W-:-:S02]  /*530d0*/  IMAD.MOV.U32 R129, RZ, RZ, R50 ;  /* 0x000000ffff817224 */ /* 0x000fc400078e0032 */
[----:B------:R-:W-:-:S03]  /*530e0*/  IMAD.MOV.U32 R126, RZ, RZ, R51 ;  /* 0x000000ffff7e7224 */ /* 0x000fc600078e0033 */
[----:B------:R-:W1:Y:S02]  /*530f0*/  LDS.128 R48, [R36] ;  /* 0x0000000024307984 */ /* 0x000e640000000c00 */
[----:B------:R-:W-:Y:S01]  /*53100*/  BAR.SYNC.DEFER_BLOCKING 0x0 ;  /* 0x0000000000007b1d */ /* 0x000fe20000010000 */
[----:B-1----:R-:W-:Y:S02]  /*53110*/  IMAD.MOV.U32 R127, RZ, RZ, R48 ;  /* 0x000000ffff7f7224 */ /* 0x002fe400078e0030 */
[----:B------:R-:W-:Y:S02]  /*53120*/  IMAD.MOV.U32 R128, RZ, RZ, R49 ;  /* 0x000000ffff807224 */ /* 0x000fe400078e0031 */
[----:B------:R-:W-:Y:S02]  /*53130*/  IMAD.MOV.U32 R130, RZ, RZ, R50 ;  /* 0x000000ffff827224 */ /* 0x000fe400078e0032 */
[----:B------:R-:W-:Y:S01]  /*53140*/  IMAD.MOV.U32 R125, RZ, RZ, R51 ;  /* 0x000000ffff7d7224 */ /* 0x000fe200078e0033 */
[----:B---3--:R1:W-:Y:S01]  /*53150*/  STSM.16.M88.4 [R0], R44 ;  /* 0x0000002c00007844 */ /* 0x0083e20000000200 */
[----:B------:R-:W-:Y:S06]  /*53160*/  BAR.SYNC.DEFER_BLOCKING 0x0 ;  /* 0x0000000000007b1d */ /* 0x000fec0000010000 */
[----:B-1----:R-:W3:Y:S04]  /*53170*/  LDL.LU R44, [R1+0x1104] ;  /* 0x00110400012c7983 */ /* 0x002ee80000300800 */
[----:B------:R-:W3:Y:S04]  /*53180*/  LDL.LU R45, [R1+0x110c] ;  /* 0x00110c00012d7983 */ /* 0x000ee80000300800 */
[----:B------:R-:W3:Y:S04]  /*53190*/  LDL.LU R46, [R1+0x10b4] ;  /* 0x0010b400012e7983 */ /* 0x000ee80000300800 */
[----:B------:R-:W3:Y:S04]  /*531a0*/  LDL.LU R47, [R1+0x10bc] ;  /* 0x0010bc00012f7983 */ /* 0x000ee80000300800 */
[----:B------:R-:W1:Y:S01]  /*531b0*/  LDS.128 R48, [R36] ;  /* 0x0000000024307984 */ /* 0x000e620000000c00 */
[----:B------:R-:W-:Y:S06]  /*531c0*/  BAR.SYNC.DEFER_BLOCKING 0x0 ;  /* 0x0000000000007b1d */ /* 0x000fec0000010000 */
[----:B--2---:R2:W-:Y:S04]  /*531d0*/  STSM.16.M88.4 [R0], R40 ;  /* 0x0000002800007844 */ /* 0x0045e80000000200 */
[----:B--2---:R-:W2:Y:S04]  /*531e0*/  LDL.LU R40, [R1+0xff4] ;  /* 0x000ff40001287983 */ /* 0x004ea80000300800 */
[----:B------:R-:W2:Y:S04]  /*531f0*/  LDL.LU R41, [R1+0xffc] ;  /* 0x000ffc0001297983 */ /* 0x000ea80000300800 */
[----:B------:R-:W2:Y:S04]  /*53200*/  LDL.LU R42, [R1+0xf64] ;  /* 0x000f6400012a7983 */ /* 0x000ea80000300800 */
[----:B------:R-:W2:Y:S01]  /*53210*/  LDL.LU R43, [R1+0xf6c] ;  /* 0x000f6c00012b7983 */ /* 0x000ea20000300800 */
[----:B------:R-:W-:Y:S01]  /*53220*/  BAR.SYNC.DEFER_BLOCKING 0x0 ;  /* 0x0000000000007b1d */ /* 0x000fe20000010000 */
[----:B-1----:R-:W-:-:S02]  /*53230*/  IMAD.MOV.U32 R135, RZ, RZ, R48 ;  /* 0x000000ffff877224 */ /* 0x002fc400078e0030 */
[----:B------:R-:W-:Y:S02]  /*53240*/  IMAD.MOV.U32 R133, RZ, RZ, R49 ;  /* 0x000000ffff857224 */ /* 0x000fe400078e0031 */
[----:B------:R-:W-:Y:S02]  /*53250*/  IMAD.MOV.U32 R131, RZ, RZ, R50 ;  /* 0x000000ffff837224 */ /* 0x000fe400078e0032 */
[----:B------:R-:W-:Y:S02]  /*53260*/  IMAD.MOV.U32 R124, RZ, RZ, R51 ;  /* 0x000000ffff7c7224 */ /* 0x000fe400078e0033 */
[----:B------:R-:W1:Y:S01]  /*53270*/  LDS.128 R48, [R36] ;  /* 0x0000000024307984 */ /* 0x000e620000000c00 */
[----:B------:R-:W-:Y:S06]  /*53280*/  BAR.SYNC.DEFER_BLOCKING 0x0 ;  /* 0x0000000000007b1d */ /* 0x000fec0000010000 */
[----:B---3--:R3:W-:Y:S02]  /*53290*/  STSM.16.M88.4 [R0], R44 ;  /* 0x0000002c00007844 */ /* 0x0087e40000000200 */
[----:B------:R-:W-:Y:S06]  /*532a0*/  BAR.SYNC.DEFER_BLOCKING 0x0 ;  /* 0x0000000000007b1d */ /* 0x000fec0000010000 */
[----:B---3--:R-:W3:Y:S04]  /*532b0*/  LDL.LU R44, [R1+0xe84] ;  /* 0x000e8400012c7983 */ /* 0x008ee80000300800 */
[----:B------:R-:W3:Y:S04]  /*532c0*/  LDL.LU R45, [R1+0xe8c] ;  /* 0x000e8c00012d7983 */ /* 0x000ee80000300800 */
[----:B------:R-:W3:Y:S04]  /*532d0*/  LDL.LU R46, [R1+0xd94] ;  /* 0x000d9400012e7983 */ /* 0x000ee80000300800 */
[----:B------:R-:W3:Y:S04]  /*532e0*/  LDL.LU R47, [R1+0xd9c] ;  /* 0x000d9c00012f7983 */ /* 0x000ee80000300800 */
[----:B------:R-:W4:Y:S01]  /*532f0*/  LDS.128 R248, [R36] ;  /* 0x0000000024f87984 */ /* 0x000f220000000c00 */
[----:B------:R-:W-:Y:S06]  /*53300*/  BAR.SYNC.DEFER_BLOCKING 0x0 ;  /* 0x0000000000007b1d */ /* 0x000fec0000010000 */
[----:B--2---:R2:W-:Y:S02]  /*53310*/  STSM.16.M88.4 [R0], R40 ;  /* 0x0000002800007844 */ /* 0x0045e40000000200 */
[----:B------:R-:W-:Y:S06]  /*53320*/  BAR.SYNC.DEFER_BLOCKING 0x0 ;  /* 0x0000000000007b1d */ /* 0x000fec0000010000 */
[----:B--2---:R-:W2:Y:S04]  /*53330*/  LDL.LU R40, [R1+0x844] ;  /* 0x0008440001287983 */ /* 0x004ea80000300800 */
[----:B------:R-:W2:Y:S04]  /*53340*/  LDL.LU R41, [R1+0x84c] ;  /* 0x00084c0001297983 */ /* 0x000ea80000300800 */
[----:B------:R-:W2:Y:S04]  /*53350*/  LDL.LU R42, [R1+0x574] ;  /* 0x00057400012a7983 */ /* 0x000ea80000300800 */
[----:B------:R-:W2:Y:S04]  /*53360*/  LDL.LU R43, [R1+0x57c] ;  /* 0x00057c00012b7983 */ /* 0x000ea80000300800 */
[----:B------:R-:W4:Y:S01]  /*53370*/  LDS.128 R244, [R36] ;  /* 0x0000000024f47984 */ /* 0x000f220000000c00 */
        /* <DEDUP_REMOVED lines=32> */
[----:B------:R-:W-:Y:S01]  /*53580*/  BAR.SYNC.DEFER_BLOCKING 0x0 ;  /* 0x0000000000007b1d */ /* 0x000fe20000010000 */
[----:B-1----:R-:W-:-:S02]  /*53590*/  IMAD.MOV.U32 R136, RZ, RZ, R48 ;  /* 0x000000ffff887224 */ /* 0x002fc400078e0030 */
        /* <DEDUP_REMOVED lines=11> */
[----:B--2---:R2:W-:Y:S02]  /*53650*/  STSM.16.M88.4 [R0], R40 ;  /* 0x0000002800007844 */ /* 0x0045e40000000200 */
[----:B------:R-:W-:Y:S06]  /*53660*/  BAR.SYNC.DEFER_BLOCKING 0x0 ;  /* 0x0000000000007b1d */ /* 0x000fec0000010000 */
[----:B--2---:R-:W2:Y:S04]  /*53670*/  LDL.LU R40, [R1+0xfe0] ;  /* 0x000fe00001287983 */ /* 0x004ea80000300800 */
        /* <DEDUP_REMOVED lines=11> */
[----:B------:R-:W1:Y:S01]  /*53730*/  LDS.128 R52, [R36] ;  /* 0x0000000024347984 */ /* 0x000e620000000c00 */
[----:B------:R-:W-:Y:S06]  /*53740*/  BAR.SYNC.DEFER_BLOCKING 0x0 ;  /* 0x0000000000007b1d */ /* 0x000fec0000010000 */
[----:B------:R-:W4:Y:S04]  /*53750*/  LDL.LU R72, [R1+0x450] ;  /* 0x0004500001487983 */ /* 0x000f280000300800 */
[----:B------:R-:W4:Y:S04]  /*53760*/  LDL.LU R73, [R1+0x458] ;  /* 0x0004580001497983 */ /* 0x000f280000300800 */
[----:B------:R-:W4:Y:S04]  /*53770*/  LDL.LU R74, [R1+0x400] ;  /* 0x00040000014a7983 */ /* 0x000f280000300800 */
[----:B------:R-:W4:Y:S04]  /*53780*/  LDL.LU R75, [R1+0x408] ;  /* 0x00040800014b7983 */ /* 0x000f280000300800 */
[----:B---3--:R-:W-:Y:S01]  /*53790*/  STSM.16.M88.4 [R0], R44 ;  /* 0x0000002c00007844 */ /* 0x008fe20000000200 */
[----:B------:R-:W-:Y:S06]  /*537a0*/  BAR.SYNC.DEFER_BLOCKING 0x0 ;  /* 0x0000000000007b1d */ /* 0x000fec0000010000 */
[----:B------:R-:W3:Y:S02]  /*537b0*/  LDS.128 R44, [R36] ;  /* 0x00000000242c7984 */ /* 0x000ee40000000c00 */
[----:B------:R-:W-:Y:S06]  /*537c0*/  BAR.SYNC.DEFER_BLOCKING 0x0 ;  /* 0x0000000000007b1d */ /* 0x000fec0000010000 */
[----:B--2---:R-:W-:Y:S02]  /*537d0*/  STSM.16.M88.4 [R0], R40 ;  /* 0x0000002800007844 */ /* 0x004fe40000000200 */
[----:B------:R-:W-:Y:S06]  /*537e0*/  BAR.SYNC.DEFER_BLOCKING 0x0 ;  /* 0x0000000000007b1d */ /* 0x000fec0000010000 */
[----:B------:R-:W2:Y:S02]  /*537f0*/  LDS.128 R40, [R36] ;  /* 0x0000000024287984 */ /* 0x000ea40000000c00 */
[----:B------:R-:W-:Y:S06]  /*53800*/  BAR.SYNC.DEFER_BLOCKING 0x0 ;  /* 0x0000000000007b1d */ /* 0x000fec0000010000 */
[----:B----4-:R-:W-:Y:S02]  /*53810*/  STSM.16.M88.4 [R0], R60 ;  /* 0x0000003c00007844 */ /* 0x010fe40000000200 */
[----:B------:R-:W-:Y:S06]  /*53820*/  BAR.SYNC.DEFER_BLOCKING 0x0 ;  /* 0x0000000000007b1d */ /* 0x000fec0000010000 */
[----:B------:R-:W4:Y:S02]  /*53830*/  LDS.128 R60, [R36] ;  /* 0x00000000243c7984 */ /* 0x000f240000000c00 */
[----:B------:R-:W-:Y:S06]  /*53840*/  BAR.SYNC.DEFER_BLOCKING 0x0 ;  /* 0x0000000000007b1d */ /* 0x000fec0000010000 */
[----:B------:R1:W-:Y:S02]  /*53850*/  STSM.16.M88.4 [R0], R64 ;  /* 0x0000004000007844 */ /* 0x0003e40000000200 */
[----:B------:R-:W-:Y:S06]  /*53860*/  BAR.SYNC.DEFER_BLOCKING 0x0 ;  /* 0x0000000000007b1d */ /* 0x000fec0000010000 */
[----:B-1----:R-:W3:Y:S04]  /*53870*/  LDL.LU R64, [R1+0x390] ;  /* 0x0003900001407983 */ /* 0x002ee80000300800 */
        /* <DEDUP_REMOVED lines=25> */
[----:B------:R-:W-:Y:S04]  /*53a10*/  STSM.16.M88.4 [R0], R72 ;  /* 0x0000004800007844 */ /* 0x000fe80000000200 */
[----:B------:R-:W4:Y:S01]  /*53a20*/  LDL.LU R95, [R1+0xd6c] ;  /* 0x000d6c00015f7983 */ /* 0x000f220000300800 */
[----:B------:R-:W-:Y:S06]  /*53a30*/  BAR.SYNC.DEFER_BLOCKING 0x0 ;  /* 0x0000000000007b1d */ /* 0x000fec0000010000 */
        /* <DEDUP_REMOVED lines=33> */
[----:B------:R-:W-:Y:S02]  /*53c50*/  STSM.16.M88.4 [R0], R84 ;  /* 0x0000005400007844 */ /* 0x000fe40000000200 */
        /* <DEDUP_REMOVED lines=19> */
[----:B------:R1:W-:Y:S04]  /*53d90*/  STSM.16.M88.4 [R0], R104 ;  /* 0x0000006800007844 */ /* 0x0003e80000000200 */
[----:B-1----:R-:W3:Y:S01]  /*53da0*/  LDL.LU R105, [R1+0x6b0] ;  /* 0x0006b00001697983 */ /* 0x002ee20000300800 */
[C---:B------:R-:W-:Y:S01]  /*53db0*/  IMAD.WIDE R154, R182.reuse, 0x4, R16 ;  /* 0x00000004b69a7825 */ /* 0x040fe200078e0210 */
[----:B------:R-:W-:Y:S06]  /*53dc0*/  BAR.SYNC.DEFER_BLOCKING 0x0 ;  /* 0x0000000000007b1d */ /* 0x000fec0000010000 */
[----:B------:R-:W2:Y:S04]  /*53dd0*/  LDL.LU R106, [R1+0x4e0] ;  /* 0x0004e000016a7983 */ /* 0x000ea80000300800 */
[----:B------:R-:W4:Y:S04]  /*53de0*/  LDL.LU R107, [R1+0x4c0] ;  /* 0x0004c000016b7983 */ /* 0x000f280000300800 */
[----:B---3--:R1:W-:Y:S04]  /*53df0*/  @P0 STG.E desc[UR32][R154.64], R105 ;  /* 0x000000699a000986 */ /* 0x0083e8000c101920 */
[----:B-1----:R-:W3:Y:S01]  /*53e00*/  LDL.LU R155, [R1+0x500] ;  /* 0x00050000019b7983 */ /* 0x002ee20000300800 */
[----:B------:R-:W-:Y:S01]  /*53e10*/  IMAD.WIDE R104, R182, 0x4, R14 ;  /* 0x00000004b6687825 */ /* 0x000fe200078e020e */
[----:B------:R-:W-:-:S04]  /*53e20*/  LOP3.LUT P0, RZ, R18, 0x8000000, RZ, 0xc0, !PT ;  /* 0x0800000012ff7812 */ /* 0x000fc8000780c0ff */
[----:B---3--:R1:W-:Y:S02]  /*53e30*/  @P5 STG.E desc[UR32][R104.64], R155 ;  /* 0x0000009b68005986 */ /* 0x0083e4000c101920 */
[----:B-1----:R-:W-:-:S05]  /*53e40*/  IMAD.WIDE R104, R182, 0x4, R12 ;  /* 0x00000004b6687825 */ /* 0x002fca00078e020c */
[----:B--2---:R1:W-:Y:S02]  /*53e50*/  @P4 STG.E desc[UR32][R104.64], R106 ;  /* 0x0000006a68004986 */ /* 0x0043e4000c101920 */
[----:B-1----:R-:W-:-:S05]  /*53e60*/  IMAD.WIDE R104, R182, 0x4, R10 ;  /* 0x00000004b6687825 */ /* 0x002fca00078e020a */
[----:B----4-:R1:W-:Y:S01]  /*53e70*/  @P3 STG.E desc[UR32][R104.64], R107 ;  /* 0x0000006b68003986 */ /* 0x0103e2000c101920 */
[----:B------:R-:W-:Y:S01]  /*53e80*/  LOP3.LUT P4, RZ, R20, 0x1, RZ, 0xc0, !PT ;  /* 0x0000000114ff7812 */ /* 0x000fe2000788c0ff */
[----:B-1----:R-:W-:-:S05]  /*53e90*/  IMAD.WIDE R104, R182, 0x4, R8 ;  /* 0x00000004b6687825 */ /* 0x002fca00078e0208 */
[----:B------:R1:W-:Y:S01]  /*53ea0*/  @P2 STG.E desc[UR32][R104.64], R164 ;  /* 0x000000a468002986 */ /* 0x0003e2000c101920 */
[----:B------:R-:W-:Y:S01]  /*53eb0*/  LOP3.LUT P5, RZ, R20, 0x10, RZ, 0xc0, !PT ;  /* 0x0000001014ff7812 */ /* 0x000fe200078ac0ff */
[----:B-1----:R-:W-:-:S05]  /*53ec0*/  IMAD.WIDE R104, R182, 0x4, R6 ;  /* 0x00000004b6687825 */ /* 0x002fca00078e0206 */
[----:B------:R1:W-:Y:S02]  /*53ed0*/  @P1 STG.E desc[UR32][R104.64], R171 ;  /* 0x000000ab68001986 */ /* 0x0003e4000c101920 */
[----:B-1----:R-:W-:-:S05]  /*53ee0*/  IMAD.WIDE R104, R182, 0x4, R4 ;  /* 0x00000004b6687825 */ /* 0x002fca00078e0204 */
[----:B------:R1:W-:Y:S02]  /*53ef0*/  @P0 STG.E desc[UR32][R104.64], R175 ;  /* 0x000000af68000986 */ /* 0x0003e4000c101920 */
[----:B-1----:R-:W-:-:S05]  /*53f00*/  IMAD.WIDE R104, R182, 0x4, R2 ;  /* 0x00000004b6687825 */ /* 0x002fca00078e0202 */
[----:B------:R1:W-:Y:S02]  /*53f10*/  @P4 STG.E desc[UR32][R104.64], R188 ;  /* 0x000000bc68004986 */ /* 0x0003e4000c101920 */
[----:B-1----:R-:W-:-:S05]  /*53f20*/  IMAD.WIDE R104, R178, 0x4, R16 ;  /* 0x00000004b2687825 */ /* 0x002fca00078e0210 */
[----:B------:R1:W-:Y:S02]  /*53f30*/  @P5 STG.E desc[UR32][R104.64], R190 ;  /* 0x000000be68005986 */ /* 0x0003e4000c101920 */
[----:B-1----:R-:W-:-:S05]  /*53f40*/  IMAD.WIDE R104, R178, 0x4, R14 ;  /* 0x00000004b2687825 */ /* 0x002fca00078e020e */
[----:B------:R1:W-:Y:S04]  /*53f50*/  @P6 STG.E desc[UR32][R104.64], R192 ;  /* 0x000000c068006986 */ /* 0x0003e8000c101920 */
[----:B-1----:R-:W2:Y:S04]  /*53f60*/  LDL.LU R192, [R1+0x250] ;  /* 0x0002500001c07983 */ /* 0x002ea80000300800 */
[----:B------:R-:W3:Y:S04]  /*53f70*/  LDL.LU R190, [R1+0x230] ;  /* 0x0002300001be7983 */ /* 0x000ee80000300800 */
[----:B------:R-:W4:Y:S04]  /*53f80*/  LDL.LU R164, [R1+0x1c0] ;  /* 0x0001c00001a47983 */ /* 0x000f280000300800 */
[----:B------:R-:W4:Y:S04]  /*53f90*/  LDL.LU R171, [R1+0x190] ;  /* 0x0001900001ab7983 */ /* 0x000f280000300800 */
[----:B------:R-:W4:Y:S04]  /*53fa0*/  LDL.LU R175, [R1+0x120] ;  /* 0x0001200001af7983 */ /* 0x000f280000300800 */
[----:B------:R-:W4:Y:S04]  /*53fb0*/  LDL.LU R182, [R1+0x110] ;  /* 0x0001100001b67983 */ /* 0x000f280000300800 */
[----:B------:R-:W4:Y:S01]  /*53fc0*/  LDL.LU R188, [R1+0x6b4] ;  /* 0x0006b40001bc7983 */ /* 0x000f220000300800 */
[----:B------:R-:W-:-:S02]  /*53fd0*/  LOP3.LUT P0, RZ, R20, 0x40000, RZ, 0xc0, !PT ;  /* 0x0004000014ff7812 */ /* 0x000fc4000780c0ff */
[----:B------:R-:W-:-:S11]  /*53fe0*/  LOP3.LUT R18, R18, 0xfff7ffff, RZ, 0xc0, !PT ;  /* 0xfff7ffff12127812 */ /* 0x000fd600078ec0ff */
[----:B------:R-:W-:Y:S02]  /*53ff0*/  @P0 LOP3.LUT R18, R18, 0x80000, RZ, 0xfc, !PT ;  /* 0x0008000012120812 */ /* 0x000fe400078efcff */
[----:B------:R-:W-:Y:S02]  /*54000*/  LOP3.LUT P0, RZ, R20, 0x20000, RZ, 0xc0, !PT ;  /* 0x0002000014ff7812 */ /* 0x000fe4000780c0ff */
[----:B------:R-:W-:Y:S02]  /*54010*/  LOP3.LUT R18, R18, 0xffefffff, RZ, 0xc0, !PT ;  /* 0xffefffff12127812 */ /* 0x000fe400078ec0ff */
[----:B------:R-:W-:-:S09]  /*54020*/  LOP3.LUT P3, RZ, R20, 0x40, RZ, 0xc0, !PT ;  /* 0x0000004014ff7812 */ /* 0x000fd2000786c0ff */
[----:B------:R-:W-:Y:S02]  /*54030*/  @P0 LOP3.LUT R18, R18, 0x100000, RZ, 0xfc, !PT ;  /* 0x0010000012120812 */ /* 0x000fe400078efcff */
[----:B------:R-:W-:Y:S02]  /*54040*/  LOP3.LUT P0, RZ, R20, 0x10000, RZ, 0xc0, !PT ;  /* 0x0001000014ff7812 */ /* 0x000fe4000780c0ff */
[----:B------:R-:W-:Y:S01]  /*54050*/  LOP3.LUT R18, R18, 0xffdfffff, RZ, 0xc0, !PT ;  /* 0xffdfffff12127812 */ /* 0x000fe200078ec0ff */
[----:B------:R-:W-:Y:S01]  /*54060*/  IMAD.WIDE R104, R178, 0x4, R12 ;  /* 0x00000004b2687825 */ /* 0x000fe200078e020c */
[----:B------:R-:W-:-:S09]  /*54070*/  LOP3.LUT P4, RZ, R20, 0x80, RZ, 0xc0, !PT ;  /* 0x0000008014ff7812 */ /* 0x000fd2000788c0ff */
[----:B------:R-:W-:Y:S02]  /*54080*/  @P0 LOP3.LUT R18, R18, 0x200000, RZ, 0xfc, !PT ;  /* 0x0020000012120812 */ /* 0x000fe400078efcff */
[----:B------:R-:W-:Y:S02]  /*54090*/  LOP3.LUT P0, RZ, R20, 0x8000, RZ, 0xc0, !PT ;  /* 0x0000800014ff7812 */ /* 0x000fe4000780c0ff */
[----:B------:R-:W-:-:S11]  /*540a0*/  LOP3.LUT R18, R18, 0xffbfffff, RZ, 0xc0, !PT ;  /* 0xffbfffff12127812 */ /* 0x000fd600078ec0ff */
        /* <DEDUP_REMOVED lines=8> */
[----:B------:R-:W-:Y:S02]  /*54130*/  LOP3.LUT R18, R18, 0xfdffffff, RZ, 0xc0, !PT ;  /* 0xfdffffff12127812 */ /* 0x000fe400078ec0ff */
[----:B------:R-:W-:-:S09]  /*54140*/  LOP3.LUT P5, RZ, R20, 0x100, RZ, 0xc0, !PT ;  /* 0x0000010014ff7812 */ /* 0x000fd200078ac0ff */
[----:B------:R-:W-:Y:S02]  /*54150*/  @P0 LOP3.LUT R18, R18, 0x2000000, RZ, 0xfc, !PT ;  /* 0x0200000012120812 */ /* 0x000fe400078efcff */
[C---:B------:R-:W-:Y:S02]  /*54160*/  LOP3.LUT P0, RZ, R20.reuse, 0x800, RZ, 0xc0, !PT ;  /* 0x0000080014ff7812 */ /* 0x040fe4000780c0ff */
[----:B------:R-:W-:Y:S02]  /*54170*/  LOP3.LUT P6, RZ, R20, 0x200, RZ, 0xc0, !PT ;  /* 0x0000020014ff7812 */ /* 0x000fe400078cc0ff */
[----:B------:R-:W-:-:S09]  /*54180*/  LOP3.LUT R18, R18, 0xfbffffff, RZ, 0xc0, !PT ;  /* 0xfbffffff12127812 */ /* 0x000fd200078ec0ff */
[----:B------:R-:W-:Y:S02]  /*54190*/  @P0 LOP3.LUT R18, R18, 0x4000000, RZ, 0xfc, !PT ;  /* 0x0400000012120812 */ /* 0x000fe400078efcff */
[----:B------:R-:W-:Y:S01]  /*541a0*/  LOP3.LUT P0, RZ, R20, 0x400, RZ, 0xc0, !PT ;  /* 0x0000040014ff7812 */ /* 0x000fe2000780c0ff */
[----:B--2---:R1:W-:Y:S04]  /*541b0*/  @P3 STG.E desc[UR32][R104.64], R192 ;  /* 0x000000c068003986 */ /* 0x0043e8000c101920 */
[----:B-1----:R-:W2:Y:S01]  /*541c0*/  LDL.LU R192, [R1+0x504] ;  /* 0x0005040001c07983 */ /* 0x002ea20000300800 */
[----:B------:R-:W-:-:S05]  /*541d0*/  IMAD.WIDE R104, R178, 0x4, R10 ;  /* 0x00000004b2687825 */ /* 0x000fca00078e020a */
[----:B---3--:R1:W-:Y:S04]  /*541e0*/  @P4 STG.E desc[UR32][R104.64], R190 ;  /* 0x000000be68004986 */ /* 0x0083e8000c101920 */
[----:B-1----:R-:W3:Y:S04]  /*541f0*/  LDL.LU R190, [R1+0x4e4] ;  /* 0x0004e40001be7983 */ /* 0x002ee80000300800 */
[----:B------:R-:W3:Y:S04]  /*54200*/  LDL.LU R154, [R1+0x4c4] ;  /* 0x0004c400019a7983 */ /* 0x000ee80000300800 */
[----:B------:R-:W3:Y:S04]  /*54210*/  LDL.LU R155, [R1+0x4b4] ;  /* 0x0004b400019b7983 */ /* 0x000ee80000300800 */
[----:B------:R-:W3:Y:S01]  /*54220*/  LDL.LU R106, [R1+0x374] ;  /* 0x00037400016a7983 */ /* 0x000ee20000300800 */
[----:B------:R-:W-:-:S03]  /*54230*/  IMAD.WIDE R104, R178, 0x4, R8 ;  /* 0x00000004b2687825 */ /* 0x000fc600078e0208 */
[----:B------:R-:W3:Y:S04]  /*54240*/  LDL.LU R107, [R1+0x304] ;  /* 0x00030400016b7983 */ /* 0x000ee80000300800 */
[----:B----4-:R1:W-:Y:S02]  /*54250*/  @P5 STG.E desc[UR32][R104.64], R164 ;  /* 0x000000a468005986 */ /* 0x0103e4000c101920 */
[C---:B-1----:R-:W-:Y:S02]  /*54260*/  IMAD.WIDE R104, R178.reuse, 0x4, R6 ;  /* 0x00000004b2687825 */ /* 0x042fe400078e0206 */
[----:B------:R-:W4:Y:S04]  /*54270*/  LDL.LU R164, [R1+0x2e4] ;  /* 0x0002e40001a47983 */ /* 0x000f280000300800 */
[----:B------:R1:W-:Y:S02]  /*54280*/  @P6 STG.E desc[UR32][R104.64], R171 ;  /* 0x000000ab68006986 */ /* 0x0003e4000c101920 */
[----:B-1----:R-:W-:-:S02]  /*54290*/  IMAD.WIDE R104, R178, 0x4, R4 ;  /* 0x00000004b2687825 */ /* 0x002fc400078e0204 */
[----:B------:R-:W4:Y:S04]  /*542a0*/  LDL.LU R171, [R1+0x2c4] ;  /* 0x0002c40001ab7983 */ /* 0x000f280000300800 */
[----:B------:R1:W-:Y:S01]  /*542b0*/  @P0 STG.E desc[UR32][R104.64], R175 ;  /* 0x000000af68000986 */ /* 0x0003e2000c101920 */
[----:B------:R-:W-:Y:S01]  /*542c0*/  LOP3.LUT P0, RZ, R18, 0x4000000, RZ, 0xc0, !PT ;  /* 0x0400000012ff7812 */ /* 0x000fe2000780c0ff */
[----:B-1----:R-:W-:Y:S02]  /*542d0*/  IMAD.WIDE R104, R178, 0x4, R2 ;  /* 0x00000004b2687825 */ /* 0x002fe400078e0202 */
[----:B------:R-:W4:Y:S10]  /*542e0*/  LDL.LU R175, [R1+0x274] ;  /* 0x0002740001af7983 */ /* 0x000f340000300800 */
[----:B------:R1:W-:Y:S01]  /*542f0*/  @P0 STG.E desc[UR32][R104.64], R182 ;  /* 0x000000b668000986 */ /* 0x0003e2000c101920 */
[----:B------:R-:W-:-:S03]  /*54300*/  LOP3.LUT P0, RZ, R18, 0x2000000, RZ, 0xc0, !PT ;  /* 0x0200000012ff7812 */ /* 0x000fc6000780c0ff */
[----:B------:R-:W4:Y:S04]  /*54310*/  LDL.LU R178, [R1+0x254] ;  /* 0x0002540001b27983 */ /* 0x000f280000300800 */
[----:B-1----:R-:W4:Y:S01]  /*54320*/  LDL.LU R182, [R1+0x234] ;  /* 0x0002340001b67983 */ /* 0x002f220000300800 */
[----:B------:R-:W-:-:S05]  /*54330*/  IMAD.WIDE R104, R220, 0x4, R16 ;  /* 0x00000004dc687825 */ /* 0x000fca00078e0210 */
[----:B------:R1:W-:Y:S04]  /*54340*/  @P0 STG.E desc[UR32][R104.64], R188 ;  /* 0x000000bc68000986 */ /* 0x0003e8000c101920 */
[----:B-1----:R-:W4:Y:S01]  /*54350*/  LDL.LU R188, [R1+0x1c4] ;  /* 0x0001c40001bc7983 */ /* 0x002f220000300800 */
[----:B------:R-:W-:Y:S01]  /*54360*/  LOP3.LUT P0, RZ, R18, 0x1000000, RZ, 0xc0, !PT ;  /* 0x0100000012ff7812 */ /* 0x000fe2000780c0ff */
[----:B------:R-:W-:Y:S01]  /*54370*/  IMAD.WIDE R104, R220, 0x4, R14 ;  /* 0x00000004dc687825 */ /* 0x000fe200078e020e */
[C---:B------:R-:W-:Y:S02]  /*54380*/  LOP3.LUT P1, RZ, R20.reuse, 0x80000, RZ, 0xc0, !PT ;  /* 0x0008000014ff7812 */ /* 0x040fe4000782c0ff */
[C---:B------:R-:W-:Y:S02]  /*54390*/  LOP3.LUT P2, RZ, R20.reuse, 0x100000, RZ, 0xc0, !PT ;  /* 0x0010000014ff7812 */ /* 0x040fe4000784c0ff */
[----:B------:R-:W-:-:S02]  /*543a0*/  LOP3.LUT P3, RZ, R20, 0x200000, RZ, 0xc0, !PT ;  /* 0x0020000014ff7812 */ /* 0x000fc4000786c0ff */
[C---:B------:R-:W-:Y:S02]  /*543b0*/  LOP3.LUT P4, RZ, R20.reuse, 0x400000, RZ, 0xc0, !PT ;  /* 0x0040000014ff7812 */ /* 0x040fe4000788c0ff */
[C---:B------:R-:W-:Y:S02]  /*543c0*/  LOP3.LUT P5, RZ, R20.reuse, 0x800000, RZ, 0xc0, !PT ;  /* 0x0080000014ff7812 */ /* 0x040fe400078ac0ff */
[----:B------:R-:W-:Y:S01]  /*543d0*/  LOP3.LUT P6, RZ, R20, 0x1000000, RZ, 0xc0, !PT ;  /* 0x0100000014ff7812 */ /* 0x000fe200078cc0ff */
[----:B--2---:R1:W-:Y:S01]  /*543e0*/  @P0 STG.E desc[UR32][R104.64], R192 ;  /* 0x000000c068000986 */ /* 0x0043e2000c101920 */
[----:B------:R-:W-:Y:S01]  /*543f0*/  LOP3.LUT P0, RZ, R18, 0x800000, RZ, 0xc0, !PT ;  /* 0x0080000012ff7812 */ /* 0x000fe2000780c0ff */
[----:B-1----:R-:W-:Y:S02]  /*54400*/  IMAD.WIDE R104, R220, 0x4, R12 ;  /* 0x00000004dc687825 */ /* 0x002fe400078e020c */
[----:B------:R-:W2:Y:S10]  /*54410*/  LDL.LU R192, [R1+0x2074] ;  /* 0x0020740001c07983 */ /* 0x000eb40000300800 */
[----:B---3--:R1:W-:Y:S01]  /*54420*/  @P0 STG.E desc[UR32][R104.64], R190 ;  /* 0x000000be68000986 */ /* 0x0083e2000c101920 */
[----:B------:R-:W-:Y:S01]  /*54430*/  LOP3.LUT P0, RZ, R18, 0x400000, RZ, 0xc0, !PT ;  /* 0x0040000012ff7812 */ /* 0x000fe2000780c0ff */
[----:B-1----:R-:W-:-:S02]  /*54440*/  IMAD.WIDE R104, R220, 0x4, R10 ;  /* 0x00000004dc687825 */ /* 0x002fc400078e020a */
[----:B------:R-:W3:Y:S10]  /*54450*/  LDL.LU R190, [R1+0x2070] ;  /* 0x0020700001be7983 */ /* 0x000ef40000300800 */
[----:B------:R1:W-:Y:S01]  /*54460*/  @P0 STG.E desc[UR32][R104.64], R154 ;  /* 0x0000009a68000986 */ /* 0x0003e2000c101920 */
[----:B------:R-:W-:Y:S01]  /*54470*/  LOP3.LUT P0, RZ, R18, 0x200000, RZ, 0xc0, !PT ;  /* 0x0020000012ff7812 */ /* 0x000fe2000780c0ff */
[----:B-1----:R-:W-:-:S12]  /*54480*/  IMAD.WIDE R104, R220, 0x4, R8 ;  /* 0x00000004dc687825 */ /* 0x002fd800078e0208 */
[----:B------:R1:W-:Y:S01]  /*54490*/  @P0 STG.E desc[UR32][R104.64], R155 ;  /* 0x0000009b68000986 */ /* 0x0003e2000c101920 */
[----:B------:R-:W-:Y:S01]  /*544a0*/  LOP3.LUT P0, RZ, R18, 0x100000, RZ, 0xc0, !PT ;  /* 0x0010000012ff7812 */ /* 0x000fe2000780c0ff */
[----:B-1----:R-:W-:-:S12]  /*544b0*/  IMAD.WIDE R104, R220, 0x4, R6 ;  /* 0x00000004dc687825 */ /* 0x002fd800078e0206 */
[----:B------:R1:W-:Y:S01]  /*544c0*/  @P0 STG.E desc[UR32][R104.64], R106 ;  /* 0x0000006a68000986 */ /* 0x0003e2000c101920 */
[----:B------:R-:W-:Y:S01]  /*544d0*/  LOP3.LUT P0, RZ, R18, 0x80000, RZ, 0xc0, !PT ;  /* 0x0008000012ff7812 */ /* 0x000fe2000780c0ff */
[----:B-1----:R-:W-:-:S12]  /*544e0*/  IMAD.WIDE R104, R220, 0x4, R4 ;  /* 0x00000004dc687825 */ /* 0x002fd800078e0204 */
[----:B------:R1:W-:Y:S02]  /*544f0*/  @P0 STG.E desc[UR32][R104.64], R107 ;  /* 0x0000006b68000986 */ /* 0x0003e4000c101920 */
[----:B-1----:R-:W-:-:S05]  /*54500*/  IMAD.WIDE R104, R220, 0x4, R2 ;  /* 0x00000004dc687825 */ /* 0x002fca00078e0202 */
[----:B----4-:R1:W-:Y:S02]  /*54510*/  @P1 STG.E desc[UR32][R104.64], R164 ;  /* 0x000000a468001986 */ /* 0x0103e4000c101920 */
        /* <DEDUP_REMOVED lines=10> */
[----:B-1----:R-:W4:Y:S04]  /*545c0*/  LDL.LU R188, [R1+0x194] ;  /* 0x0001940001bc7983 */ /* 0x002f280000300800 */
[----:B------:R-:W2:Y:S04]  /*545d0*/  LDL.LU R182, [R1+0x124] ;  /* 0x0001240001b67983 */ /* 0x000ea80000300800 */
[----:B------:R-:W3:Y:S04]  /*545e0*/  LDL.LU R106, [R1+0x114] ;  /* 0x00011400016a7983 */ /* 0x000ee80000300800 */
[----:B------:R-:W3:Y:S04]  /*545f0*/  LDL.LU R107, [R1+0x6b8] ;  /* 0x0006b800016b7983 */ /* 0x000ee80000300800 */
[----:B------:R-:W3:Y:S04]  /*54600*/  LDL.LU R164, [R1+0x508] ;  /* 0x0005080001a47983 */ /* 0x000ee80000300800 */
[----:B------:R-:W3:Y:S04]  /*54610*/  LDL.LU R171, [R1+0x4e8] ;  /* 0x0004e80001ab7983 */ /* 0x000ee80000300800 */
[----:B------:R-:W3:Y:S01]  /*54620*/  LDL.LU R175, [R1+0x4c8] ;  /* 0x0004c80001af7983 */ /* 0x000ee20000300800 */
        /* <DEDUP_REMOVED lines=30> */
[----:B----4-:R1:W-:Y:S04]  /*54810*/  @P3 STG.E desc[UR32][R104.64], R188 ;  /* 0x000000bc68003986 */ /* 0x0103e8000c101920 */
[----:B-1----:R-:W4:Y:S01]  /*54820*/  LDL.LU R188, [R1+0x4b8] ;  /* 0x0004b80001bc7983 */ /* 0x002f220000300800 */
[----:B------:R-:W-:-:S05]  /*54830*/  IMAD.WIDE R104, R194, 0x4, R4 ;  /* 0x00000004c2687825 */ /* 0x000fca00078e0204 */
[----:B--2---:R1:W-:Y:S04]  /*54840*/  @P4 STG.E desc[UR32][R104.64], R182 ;  /* 0x000000b668004986 */ /* 0x0043e8000c101920 */
[----:B-1----:R-:W2:Y:S04]  /*54850*/  LDL.LU R182, [R1+0x378] ;  /* 0x0003780001b67983 */ /* 0x002ea80000300800 */
[----:B------:R-:W2:Y:S01]  /*54860*/  LDL.LU R178, [R1+0x308] ;  /* 0x0003080001b27983 */ /* 0x000ea20000300800 */
[----:B------:R-:W-:-:S03]  /*54870*/  IMAD.WIDE R104, R194, 0x4, R2 ;  /* 0x00000004c2687825 */ /* 0x000fc600078e0202 */
[----:B------:R-:W2:Y:S04]  /*54880*/  LDL.LU R194, [R1+0x2e8] ;  /* 0x0002e80001c27983 */ /* 0x000ea80000300800 */
[----:B------:R-:W2:Y:S04]  /*54890*/  LDL.LU R220, [R1+0x2c8] ;  /* 0x0002c80001dc7983 */ /* 0x000ea80000300800 */
[----:B---3--:R1:W-:Y:S04]  /*548a0*/  @P5 STG.E desc[UR32][R104.64], R106 ;  /* 0x0000006a68005986 */ /* 0x0083e8000c101920 */
[----:B------:R-:W3:Y:S04]  /*548b0*/  LDL.LU R154, [R1+0x278] ;  /* 0x00027800019a7983 */ /* 0x000ee80000300800 */
[----:B------:R-:W3:Y:S01]  /*548c0*/  LDL.LU R155, [R1+0x258] ;  /* 0x00025800019b7983 */ /* 0x000ee20000300800 */
[----:B-1----:R-:W-:-:S03]  /*548d0*/  IMAD.WIDE R104, R179, 0x4, R16 ;  /* 0x00000004b3687825 */ /* 0x002fc600078e0210 */
[----:B------:R-:W3:Y:S04]  /*548e0*/  LDL.LU R106, [R1+0x238] ;  /* 0x00023800016a7983 */ /* 0x000ee80000300800 */
[----:B------:R1:W-:Y:S02]  /*548f0*/  @P6 STG.E desc[UR32][R104.64], R107 ;  /* 0x0000006b68006986 */ /* 0x0003e4000c101920 */
[C---:B-1----:R-:W-:Y:S02]  /*54900*/  IMAD.WIDE R104, R179.reuse, 0x4, R14 ;  /* 0x00000004b3687825 */ /* 0x042fe400078e020e */
[----:B------:R-:W3:Y:S04]  /*54910*/  LDL.LU R107, [R1+0x1c8] ;  /* 0x0001c800016b7983 */ /* 0x000ee80000300800 */
[----:B------:R1:W-:Y:S01]  /*54920*/  @P0 STG.E desc[UR32][R104.64], R164 ;  /* 0x000000a468000986 */ /* 0x0003e2000c101920 */
[----:B------:R-:W-:Y:S01]  /*54930*/  LOP3.LUT P0, RZ, R18, 0x40000, RZ, 0xc0, !PT ;  /* 0x0004000012ff7812 */ /* 0x000fe2000780c0ff */
[----:B-1----:R-:W-:-:S02]  /*54940*/  IMAD.WIDE R104, R179, 0x4, R12 ;  /* 0x00000004b3687825 */ /* 0x002fc400078e020c */
[----:B------:R-:W3:Y:S10]  /*54950*/  LDL.LU R164, [R1+0x198] ;  /* 0x0001980001a47983 */ /* 0x000ef40000300800 */
[----:B------:R1:W-:Y:S01]  /*54960*/  @P0 STG.E desc[UR32][R104.64], R171 ;  /* 0x000000ab68000986 */ /* 0x0003e2000c101920 */
[----:B------:R-:W-:-:S03]  /*54970*/  LOP3.LUT P0, RZ, R18, 0x20000, RZ, 0xc0, !PT ;  /* 0x0002000012ff7812 */ /* 0x000fc6000780c0ff */
[----:B-1----:R-:W3:Y:S01]  /*54980*/  LDL.LU R171, [R1+0x128] ;  /* 0x0001280001ab7983 */ /* 0x002ee20000300800 */
[----:B------:R-:W-:-:S09]  /*54990*/  IMAD.WIDE R104, R179, 0x4, R10 ;  /* 0x00000004b3687825 */ /* 0x000fd200078e020a */
[----:B------:R1:W-:Y:S04]  /*549a0*/  @P0 STG.E desc[UR32][R104.64], R175 ;  /* 0x000000af68000986 */ /* 0x0003e8000c101920 */
[----:B-1----:R-:W3:Y:S01]  /*549b0*/  LDL.LU R175, [R1+0x118] ;  /* 0x0001180001af7983 */ /* 0x002ee20000300800 */
        /* <DEDUP_REMOVED lines=8> */
[----:B----4-:R1:W-:Y:S01]  /*54a40*/  @P0 STG.E desc[UR32][R104.64], R188 ;  /* 0x000000bc68000986 */ /* 0x0103e2000c101920 */
[C---:B------:R-:W-:Y:S01]  /*54a50*/  LOP3.LUT P0, RZ, R18.reuse, 0x8000, RZ, 0xc0, !PT ;  /* 0x0000800012ff7812 */ /* 0x040fe2000780c0ff */
[C---:B-1----:R-:W-:Y:S02]  /*54a60*/  IMAD.WIDE R104, R179.reuse, 0x4, R6 ;  /* 0x00000004b3687825 */ /* 0x042fe400078e0206 */
[----:B------:R-:W4:Y:S10]  /*54a70*/  LDL.LU R188, [R1+0x206c] ;  /* 0x00206c0001bc7983 */ /* 0x000f340000300800 */
[----:B--2---:R1:W-:Y:S01]  /*54a80*/  @P0 STG.E desc[UR32][R104.64], R182 ;  /* 0x000000b668000986 */ /* 0x0043e2000c101920 */
[----:B------:R-:W-:Y:S01]  /*54a90*/  LOP3.LUT P0, RZ, R18, 0x4000, RZ, 0xc0, !PT ;  /* 0x0000400012ff7812 */ /* 0x000fe2000780c0ff */
[----:B-1----:R-:W-:-:S02]  /*54aa0*/  IMAD.WIDE R104, R179, 0x4, R4 ;  /* 0x00000004b3687825 */ /* 0x002fc400078e0204 */
[----:B------:R-:W2:Y:S10]  /*54ab0*/  LDL.LU R182, [R1+0x2068] ;  /* 0x0020680001b67983 */ /* 0x000eb40000300800 */
[----:B------:R1:W-:Y:S01]  /*54ac0*/  @P0 STG.E desc[UR32][R104.64], R178 ;  /* 0x000000b268000986 */ /* 0x0003e2000c101920 */
[----:B------:R-:W-:Y:S01]  /*54ad0*/  LOP3.LUT P0, RZ, R18, 0x2000, RZ, 0xc0, !PT ;  /* 0x0000200012ff7812 */ /* 0x000fe2000780c0ff */
[----:B-1----:R-:W-:-:S02]  /*54ae0*/  IMAD.WIDE R104, R179, 0x4, R2 ;  /* 0x00000004b3687825 */ /* 0x002fc400078e0202 */
[----:B------:R-:W2:Y:S10]  /*54af0*/  LDL.LU R178, [R1+0x2064] ;  /* 0x0020640001b27983 */ /* 0x000eb40000300800 */
[----:B------:R1:W-:Y:S01]  /*54b00*/  @P0 STG.E desc[UR32][R104.64], R194 ;  /* 0x000000c268000986 */ /* 0x0003e2000c101920 */
[----:B------:R-:W-:Y:S01]  /*54b10*/  LOP3.LUT P0, RZ, R18, 0x1000, RZ, 0xc0, !PT ;  /* 0x0000100012ff7812 */ /* 0x000fe2000780c0ff */
[----:B-1----:R-:W-:-:S12]  /*54b20*/  IMAD.WIDE R104, R167, 0x4, R16 ;  /* 0x00000004a7687825 */ /* 0x002fd800078e0210 */
[----:B------:R1:W-:Y:S01]  /*54b30*/  @P0 STG.E desc[UR32][R104.64], R220 ;  /* 0x000000dc68000986 */ /* 0x0003e2000c101920 */
[----:B------:R-:W-:Y:S01]  /*54b40*/  LOP3.LUT P0, RZ, R18, 0x800, RZ, 0xc0, !PT ;  /* 0x0000080012ff7812 */ /* 0x000fe2000780c0ff */
[----:B-1----:R-:W-:-:S12]  /*54b50*/  IMAD.WIDE R104, R167, 0x4, R14 ;  /* 0x00000004a7687825 */ /* 0x002fd800078e020e */
[----:B---3--:R1:W-:Y:S02]  /*54b60*/  @P0 STG.E desc[UR32][R104.64], R154 ;  /* 0x0000009a68000986 */ /* 0x0083e4000c101920 */
        /* <DEDUP_REMOVED lines=12> */
[----:B-1----:R-:W3:Y:S04]  /*54c30*/  LDL.LU R175, [R1+0x6bc] ;  /* 0x0006bc0001af7983 */ /* 0x002ee80000300800 */
[----:B------:R-:W4:Y:S04]  /*54c40*/  LDL.LU R171, [R1+0x50c] ;  /* 0x00050c0001ab7983 */ /* 0x000f280000300800 */
[----:B------:R-:W2:Y:S04]  /*54c50*/  LDL.LU R220, [R1+0x4ec] ;  /* 0x0004ec0001dc7983 */ /* 0x000ea80000300800 */
[----:B------:R-:W2:Y:S04]  /*54c60*/  LDL.LU R154, [R1+0x4cc] ;  /* 0x0004cc00019a7983 */ /* 0x000ea80000300800 */
[----:B------:R-:W2:Y:S04]  /*54c70*/  LDL.LU R155, [R1+0x4bc] ;  /* 0x0004bc00019b7983 */ /* 0x000ea80000300800 */
[----:B------:R-:W2:Y:S04]  /*54c80*/  LDL.LU R106, [R1+0x37c] ;  /* 0x00037c00016a7983 */ /* 0x000ea80000300800 */
[----:B------:R-:W2:Y:S01]  /*54c90*/  LDL.LU R107, [R1+0x30c] ;  /* 0x00030c00016b7983 */ /* 0x000ea20000300800 */
[----:B------:R-:W-:-:S02]  /*54ca0*/  LOP3.LUT P0, RZ, R21, 0x1000000, RZ, 0xc0, !PT ;  /* 0x0100000015ff7812 */ /* 0x000fc4000780c0ff */
        /* <DEDUP_REMOVED lines=14> */
[C---:B------:R-:W-:Y:S02]  /*54d90*/  LOP3.LUT P0, RZ, R21.reuse, 0x80000, RZ, 0xc0, !PT ;  /* 0x0008000015ff7812 */ /* 0x040fe4000780c0ff */
[----:B------:R-:W-:Y:S02]  /*54da0*/  LOP3.LUT R18, R18, 0xfffffeff, RZ, 0xc0, !PT ;  /* 0xfffffeff12127812 */ /* 0x000fe400078ec0ff */
[----:B------:R-:W-:-:S09]  /*54db0*/  LOP3.LUT P3, RZ, R21, 0x1000, RZ, 0xc0, !PT ;  /* 0x0000100015ff7812 */ /* 0x000fd2000786c0ff */
[----:B------:R-:W-:Y:S02]  /*54dc0*/  @P0 LOP3.LUT R18, R18, 0x100, RZ, 0xfc, !PT ;  /* 0x0000010012120812 */ /* 0x000fe400078efcff */
[C---:B------:R-:W-:Y:S02]  /*54dd0*/  LOP3.LUT P0, RZ, R21.reuse, 0x40000, RZ, 0xc0, !PT ;  /* 0x0004000015ff7812 */ /* 0x040fe4000780c0ff */
[----:B------:R-:W-:Y:S02]  /*54de0*/  LOP3.LUT R18, R18, 0xfffffdff, RZ, 0xc0, !PT ;  /* 0xfffffdff12127812 */ /* 0x000fe400078ec0ff */
[----:B------:R-:W-:Y:S01]  /*54df0*/  LOP3.LUT P4, RZ, R21, 0x2000, RZ, 0xc0, !PT ;  /* 0x0000200015ff7812 */ /* 0x000fe2000788c0ff */
[----:B------:R-:W-:Y:S01]  /*54e00*/  IMAD.WIDE R104, R123, 0x4, R16 ;  /* 0x000000047b687825 */ /* 0x000fe200078e0210 */
[----:B------:R-:W-:-:S07]  /*54e10*/  LOP3.LUT P5, RZ, R21, 0x4000, RZ, 0xc0, !PT ;  /* 0x0000400015ff7812 */ /* 0x000fce00078ac0ff */
[----:B------:R-:W-:Y:S02]  /*54e20*/  @P0 LOP3.LUT R18, R18, 0x200, RZ, 0xfc, !PT ;  /* 0x0000020012120812 */ /* 0x000fe400078efcff */
[C---:B------:R-:W-:Y:S02]  /*54e30*/  LOP3.LUT P0, RZ, R21.reuse, 0x20000, RZ, 0xc0, !PT ;  /* 0x0002000015ff7812 */ /* 0x040fe4000780c0ff */
[----:B------:R-:W-:Y:S02]  /*54e40*/  LOP3.LUT P6, RZ, R21, 0x8000, RZ, 0xc0, !PT ;  /* 0x0000800015ff7812 */ /* 0x000fe400078cc0ff */
[----:B------:R-:W-:-:S09]  /*54e50*/  LOP3.LUT R18, R18, 0xfffffbff, RZ, 0xc0, !PT ;  /* 0xfffffbff12127812 */ /* 0x000fd200078ec0ff */
[----:B------:R-:W-:Y:S02]  /*54e60*/  @P0 LOP3.LUT R18, R18, 0x400, RZ, 0xfc, !PT ;  /* 0x0000040012120812 */ /* 0x000fe400078efcff */
[----:B------:R-:W-:Y:S01]  /*54e70*/  LOP3.LUT P0, RZ, R21, 0x10000, RZ, 0xc0, !PT ;  /* 0x0001000015ff7812 */ /* 0x000fe2000780c0ff */
[----:B---3--:R1:W-:Y:S02]  /*54e80*/  @P3 STG.E desc[UR32][R104.64], R175 ;  /* 0x000000af68003986 */ /* 0x0083e4000c101920 */
[C---:B-1----:R-:W-:Y:S02]  /*54e90*/  IMAD.WIDE R104, R123.reuse, 0x4, R14 ;  /* 0x000000047b687825 */ /* 0x042fe400078e020e */
[----:B------:R-:W3:Y:S04]  /*54ea0*/  LDL.LU R175, [R1+0x2ec] ;  /* 0x0002ec0001af7983 */ /* 0x000ee80000300800 */
[----:B----4-:R1:W-:Y:S02]  /*54eb0*/  @P4 STG.E desc[UR32][R104.64], R171 ;  /* 0x000000ab68004986 */ /* 0x0103e4000c101920 */
[----:B-1----:R-:W-:-:S02]  /*54ec0*/  IMAD.WIDE R104, R123, 0x4, R12 ;  /* 0x000000047b687825 */ /* 0x002fc400078e020c */
[----:B------:R-:W4:Y:S04]  /*54ed0*/  LDL.LU R171, [R1+0x2cc] ;  /* 0x0002cc0001ab7983 */ /* 0x000f280000300800 */
[----:B--2---:R1:W-:Y:S04]  /*54ee0*/  @P5 STG.E desc[UR32][R104.64], R220 ;  /* 0x000000dc68005986 */ /* 0x0043e8000c101920 */
[----:B------:R-:W2:Y:S04]  /*54ef0*/  LDL.LU R164, [R1+0x27c] ;  /* 0x00027c0001a47983 */ /* 0x000ea80000300800 */
[----:B------:R-:W2:Y:S01]  /*54f00*/  LDL.LU R167, [R1+0x23c] ;  /* 0x00023c0001a77983 */ /* 0x000ea20000300800 */
[----:B-1----:R-:W-:-:S03]  /*54f10*/  IMAD.WIDE R104, R123, 0x4, R10 ;  /* 0x000000047b687825 */ /* 0x002fc600078e020a */
[----:B------:R-:W2:Y:S04]  /*54f20*/  LDL.LU R179, [R1+0x1cc] ;  /* 0x0001cc0001b37983 */ /* 0x000ea80000300800 */
[----:B------:R1:W-:Y:S04]  /*54f30*/  @P6 STG.E desc[UR32][R104.64], R154 ;  /* 0x0000009a68006986 */ /* 0x0003e8000c101920 */
[----:B------:R-:W2:Y:S04]  /*54f40*/  LDL.LU R194, [R1+0x19c] ;  /* 0x00019c0001c27983 */ /* 0x000ea80000300800 */
[----:B------:R-:W2:Y:S01]  /*54f50*/  LDL.LU R220, [R1+0x12c] ;  /* 0x00012c0001dc7983 */ /* 0x000ea20000300800 */
[----:B-1----:R-:W-:-:S03]  /*54f60*/  IMAD.WIDE R104, R123, 0x4, R8 ;  /* 0x000000047b687825 */ /* 0x002fc600078e0208 */
[----:B------:R-:W2:Y:S04]  /*54f70*/  LDL.LU R154, [R1+0x11c] ;  /* 0x00011c00019a7983 */ /* 0x000ea80000300800 */
[----:B------:R1:W-:Y:S01]  /*54f80*/  @P0 STG.E desc[UR32][R104.64], R155 ;  /* 0x0000009b68000986 */ /* 0x0003e2000c101920 */
[C---:B------:R-:W-:Y:S01]  /*54f90*/  LOP3.LUT P0, RZ, R18.reuse, 0x400, RZ, 0xc0, !PT ;  /* 0x0000040012ff7812 */ /* 0x040fe2000780c0ff */
[C---:B-1----:R-:W-:Y:S02]  /*54fa0*/  IMAD.WIDE R104, R123.reuse, 0x4, R6 ;  /* 0x000000047b687825 */ /* 0x042fe400078e0206 */
[----:B------:R-:W2:Y:S10]  /*54fb0*/  LDL.LU R155, [R1+0x850] ;  /* 0x00085000019b7983 */ /* 0x000eb40000300800 */
[----:B------:R1:W-:Y:S01]  /*54fc0*/  @P0 STG.E desc[UR32][R104.64], R106 ;  /* 0x0000006a68000986 */ /* 0x0003e2000c101920 */
[----:B------:R-:W-:Y:S01]  /*54fd0*/  LOP3.LUT P0, RZ, R18, 0x200, RZ, 0xc0, !PT ;  /* 0x0000020012ff7812 */ /* 0x000fe2000780c0ff */
[----:B-1----:R-:W-:-:S02]  /*54fe0*/  IMAD.WIDE R104, R123, 0x4, R4 ;  /* 0x000000047b687825 */ /* 0x002fc400078e0204 */
[----:B------:R-:W2:Y:S10]  /*54ff0*/  LDL.LU R106, [R1+0x830] ;  /* 0x00083000016a7983 */ /* 0x000eb40000300800 */
[----:B------:R1:W-:Y:S04]  /*55000*/  @P0 STG.E desc[UR32][R104.64], R107 ;  /* 0x0000006b68000986 */ /* 0x0003e8000c101920 */
[----:B-1----:R-:W2:Y:S01]  /*55010*/  LDL.LU R107, [R1+0x820] ;  /* 0x00082000016b7983 */ /* 0x002ea20000300800 */
[----:B------:R-:W-:-:S03]  /*55020*/  IMAD.WIDE R104, R123, 0x4, R2 ;  /* 0x000000047b687825 */ /* 0x000fc600078e0202 */
[----:B------:R-:W2:Y:S01]  /*55030*/  LDL.LU R123, [R1+0x25c] ;  /* 0x00025c00017b7983 */ /* 0x000ea20000300800 */
[----:B------:R-:W-:Y:S02]  /*55040*/  LOP3.LUT P0, RZ, R18, 0x100, RZ, 0xc0, !PT ;  /* 0x0000010012ff7812 */ /* 0x000fe4000780c0ff */
[C---:B------:R-:W-:Y:S02]  /*55050*/  LOP3.LUT P1, RZ, R21.reuse, 0x2000000, RZ, 0xc0, !PT ;  /* 0x0200000015ff7812 */ /* 0x040fe4000782c0ff */
[C---:B------:R-:W-:Y:S02]  /*55060*/  LOP3.LUT P2, RZ, R21.reuse, 0x4000000, RZ, 0xc0, !PT ;  /* 0x0400000015ff7812 */ /* 0x040fe4000784c0ff */
[C---:B------:R-:W-:Y:S02]  /*55070*/  LOP3.LUT P3, RZ, R21.reuse, 0x8000000, RZ, 0xc0, !PT ;  /* 0x0800000015ff7812 */ /* 0x040fe4000786c0ff */
[C---:B------:R-:W-:Y:S02]  /*55080*/  LOP3.LUT P4, RZ, R21.reuse, 0x10000000, RZ, 0xc0, !PT ;  /* 0x1000000015ff7812 */ /* 0x040fe4000788c0ff */
[----:B------:R-:W-:-:S02]  /*55090*/  LOP3.LUT P5, RZ, R21, 0x20000000, RZ, 0xc0, !PT ;  /* 0x2000000015ff7812 */ /* 0x000fc400078ac0ff */
[----:B------:R-:W-:Y:S01]  /*550a0*/  LOP3.LUT P6, RZ, R21, 0x40000000, RZ, 0xc0, !PT ;  /* 0x4000000015ff7812 */ /* 0x000fe200078cc0ff */
[----:B---3--:R1:W-:Y:S01]  /*550b0*/  @P0 STG.E desc[UR32][R104.64], R175 ;  /* 0x000000af68000986 */ /* 0x0083e2000c101920 */
[----:B------:R-:W-:Y:S01]  /*550c0*/  LOP3.LUT P0, RZ, R18, 0x80, RZ, 0xc0, !PT ;  /* 0x0000008012ff7812 */ /* 0x000fe2000780c0ff */
[----:B-1----:R-:W-:Y:S02]  /*550d0*/  IMAD.WIDE R104, R122, 0x4, R16 ;  /* 0x000000047a687825 */ /* 0x002fe400078e0210 */
[----:B------:R-:W3:Y:S10]  /*550e0*/  LDL.LU R175, [R1+0x2060] ;  /* 0x0020600001af7983 */ /* 0x000ef40000300800 */
[----:B----4-:R1:W-:Y:S01]  /*550f0*/  @P0 STG.E desc[UR32][R104.64], R171 ;  /* 0x000000ab68000986 */ /* 0x0103e2000c101920 */
[----:B------:R-:W-:Y:S01]  /*55100*/  LOP3.LUT P0, RZ, R18, 0x40, RZ, 0xc0, !PT ;  /* 0x0000004012ff7812 */ /* 0x000fe2000780c0ff */
[----:B-1----:R-:W-:-:S02]  /*55110*/  IMAD.WIDE R104, R122, 0x4, R14 ;  /* 0x000000047a687825 */ /* 0x002fc400078e020e */
[----:B------:R-:W4:Y:S10]  /*55120*/  LDL.LU R171, [R1+0x205c] ;  /* 0x00205c0001ab7983 */ /* 0x000f340000300800 */
[----:B--2---:R1:W-:Y:S01]  /*55130*/  @P0 STG.E desc[UR32][R104.64], R164 ;  /* 0x000000a468000986 */ /* 0x0043e2000c101920 */
        /* <DEDUP_REMOVED lines=9> */
[----:B------:R1:W-:Y:S02]  /*551d0*/  @P0 STG.E desc[UR32][R104.64], R179 ;  /* 0x000000b368000986 */ /* 0x0003e4000c101920 */
[C---:B-1----:R-:W-:Y:S02]  /*551e0*/  IMAD.WIDE R104, R122.reuse, 0x4, R6 ;  /* 0x000000047a687825 */ /* 0x042fe400078e0206 */
[----:B------:R-:W3:Y:S04]  /*551f0*/  LDL.LU R179, [R1+0x800] ;  /* 0x0008000001b37983 */ /* 0x000ee80000300800 */
[----:B------:R1:W-:Y:S02]  /*55200*/  @P1 STG.E desc[UR32][R104.64], R194 ;  /* 0x000000c268001986 */ /* 0x0003e4000c101920 */
[----:B-1----:R-:W-:-:S02]  /*55210*/  IMAD.WIDE R104, R122, 0x4, R4 ;  /* 0x000000047a687825 */ /* 0x002fc400078e0204 */
[----:B------:R-:W4:Y:S04]  /*55220*/  LDL.LU R194, [R1+0x7e0] ;  /* 0x0007e00001c27983 */ /* 0x000f280000300800 */
[----:B------:R1:W-:Y:S02]  /*55230*/  @P2 STG.E desc[UR32][R104.64], R220 ;  /* 0x000000dc68002986 */ /* 0x0003e4000c101920 */
[----:B-1----:R-:W-:Y:S02]  /*55240*/  IMAD.WIDE R104, R122, 0x4, R2 ;  /* 0x000000047a687825 */ /* 0x002fe400078e0202 */
[----:B------:R-:W2:Y:S04]  /*55250*/  LDL.LU R220, [R1+0x7c0] ;  /* 0x0007c00001dc7983 */ /* 0x000ea80000300800 */
[----:B------:R1:W-:Y:S02]  /*55260*/  @P3 STG.E desc[UR32][R104.64], R154 ;  /* 0x0000009a68003986 */ /* 0x0003e4000c101920 */
[----:B-1----:R-:W-:-:S02]  /*55270*/  IMAD.WIDE R104, R161, 0x4, R16 ;  /* 0x00000004a1687825 */ /* 0x002fc400078e0210 */
[----:B------:R-:W2:Y:S04]  /*55280*/  LDL.LU R154, [R1+0x7b0] ;  /* 0x0007b000019a7983 */ /* 0x000ea80000300800 */
[----:B------:R1:W-:Y:S04]  /*55290*/  @P4 STG.E desc[UR32][R104.64], R155 ;  /* 0x0000009b68004986 */ /* 0x0003e8000c101920 */
[----:B-1----:R-:W2:Y:S01]  /*552a0*/  LDL.LU R155, [R1+0x7a0] ;  /* 0x0007a000019b7983 */ /* 0x002ea20000300800 */
[----:B------:R-:W-:-:S05]  /*552b0*/  IMAD.WIDE R104, R161, 0x4, R14 ;  /* 0x00000004a1687825 */ /* 0x000fca00078e020e */
[----:B------:R1:W-:Y:S04]  /*552c0*/  @P5 STG.E desc[UR32][R104.64], R106 ;  /* 0x0000006a68005986 */ /* 0x0003e8000c101920 */
[----:B-1----:R-:W2:Y:S01]  /*552d0*/  LDL.LU R106, [R1+0x730] ;  /* 0x00073000016a7983 */ /* 0x002ea20000300800 */
[----:B------:R-:W-:-:S05]  /*552e0*/  IMAD.WIDE R104, R161, 0x4, R12 ;  /* 0x00000004a1687825 */ /* 0x000fca00078e020c */
[----:B------:R1:W-:Y:S04]  /*552f0*/  @P6 STG.E desc[UR32][R104.64], R107 ;  /* 0x0000006b68006986 */ /* 0x0003e8000c101920 */
[----:B-1----:R-:W2:Y:S01]  /*55300*/  LDL.LU R107, [R1+0x700] ;  /* 0x00070000016b7983 */ /* 0x002ea20000300800 */
[----:B------:R-:W-:Y:S02]  /*55310*/  LOP3.LUT P0, RZ, R22, 0x800, RZ, 0xc0, !PT ;  /* 0x0000080016ff7812 */ /* 0x000fe4000780c0ff */
[----:B------:R-:W-:Y:S02]  /*55320*/  LOP3.LUT R0, R0, 0xf7ffffff, RZ, 0xc0, !PT ;  /* 0xf7ffffff00007812 */ /* 0x000fe400078ec0ff */
[----:B------:R-:W-:Y:S02]  /*55330*/  LOP3.LUT R18, R18, 0xfffffffe, RZ, 0xc0, !PT ;  /* 0xfffffffe12127812 */ /* 0x000fe400078ec0ff */
[----:B------:R-:W-:-:S02]  /*55340*/  LOP3.LUT P3, RZ, R21, 0x80000000, RZ, 0xc0, !PT ;  /* 0x8000000015ff7812 */ /* 0x000fc4000786c0ff */
[C---:B------:R-:W-:Y:S01]  /*55350*/  LOP3.LUT P4, RZ, R22.reuse, 0x1, RZ, 0xc0, !PT ;  /* 0x0000000116ff7812 */ /* 0x040fe2000788c0ff */
[----:B------:R-:W-:Y:S01]  /*55360*/  IMAD.WIDE R104, R161, 0x4, R10 ;  /* 0x00000004a1687825 */ /* 0x000fe200078e020a */
[----:B------:R-:W-:Y:S01]  /*55370*/  LOP3.LUT P5, RZ, R22, 0x2, RZ, 0xc0, !PT ;  /* 0x0000000216ff7812 */ /* 0x000fe200078ac0ff */
[----:B------:R-:W2:Y:S02]  /*55380*/  LDL.LU R122, [R1+0x5c0] ;  /* 0x0005c000017a7983 */ /* 0x000ea40000300800 */
[----:B------:R-:W-:Y:S02]  /*55390*/  @P0 LOP3.LUT R0, R0, 0x8000000, RZ, 0xfc, !PT ;  /* 0x0800000000000812 */ /* 0x000fe400078efcff */
[----:B------:R-:W-:Y:S01]  /*553a0*/  LOP3.LUT P0, RZ, R22, 0x400, RZ, 0xc0, !PT ;  /* 0x0000040016ff7812 */ /* 0x000fe2000780c0ff */
[----:B------:R-:W2:Y:S01]  /*553b0*/  LDL.LU R123, [R1+0x490] ;  /* 0x00049000017b7983 */ /* 0x000ea20000300800 */
[----:B------:R-:W-:Y:S02]  /*553c0*/  LOP3.LUT R0, R0, 0xefffffff, RZ, 0xc0, !PT ;  /* 0xefffffff00007812 */ /* 0x000fe400078ec0ff */
[----:B------:R-:W-:Y:S01]  /*553d0*/  LOP3.LUT P6, RZ, R22, 0x4, RZ, 0xc0, !PT ;  /* 0x0000000416ff7812 */ /* 0x000fe200078cc0ff */
[----:B------:R-:W2:Y:S08]  /*553e0*/  LDL.LU R167, [R1+0x410] ;  /* 0x0004100001a77983 */ /* 0x000eb00000300800 */
[----:B------:R-:W-:-:S02]  /*553f0*/  @P0 LOP3.LUT R0, R0, 0x10000000, RZ, 0xfc, !PT ;  /* 0x1000000000000812 */ /* 0x000fc400078efcff */
        /* <DEDUP_REMOVED lines=9> */
[----:B------:R-:W-:-:S13]  /*55490*/  LOP3.LUT P0, RZ, R22, 0x40, RZ, 0xc0, !PT ;  /* 0x0000004016ff7812 */ /* 0x000fda000780c0ff */
[----:B------:R-:W-:Y:S02]  /*554a0*/  @P0 LOP3.LUT R18, R18, 0x1, RZ, 0xfc, !PT ;  /* 0x0000000112120812 */ /* 0x000fe400078efcff */
[----:B------:R-:W-:Y:S02]  /*554b0*/  LOP3.LUT P0, RZ, R22, 0x20, RZ, 0xc0, !PT ;  /* 0x0000002016ff7812 */ /* 0x000fe4000780c0ff */
[----:B------:R-:W-:-:S11]  /*554c0*/  LOP3.LUT R18, R18, 0xfffffffd, RZ, 0xc0, !PT ;  /* 0xfffffffd12127812 */ /* 0x000fd600078ec0ff */
[----:B------:R-:W-:Y:S02]  /*554d0*/  @P0 LOP3.LUT R18, R18, 0x2, RZ, 0xfc, !PT ;  /* 0x0000000212120812 */ /* 0x000fe400078efcff */
[----:B------:R-:W-:Y:S02]  /*554e0*/  LOP3.LUT P0, RZ, R22, 0x10, RZ, 0xc0, !PT ;  /* 0x0000001016ff7812 */ /* 0x000fe4000780c0ff */
[----:B------:R-:W-:-:S11]  /*554f0*/  LOP3.LUT R18, R18, 0xfffffffb, RZ, 0xc0, !PT ;  /* 0xfffffffb12127812 */ /* 0x000fd600078ec0ff */
[----:B------:R-:W-:Y:S02]  /*55500*/  @P0 LOP3.LUT R18, R18, 0x4, RZ, 0xfc, !PT ;  /* 0x0000000412120812 */ /* 0x000fe400078efcff */
[----:B------:R-:W-:Y:S01]  /*55510*/  LOP3.LUT P0, RZ, R22, 0x8, RZ, 0xc0, !PT ;  /* 0x0000000816ff7812 */ /* 0x000fe2000780c0ff */
[----:B---3--:R1:W-:Y:S02]  /*55520*/  @P3 STG.E desc[UR32][R104.64], R179 ;  /* 0x000000b368003986 */ /* 0x0083e4000c101920 */
[C---:B-1----:R-:W-:Y:S02]  /*55530*/  IMAD.WIDE R104, R161.reuse, 0x4, R8 ;  /* 0x00000004a1687825 */ /* 0x042fe400078e0208 */
[----:B------:R-:W3:Y:S04]  /*55540*/  LDL.LU R179, [R1+0x1d0] ;  /* 0x0001d00001b37983 */ /* 0x000ee80000300800 */
[----:B----4-:R1:W-:Y:S02]  /*55550*/  @P4 STG.E desc[UR32][R104.64], R194 ;  /* 0x000000c268004986 */ /* 0x0103e4000c101920 */
[----:B-1----:R-:W-:-:S05]  /*55560*/  IMAD.WIDE R104, R161, 0x4, R6 ;  /* 0x00000004a1687825 */ /* 0x002fca00078e0206 */
[----:B--2---:R1:W-:Y:S02]  /*55570*/  @P5 STG.E desc[UR32][R104.64], R220 ;  /* 0x000000dc68005986 */ /* 0x0043e4000c101920 */
[----:B-1----:R-:W-:-:S05]  /*55580*/  IMAD.WIDE R104, R161, 0x4, R4 ;  /* 0x00000004a1687825 */ /* 0x002fca00078e0204 */
[----:B------:R1:W-:Y:S02]  /*55590*/  @P6 STG.E desc[UR32][R104.64], R154 ;  /* 0x0000009a68006986 */ /* 0x0003e4000c101920 */
[----:B-1----:R-:W-:Y:S02]  /*555a0*/  IMAD.WIDE R104, R161, 0x4, R2 ;  /* 0x00000004a1687825 */ /* 0x002fe400078e0202 */
[----:B------:R-:W2:Y:S04]  /*555b0*/  LDL.LU R161, [R1+0x5d0] ;  /* 0x0005d00001a17983 */ /* 0x000ea80000300800 */
[----:B------:R1:W-:Y:S01]  /*555c0*/  @P0 STG.E desc[UR32][R104.64], R155 ;  /* 0x0000009b68000986 */ /* 0x0003e2000c101920 */
[----:B------:R-:W-:-:S03]  /*555d0*/  LOP3.LUT P0, RZ, R18, 0x4, RZ, 0xc0, !PT ;  /* 0x0000000412ff7812 */ /* 0x000fc6000780c0ff */
[----:B------:R-:W4:Y:S04]  /*555e0*/  LDL.LU R194, [R1+0x854] ;  /* 0x0008540001c27983 */ /* 0x000f280000300800 */
[----:B------:R-:W4:Y:S01]  /*555f0*/  LDL.LU R220, [R1+0x834] ;  /* 0x0008340001dc7983 */ /* 0x000f220000300800 */
[----:B-1----:R-:W-:-:S03]  /*55600*/  IMAD.WIDE R104, R163, 0x4, R16 ;  /* 0x00000004a3687825 */ /* 0x002fc600078e0210 */
[----:B------:R-:W4:Y:S04]  /*55610*/  LDL.LU R154, [R1+0x824] ;  /* 0x00082400019a7983 */ /* 0x000f280000300800 */
[----:B------:R1:W-:Y:S01]  /*55620*/  @P0 STG.E desc[UR32][R104.64], R106 ;  /* 0x0000006a68000986 */ /* 0x0003e2000c101920 */
[----:B------:R-:W-:-:S03]  /*55630*/  LOP3.LUT P0, RZ, R18, 0x2, RZ, 0xc0, !PT ;  /* 0x0000000212ff7812 */ /* 0x000fc6000780c0ff */
[----:B------:R-:W4:Y:S01]  /*55640*/  LDL.LU R155, [R1+0x804] ;  /* 0x00080400019b7983 */ /* 0x000f220000300800 */
[----:B-1----:R-:W-:-:S03]  /*55650*/  IMAD.WIDE R104, R163, 0x4, R14 ;  /* 0x00000004a3687825 */ /* 0x002fc600078e020e */
[----:B------:R-:W4:Y:S06]  /*55660*/  LDL.LU R106, [R1+0x7e4] ;  /* 0x0007e400016a7983 */ /* 0x000f2c0000300800 */
[----:B------:R1:W-:Y:S01]  /*55670*/  @P0 STG.E desc[UR32][R104.64], R107 ;  /* 0x0000006b68000986 */ /* 0x0003e2000c101920 */
[----:B------:R-:W-:-:S03]  /*55680*/  LOP3.LUT P0, RZ, R18, 0x1, RZ, 0xc0, !PT ;  /* 0x0000000112ff7812 */ /* 0x000fc6000780c0ff */
[----:B-1----:R-:W4:Y:S04]  /*55690*/  LDL.LU R107, [R1+0x7c4] ;  /* 0x0007c400016b7983 */ /* 0x002f280000300800 */
[----:B------:R-:W3:Y:S01]  /*556a0*/  LDL.LU R18, [R1+0x670] ;  /* 0x0006700001127983 */ /* 0x000ee20000300800 */
[----:B------:R-:W-:Y:S01]  /*556b0*/  IMAD.WIDE R104, R163, 0x4, R12 ;  /* 0x00000004a3687825 */ /* 0x000fe200078e020c */
[C---:B------:R-:W-:Y:S02]  /*556c0*/  LOP3.LUT P1, RZ, R22.reuse, 0x1000, RZ, 0xc0, !PT ;  /* 0x0000100016ff7812 */ /* 0x040fe4000782c0ff */
[C---:B------:R-:W-:Y:S02]  /*556d0*/  LOP3.LUT P2, RZ, R22.reuse, 0x2000, RZ, 0xc0, !PT ;  /* 0x0000200016ff7812 */ /* 0x040fe4000784c0ff */
[----:B------:R-:W-:-:S02]  /*556e0*/  LOP3.LUT P3, RZ, R22, 0x4000, RZ, 0xc0, !PT ;  /* 0x0000400016ff7812 */ /* 0x000fc4000786c0ff */
[C---:B------:R-:W-:Y:S02]  /*556f0*/  LOP3.LUT P4, RZ, R22.reuse, 0x8000, RZ, 0xc0, !PT ;  /* 0x0000800016ff7812 */ /* 0x040fe4000788c0ff */
[C---:B------:R-:W-:Y:S02]  /*55700*/  LOP3.LUT P5, RZ, R22.reuse, 0x10000, RZ, 0xc0, !PT ;  /* 0x0001000016ff7812 */ /* 0x040fe400078ac0ff */
[----:B------:R-:W-:Y:S01]  /*55710*/  LOP3.LUT P6, RZ, R22, 0x20000, RZ, 0xc0, !PT ;  /* 0x0002000016ff7812 */ /* 0x000fe200078cc0ff */
[----:B---3--:R1:W-:Y:S01]  /*55720*/  @P0 STG.E desc[UR32][R104.64], R18 ;  /* 0x0000001268000986 */ /* 0x0083e2000c101920 */
[----:B------:R-:W-:Y:S01]  /*55730*/  LOP3.LUT P0, RZ, R0, 0x80000000, RZ, 0xc0, !PT ;  /* 0x8000000000ff7812 */ /* 0x000fe2000780c0ff */
[----:B-1----:R-:W-:-:S12]  /*55740*/  IMAD.WIDE R104, R163, 0x4, R10 ;  /* 0x00000004a3687825 */ /* 0x002fd800078e020a */
[----:B--2---:R1:W-:Y:S01]  /*55750*/  @P0 STG.E desc[UR32][R104.64], R161 ;  /* 0x000000a168000986 */ /* 0x0043e2000c101920 */
        /* <DEDUP_REMOVED lines=28> */
[----:B------:R-:W4:Y:S01]  /*55920*/  LDL.LU R155, [R1+0x674] ;  /* 0x00067400019b7983 */ /* 0x000f220000300800 */
[----:B------:R-:W-:-:S03]  /*55930*/  LOP3.LUT P3, RZ, R22, 0x40000, RZ, 0xc0, !PT ;  /* 0x0004000016ff7812 */ /* 0x000fc6000786c0ff */
[----:B------:R-:W4:Y:S01]  /*55940*/  LDL.LU R106, [R1+0x5d4] ;  /* 0x0005d400016a7983 */ /* 0x000f220000300800 */
[----:B------:R-:W-:Y:S01]  /*55950*/  IMAD.WIDE R104, R165, 0x4, R4 ;  /* 0x00000004a5687825 */ /* 0x000fe200078e0204 */
        /* <DEDUP_REMOVED lines=13> */
[----:B------:R-:W-:Y:S01]  /*55a30*/  LOP3.LUT R0, R0, 0xff7fffff, RZ, 0xc0, !PT ;  /* 0xff7fffff00007812 */ /* 0x000fe200078ec0ff */
[----:B--2---:R1:W-:Y:S04]  /*55a40*/  @P3 STG.E desc[UR32][R104.64], R107 ;  /* 0x0000006b68003986 */ /* 0x0043e8000c101920 */
[----:B-1----:R-:W2:Y:S04]  /*55a50*/  LDL.LU R107, [R1+0x5c4] ;  /* 0x0005c400016b7983 */ /* 0x002ea80000300800 */
[----:B------:R-:W2:Y:S04]  /*55a60*/  LDL.LU R18, [R1+0x494] ;  /* 0x0004940001127983 */ /* 0x000ea80000300800 */
[----:B------:R-:W2:Y:S01]  /*55a70*/  LDL.LU R161, [R1+0x414] ;  /* 0x0004140001a17983 */ /* 0x000ea20000300800 */
[----:B------:R-:W-:-:S02]  /*55a80*/  @P0 LOP3.LUT R0, R0, 0x800000, RZ, 0xfc, !PT ;  /* 0x0080000000000812 */ /* 0x000fc400078efcff */
[----:B------:R-:W-:Y:S01]  /*55a90*/  LOP3.LUT P0, RZ, R22, 0x2000000, RZ, 0xc0, !PT ;  /* 0x0200000016ff7812 */ /* 0x000fe2000780c0ff */
[----:B------:R-:W2:Y:S01]  /*55aa0*/  LDL.LU R122, [R1+0x1d4] ;  /* 0x0001d400017a7983 */ /* 0x000ea20000300800 */
[----:B------:R-:W-:-:S03]  /*55ab0*/  LOP3.LUT R0, R0, 0xfeffffff, RZ, 0xc0, !PT ;  /* 0xfeffffff00007812 */ /* 0x000fc600078ec0ff */
[----:B------:R-:W2:Y:S01]  /*55ac0*/  LDL.LU R123, [R1+0x858] ;  /* 0x00085800017b7983 */ /* 0x000ea20000300800 */
[C---:B------:R-:W-:Y:S02]  /*55ad0*/  LOP3.LUT P4, RZ, R22.reuse, 0x80000, RZ, 0xc0, !PT ;  /* 0x0008000016ff7812 */ /* 0x040fe4000788c0ff */
[----:B------:R-:W-:Y:S01]  /*55ae0*/  LOP3.LUT P5, RZ, R22, 0x100000, RZ, 0xc0, !PT ;  /* 0x0010000016ff7812 */ /* 0x000fe200078ac0ff */
[----:B------:R-:W-:Y:S01]  /*55af0*/  IMAD.WIDE R104, R165, 0x4, R2 ;  /* 0x00000004a5687825 */ /* 0x000fe200078e0202 */
[----:B------:R-:W2:Y:S03]  /*55b00*/  LDL.LU R167, [R1+0x838] ;  /* 0x0008380001a77983 */ /* 0x000ea60000300800 */
[----:B------:R-:W-:Y:S01]  /*55b10*/  @P0 LOP3.LUT R0, R0, 0x1000000, RZ, 0xfc, !PT ;  /* 0x0100000000000812 */ /* 0x000fe200078efcff */
[----:B------:R-:W2:Y:S01]  /*55b20*/  LDL.LU R179, [R1+0x828] ;  /* 0x0008280001b37983 */ /* 0x000ea20000300800 */
[----:B------:R-:W-:-:S02]  /*55b30*/  LOP3.LUT P0, RZ, R22, 0x1000000, RZ, 0xc0, !PT ;  /* 0x0100000016ff7812 */ /* 0x000fc4000780c0ff */
[----:B------:R-:W-:Y:S02]  /*55b40*/  LOP3.LUT R0, R0, 0xfdffffff, RZ, 0xc0, !PT ;  /* 0xfdffffff00007812 */ /* 0x000fe400078ec0ff */
[----:B------:R-:W-:-:S09]  /*55b50*/  LOP3.LUT P6, RZ, R22, 0x200000, RZ, 0xc0, !PT ;  /* 0x0020000016ff7812 */ /* 0x000fd200078cc0ff */
[----:B------:R-:W-:Y:S02]  /*55b60*/  @P0 LOP3.LUT R0, R0, 0x2000000, RZ, 0xfc, !PT ;  /* 0x0200000000000812 */ /* 0x000fe400078efcff */
[----:B------:R-:W-:Y:S01]  /*55b70*/  LOP3.LUT P0, RZ, R22, 0x800000, RZ, 0xc0, !PT ;  /* 0x0080000016ff7812 */ /* 0x000fe2000780c0ff */
[----:B---3--:R1:W-:Y:S01]  /*55b80*/  @P4 STG.E desc[UR32][R104.64], R194 ;  /* 0x000000c268004986 */ /* 0x0083e2000c101920 */
[----:B------:R-:W-:Y:S01]  /*55b90*/  LOP3.LUT R0, R0, 0xfbffffff, RZ, 0xc0, !PT ;  /* 0xfbffffff00007812 */ /* 0x000fe200078ec0ff */
[----:B-1----:R-:W-:-:S10]  /*55ba0*/  IMAD.WIDE R104, R166, 0x4, R16 ;  /* 0x00000004a6687825 */ /* 0x002fd400078e0210 */
[----:B------:R-:W-:Y:S01]  /*55bb0*/  @P0 LOP3.LUT R0, R0, 0x4000000, RZ, 0xfc, !PT ;  /* 0x0400000000000812 */ /* 0x000fe200078efcff */
[----:B------:R-:W3:Y:S01]  /*55bc0*/  LDL.LU R194, [R1+0x808] ;  /* 0x0008080001c27983 */ /* 0x000ee20000300800 */
[----:B------:R-:W-:-:S03]  /*55bd0*/  LOP3.LUT P0, RZ, R22, 0x400000, RZ, 0xc0, !PT ;  /* 0x0040000016ff7812 */ /* 0x000fc6000780c0ff */
        /* <DEDUP_REMOVED lines=12> */
[----:B-1----:R-:W4:Y:S01]  /*55ca0*/  LDL.LU R106, [R1+0x7a8] ;  /* 0x0007a800016a7983 */ /* 0x002f220000300800 */
[----:B------:R-:W-:-:S09]  /*55cb0*/  IMAD.WIDE R104, R166, 0x4, R8 ;  /* 0x00000004a6687825 */ /* 0x000fd200078e0208 */
[----:B--2---:R1:W-:Y:S04]  /*55cc0*/  @P0 STG.E desc[UR32][R104.64], R107 ;  /* 0x0000006b68000986 */ /* 0x0043e8000c101920 */
[----:B-1----:R-:W2:Y:S01]  /*55cd0*/  LDL.LU R107, [R1+0x738] ;  /* 0x00073800016b7983 */ /* 0x002ea20000300800 */
[----:B------:R-:W-:Y:S01]  /*55ce0*/  LOP3.LUT P0, RZ, R0, 0x1000000, RZ, 0xc0, !PT ;  /* 0x0100000000ff7812 */ /* 0x000fe2000780c0ff */
[----:B------:R-:W-:-:S12]  /*55cf0*/  IMAD.WIDE R104, R166, 0x4, R6 ;  /* 0x00000004a6687825 */ /* 0x000fd800078e0206 */
        /* <DEDUP_REMOVED lines=13> */
[----:B------:R-:W-:Y:S02]  /*55dd0*/  LOP3.LUT P0, RZ, R0, 0x80000, RZ, 0xc0, !PT ;  /* 0x0008000000ff7812 */ /* 0x000fe4000780c0ff */
[----:B------:R-:W-:Y:S02]  /*55de0*/  LOP3.LUT P1, RZ, R22, 0x80000000, RZ, 0xc0, !PT ;  /* 0x8000000016ff7812 */ /* 0x000fe4000782c0ff */
[----:B------:R-:W-:Y:S01]  /*55df0*/  LOP3.LUT P2, RZ, R23, 0x1, RZ, 0xc0, !PT ;  /* 0x0000000117ff7812 */ /* 0x000fe2000784c0ff */
[----:B-1----:R-:W-:-:S08]  /*55e00*/  IMAD.WIDE R104, R168, 0x4, R12 ;  /* 0x00000004a8687825 */ /* 0x002fd000078e020c */
[----:B------:R1:W-:Y:S01]  /*55e10*/  @P0 STG.E desc[UR32][R104.64], R179 ;  /* 0x000000b368000986 */ /* 0x0003e2000c101920 */
[----:B------:R-:W-:Y:S01]  /*55e20*/  LOP3.LUT P3, RZ, R23, 0x2, RZ, 0xc0, !PT ;  /* 0x0000000217ff7812 */ /* 0x000fe2000786c0ff */
[----:B-1----:R-:W-:-:S05]  /*55e30*/  IMAD.WIDE R104, R168, 0x4, R10 ;  /* 0x00000004a8687825 */ /* 0x002fca00078e020a */
[----:B---3--:R1:W-:Y:S01]  /*55e40*/  @P1 STG.E desc[UR32][R104.64], R194 ;  /* 0x000000c268001986 */ /* 0x0083e2000c101920 */
[----:B------:R-:W-:Y:S01]  /*55e50*/  LOP3.LUT P4, RZ, R23, 0x4, RZ, 0xc0, !PT ;  /* 0x0000000417ff7812 */ /* 0x000fe2000788c0ff */
        /* <DEDUP_REMOVED lines=11> */
[----:B--2---:R1:W-:Y:S04]  /*55f10*/  @P6 STG.E desc[UR32][R104.64], R107 ;  /* 0x0000006b68006986 */ /* 0x0043e8000c101920 */
        /* <DEDUP_REMOVED lines=55> */
[C---:B------:R-:W-:Y:S01]  /*56290*/  LOP3.LUT P0, RZ, R0.reuse, 0x40000, RZ, 0xc0, !PT ;  /* 0x0004000000ff7812 */ /* 0x040fe2000780c0ff */
        /* <DEDUP_REMOVED lines=24> */
[C---:B------:R-:W-:Y:S02]  /*56420*/  LOP3.LUT P1, RZ, R23.reuse, 0x40000, RZ, 0xc0, !PT ;  /* 0x0004000017ff7812 */ /* 0x040fe4000782c0ff */
        /* <DEDUP_REMOVED lines=51> */
[C---:B------:R-:W-:Y:S01]  /*56760*/  LOP3.LUT P5, RZ, R23.reuse, 0x4000000, RZ, 0xc0, !PT ;  /* 0x0400000017ff7812 */ /* 0x040fe200078ac0ff */
        /* <DEDUP_REMOVED lines=16> */
[----:B-1----:R-:W-:Y:S02]  /*56870*/  IMAD.WIDE R104, R172, 0x4, R2 ;  /* 0x00000004ac687825 */ /* 0x002fe400078e0202 */
        /* <DEDUP_REMOVED lines=181> */
[----:B------:R-:W-:Y:S02]  /*573d0*/  LOP3.LUT P4, RZ, R24, 0x80000000, RZ, 0xc0, !PT ;  /* 0x8000000018ff7812 */ /* 0x000fe4000788c0ff */
        /* <DEDUP_REMOVED lines=475> */
[C---:B------:R-:W-:Y:S02]  /*59190*/  LOP3.LUT P4, RZ, R27.reuse, 0x40000000, RZ, 0xc0, !PT ;  /* 0x400000001bff7812 */ /* 0x040fe4000788c0ff */
[----:B------:R-:W-:Y:S01]  /*591a0*/  LOP3.LUT P5, RZ, R27, 0x80000000, RZ, 0xc0, !PT ;  /* 0x800000001bff7812 */ /* 0x000fe200078ac0ff */
        /* <DEDUP_REMOVED lines=24> */
[----:B------:R-:W-:Y:S01]  /*59330*/  IMAD.WIDE R26, R108, 0x4, R12 ;  /* 0x000000046c1a7825 */ /* 0x000fe200078e020c */
[----:B------:R-:W-:Y:S02]  /*59340*/  LOP3.LUT P6, RZ, R28, 0x1, RZ, 0xc0, !PT ;  /* 0x000000011cff7812 */ /* 0x000fe400078cc0ff */
[----:B------:R-:W2:Y:S04]  /*59350*/  LDL.LU R167, [R1+0x710] ;  /* 0x0007100001a77983 */ /* 0x000ea80000300800 */
[----:B------:R-:W-:Y:S01]  /*59360*/  @P0 LOP3.LUT R22, R22, 0x10000, RZ, 0xfc, !PT ;  /* 0x0001000016160812 */ /* 0x000fe200078efcff */
[----:B---3--:R1:W-:Y:S01]  /*59370*/  @P4 STG.E desc[UR32][R26.64], R194 ;  /* 0x000000c21a004986 */ /* 0x0083e2000c101920 */
[----:B------:R-:W-:-:S02]  /*59380*/  LOP3.LUT P0, RZ, R28, 0x8, RZ, 0xc0, !PT ;  /* 0x000000081cff7812 */ /* 0x000fc4000780c0ff */
[----:B------:R-:W-:Y:S01]  /*59390*/  LOP3.LUT R22, R22, 0xfffdffff, RZ, 0xc0, !PT ;  /* 0xfffdffff16167812 */ /* 0x000fe200078ec0ff */
[----:B------:R-:W3:Y:S01]  /*593a0*/  LDL.LU R179, [R1+0x630] ;  /* 0x0006300001b37983 */ /* 0x000ee20000300800 */
[----:B-1----:R-:W-:-:S03]  /*593b0*/  IMAD.WIDE R26, R108, 0x4, R10 ;  /* 0x000000046c1a7825 */ /* 0x002fc600078e020a */
[----:B------:R-:W3:Y:S06]  /*593c0*/  LDL.LU R194, [R1+0x530] ;  /* 0x0005300001c27983 */ /* 0x000eec0000300800 */
[----:B------:R-:W-:Y:S02]  /*593d0*/  @P0 LOP3.LUT R22, R22, 0x20000, RZ, 0xfc, !PT ;  /* 0x0002000016160812 */ /* 0x000fe400078efcff */
[----:B------:R-:W-:Y:S02]  /*593e0*/  LOP3.LUT P0, RZ, R28, 0x4, RZ, 0xc0, !PT ;  /* 0x000000041cff7812 */ /* 0x000fe4000780c0ff */
[----:B------:R-:W-:Y:S01]  /*593f0*/  LOP3.LUT R22, R22, 0xfffbffff, RZ, 0xc0, !PT ;  /* 0xfffbffff16167812 */ /* 0x000fe200078ec0ff */
[----:B----4-:R1:W-:Y:S10]  /*59400*/  @P5 STG.E desc[UR32][R26.64], R220 ;  /* 0x000000dc1a005986 */ /* 0x0103f4000c101920 */
[----:B------:R-:W-:-:S02]  /*59410*/  @P0 LOP3.LUT R22, R22, 0x40000, RZ, 0xfc, !PT ;  /* 0x0004000016160812 */ /* 0x000fc400078efcff */
[----:B------:R-:W-:Y:S01]  /*59420*/  LOP3.LUT P0, RZ, R28, 0x2, RZ, 0xc0, !PT ;  /* 0x000000021cff7812 */ /* 0x000fe2000780c0ff */
[C---:B-1----:R-:W-:Y:S01]  /*59430*/  IMAD.WIDE R26, R108.reuse, 0x4, R8 ;  /* 0x000000046c1a7825 */ /* 0x042fe200078e0208 */
[----:B------:R-:W4:Y:S04]  /*59440*/  LDL.LU R220, [R1+0x360] ;  /* 0x0003600001dc7983 */ /* 0x000f280000300800 */
[----:B------:R1:W-:Y:S02]  /*59450*/  @P6 STG.E desc[UR32][R26.64], R154 ;  /* 0x0000009a1a006986 */ /* 0x0003e4000c101920 */
[----:B-1----:R-:W-:Y:S02]  /*59460*/  IMAD.WIDE R26, R108, 0x4, R6 ;  /* 0x000000046c1a7825 */ /* 0x002fe400078e0206 */
[----:B------:R-:W4:Y:S04]  /*59470*/  LDL.LU R154, [R1+0xac4] ;  /* 0x000ac400019a7983 */ /* 0x000f280000300800 */
[----:B------:R1:W-:Y:S01]  /*59480*/  @P0 STG.E desc[UR32][R26.64], R155 ;  /* 0x0000009b1a000986 */ /* 0x0003e2000c101920 */
[----:B------:R-:W-:Y:S01]  /*59490*/  LOP3.LUT P0, RZ, R22, 0x40000, RZ, 0xc0, !PT ;  /* 0x0004000016ff7812 */ /* 0x000fe2000780c0ff */
[----:B-1----:R-:W-:-:S02]  /*594a0*/  IMAD.WIDE R26, R108, 0x4, R4 ;  /* 0x000000046c1a7825 */ /* 0x002fc400078e0204 */
        /* <DEDUP_REMOVED lines=26> */
[----:B---3--:R1:W-:Y:S01]  /*59650*/  @P0 STG.E desc[UR32][R26.64], R179 ;  /* 0x000000b31a000986 */ /* 0x0083e2000c101920 */
[----:B------:R-:W-:Y:S01]  /*59660*/  LOP3.LUT P3, RZ, R28, 0x1000, RZ, 0xc0, !PT ;  /* 0x000010001cff7812 */ /* 0x000fe2000786c0ff */
[----:B-1----:R-:W-:-:S05]  /*59670*/  IMAD.WIDE R26, R39, 0x4, R4 ;  /* 0x00000004271a7825 */ /* 0x002fca00078e0204 */
[----:B------:R1:W-:Y:S01]  /*59680*/  @P1 STG.E desc[UR32][R26.64], R194 ;  /* 0x000000c21a001986 */ /* 0x0003e2000c101920 */
        /* <DEDUP_REMOVED lines=90> */
[----:B-1----:R-:W-:Y:S01]  /*59c30*/  IMAD.WIDE R26, R37, 0x4, R2 ;  /* 0x00000004251a7825 */ /* 0x002fe200078e0202 */
[----:B------:R-:W-:Y:S01]  /*59c40*/  LOP3.LUT P1, RZ, R28, 0x20000000, RZ, 0xc0, !PT ;  /* 0x200000001cff7812 */ /* 0x000fe2000782c0ff */
[----:B------:R-:W1:Y:S10]  /*59c50*/  LDS.128 R36, [R36] ;  /* 0x0000000024247984 */ /* 0x000e740000000c00 */
[----:B------:R3:W-:Y:S01]  /*59c60*/  @P0 STG.E desc[UR32][R26.64], R167 ;  /* 0x000000a71a000986 */ /* 0x0007e2000c101920 */
[----:B------:R-:W-:-:S02]  /*59c70*/  LOP3.LUT P0, RZ, R22, 0x8, RZ, 0xc0, !PT ;  /* 0x0000000816ff7812 */ /* 0x000fc4000780c0ff */
[----:B------:R-:W-:Y:S01]  /*59c80*/  LOP3.LUT P2, RZ, R28, 0x40000000, RZ, 0xc0, !PT ;  /* 0x400000001cff7812 */ /* 0x000fe2000784c0ff */
[----:B---3--:R-:W-:-:S10]  /*59c90*/  IMAD.WIDE R26, R120, 0x4, R16 ;  /* 0x00000004781a7825 */ /* 0x008fd400078e0210 */
[----:B------:R3:W-:Y:S01]  /*59ca0*/  @P0 STG.E desc[UR32][R26.64], R179 ;  /* 0x000000b31a000986 */ /* 0x0007e2000c101920 */
[----:B------:R-:W-:Y:S01]  /*59cb0*/  LOP3.LUT P3, RZ, R28, 0x80000000, RZ, 0xc0, !PT ;  /* 0x800000001cff7812 */ /* 0x000fe2000786c0ff */
[----:B---3--:R-:W-:-:S05]  /*59cc0*/  IMAD.WIDE R26, R120, 0x4, R14 ;  /* 0x00000004781a7825 */ /* 0x008fca00078e020e */
[----:B------:R3:W-:Y:S01]  /*59cd0*/  @P1 STG.E desc[UR32][R26.64], R194 ;  /* 0x000000c21a001986 */ /* 0x0007e2000c101920 */
[----:B------:R-:W-:Y:S01]  /*59ce0*/  LOP3.LUT P4, RZ, R29, 0x1, RZ, 0xc0, !PT ;  /* 0x000000011dff7812 */ /* 0x000fe2000788c0ff */
[----:B---3--:R-:W-:-:S05]  /*59cf0*/  IMAD.WIDE R26, R120, 0x4, R12 ;  /* 0x00000004781a7825 */ /* 0x008fca00078e020c */
[----:B----4-:R3:W-:Y:S01]  /*59d00*/  @P2 STG.E desc[UR32][R26.64], R220 ;  /* 0x000000dc1a002986 */ /* 0x0107e2000c101920 */
[----:B------:R-:W-:Y:S01]  /*59d10*/  LOP3.LUT P5, RZ, R29, 0x2, RZ, 0xc0, !PT ;  /* 0x000000021dff7812 */ /* 0x000fe200078ac0ff */
[----:B---3--:R-:W-:-:S05]  /*59d20*/  IMAD.WIDE R26, R120, 0x4, R10 ;  /* 0x00000004781a7825 */ /* 0x008fca00078e020a */
[----:B------:R3:W-:Y:S01]  /*59d30*/  @P3 STG.E desc[UR32][R26.64], R154 ;  /* 0x0000009a1a003986 */ /* 0x0007e2000c101920 */
[----:B------:R-:W-:Y:S01]  /*59d40*/  LOP3.LUT P6, RZ, R29, 0x4, RZ, 0xc0, !PT ;  /* 0x000000041dff7812 */ /* 0x000fe200078cc0ff */
[----:B---3--:R-:W-:-:S05]  /*59d50*/  IMAD.WIDE R26, R120, 0x4, R8 ;  /* 0x00000004781a7825 */ /* 0x008fca00078e0208 */
[----:B------:R3:W-:Y:S02]  /*59d60*/  @P4 STG.E desc[UR32][R26.64], R155 ;  /* 0x0000009b1a004986 */ /* 0x0007e4000c101920 */
[----:B---3--:R-:W-:-:S05]  /*59d70*/  IMAD.WIDE R26, R120, 0x4, R6 ;  /* 0x00000004781a7825 */ /* 0x008fca00078e0206 */
[----:B------:R3:W-:Y:S02]  /*59d80*/  @P5 STG.E desc[UR32][R26.64], R106 ;  /* 0x0000006a1a005986 */ /* 0x0007e4000c101920 */
[----:B---3--:R-:W-:-:S05]  /*59d90*/  IMAD.WIDE R26, R120, 0x4, R4 ;  /* 0x00000004781a7825 */ /* 0x008fca00078e0204 */
[----:B--2---:R2:W-:Y:S04]  /*59da0*/  @P6 STG.E desc[UR32][R26.64], R107 ;  /* 0x0000006b1a006986 */ /* 0x0045e8000c101920 */
[----:B--2---:R-:W2:Y:S04]  /*59db0*/  LDL.LU R107, [R1+0xa28] ;  /* 0x000a2800016b7983 */ /* 0x004ea80000300800 */
        /* <DEDUP_REMOVED lines=22> */
[----:B--2---:R-:W2:Y:S04]  /*59f20*/  LDL.LU R107, [R1+0x638] ;  /* 0x00063800016b7983 */ /* 0x004ea80000300800 */
        /* <DEDUP_REMOVED lines=20> */
[----:B---3--:R-:W-:-:S10]  /*5a070*/  IMAD.WIDE R26, R119, 0x4, R14 ;  /* 0x00000004771a7825 */ /* 0x008fd400078e020e */
[----:B------:R-:W-:Y:S01]  /*5a080*/  @P0 LOP3.LUT R22, R22, 0x4, RZ, 0xfc, !PT ;  /* 0x0000000416160812 */ /* 0x000fe200078efcff */
[----:B------:R-:W3:Y:S01]  /*5a090*/  LDL.LU R194, [R1+0xa7c] ;  /* 0x000a7c0001c27983 */ /* 0x000ee20000300800 */
[----:B------:R-:W-:-:S03]  /*5a0a0*/  LOP3.LUT P0, RZ, R29, 0x80, RZ, 0xc0, !PT ;  /* 0x000000801dff7812 */ /* 0x000fc6000780c0ff */
[----:B----4-:R4:W-:Y:S02]  /*5a0b0*/  @P5 STG.E desc[UR32][R26.64], R220 ;  /* 0x000000dc1a005986 */ /* 0x0109e4000c101920 */
[C---:B----4-:R-:W-:Y:S02]  /*5a0c0*/  IMAD.WIDE R26, R119.reuse, 0x4, R12 ;  /* 0x00000004771a7825 */ /* 0x050fe400078e020c */
        /* <DEDUP_REMOVED lines=858> */
[C---:B------:R-:W-:Y:S02]  /*5d670*/  LOP3.LUT P4, RZ, R34.reuse, 0x8000, RZ, 0xc0, !PT ;  /* 0x0000800022ff7812 */ /* 0x040fe4000788c0ff */
[C---:B------:R-:W-:Y:S02]  /*5d680*/  LOP3.LUT P5, RZ, R34.reuse, 0x10000, RZ, 0xc0, !PT ;  /* 0x0001000022ff7812 */ /* 0x040fe400078ac0ff */
        /* <DEDUP_REMOVED lines=13> */
[----:B--2---:R1:W-:Y:S04]  /*5d760*/  @P3 STG.E desc[UR32][R22.64], R107 ;  /* 0x0000006b16003986 */ /* 0x0043e8000c101920 */
[----:B-1----:R-:W2:Y:S04]  /*5d770*/  LDL.LU R107, [R1+0xbb4] ;  /* 0x000bb400016b7983 */ /* 0x002ea80000300800 */
[----:B------:R-:W2:Y:S04]  /*5d780*/  LDL.LU R18, [R1+0xad4] ;  /* 0x000ad40001127983 */ /* 0x000ea80000300800 */
[----:B------:R-:W2:Y:S04]  /*5d790*/  LDL.LU R161, [R1+0x6a4] ;  /* 0x0006a40001a17983 */ /* 0x000ea80000300800 */
[----:B------:R-:W2:Y:S04]  /*5d7a0*/  LDL.LU R122, [R1+0x5e4] ;  /* 0x0005e400017a7983 */ /* 0x000ea80000300800 */
[----:B------:R-:W2:Y:S04]  /*5d7b0*/  LDL.LU R123, [R1+0x4d4] ;  /* 0x0004d400017b7983 */ /* 0x000ea80000300800 */
[----:B------:R-:W2:Y:S01]  /*5d7c0*/  LDL.LU R167, [R1+0x2f4] ;  /* 0x0002f40001a77983 */ /* 0x000ea20000300800 */
[----:B------:R-:W-:-:S03]  /*5d7d0*/  IMAD.WIDE R22, R228, 0x4, R10 ;  /* 0x00000004e4167825 */ /* 0x000fc600078e020a */
[----:B------:R-:W2:Y:S04]  /*5d7e0*/  LDL.LU R179, [R1+0xf4] ;  /* 0x0000f40001b37983 */ /* 0x000ea80000300800 */
[----:B---3--:R1:W-:Y:S02]  /*5d7f0*/  @P4 STG.E desc[UR32][R22.64], R194 ;  /* 0x000000c216004986 */ /* 0x0083e4000c101920 */
[----:B-1----:R-:W-:Y:S02]  /*5d800*/  IMAD.WIDE R22, R228, 0x4, R8 ;  /* 0x00000004e4167825 */ /* 0x002fe400078e0208 */
[----:B------:R-:W3:Y:S04]  /*5d810*/  LDL.LU R194, [R1+0xe4] ;  /* 0x0000e40001c27983 */ /* 0x000ee80000300800 */
[----:B----4-:R1:W-:Y:S04]  /*5d820*/  @P5 STG.E desc[UR32][R22.64], R220 ;  /* 0x000000dc16005986 */ /* 0x0103e8000c101920 */
[----:B-1----:R-:W4:Y:S01]  /*5d830*/  LDL.LU R220, [R1+0xc98] ;  /* 0x000c980001dc7983 */ /* 0x002f220000300800 */
[----:B------:R-:W-:-:S04]  /*5d840*/  LOP3.LUT R19, R19, 0xff7fffff, RZ, 0xc0, !PT ;  /* 0xff7fffff13137812 */ /* 0x000fc800078ec0ff */
        /* <DEDUP_REMOVED lines=8> */
[----:B------:R-:W-:Y:S02]  /*5d8d0*/  LOP3.LUT P0, RZ, R34, 0x80000, RZ, 0xc0, !PT ;  /* 0x0008000022ff7812 */ /* 0x000fe4000780c0ff */
[----:B------:R-:W-:Y:S01]  /*5d8e0*/  LOP3.LUT R19, R19, 0xfbffffff, RZ, 0xc0, !PT ;  /* 0xfbffffff13137812 */ /* 0x000fe200078ec0ff */
[----:B------:R-:W-:-:S10]  /*5d8f0*/  IMAD.WIDE R22, R228, 0x4, R6 ;  /* 0x00000004e4167825 */ /* 0x000fd400078e0206 */
[----:B------:R-:W-:Y:S02]  /*5d900*/  @P0 LOP3.LUT R19, R19, 0x4000000, RZ, 0xfc, !PT ;  /* 0x0400000013130812 */ /* 0x000fe400078efcff */
[----:B------:R-:W-:Y:S01]  /*5d910*/  LOP3.LUT P0, RZ, R34, 0x40000, RZ, 0xc0, !PT ;  /* 0x0004000022ff7812 */ /* 0x000fe2000780c0ff */
[----:B------:R1:W-:Y:S02]  /*5d920*/  @P6 STG.E desc[UR32][R22.64], R154 ;  /* 0x0000009a16006986 */ /* 0x0003e4000c101920 */
[C---:B-1----:R-:W-:Y:S02]  /*5d930*/  IMAD.WIDE R22, R228.reuse, 0x4, R4 ;  /* 0x00000004e4167825 */ /* 0x042fe400078e0204 */
[----:B------:R-:W4:Y:S08]  /*5d940*/  LDL.LU R154, [R1+0xc88] ;  /* 0x000c8800019a7983 */ /* 0x000f300000300800 */
[----:B------:R1:W-:Y:S01]  /*5d950*/  @P0 STG.E desc[UR32][R22.64], R155 ;  /* 0x0000009b16000986 */ /* 0x0003e2000c101920 */
[----:B------:R-:W-:Y:S01]  /*5d960*/  LOP3.LUT P0, RZ, R19, 0x4000000, RZ, 0xc0, !PT ;  /* 0x0400000013ff7812 */ /* 0x000fe2000780c0ff */
[----:B-1----:R-:W-:-:S02]  /*5d970*/  IMAD.WIDE R22, R228, 0x4, R2 ;  /* 0x00000004e4167825 */ /* 0x002fc400078e0202 */
[----:B------:R-:W4:Y:S10]  /*5d980*/  LDL.LU R155, [R1+0xc78] ;  /* 0x000c7800019b7983 */ /* 0x000f340000300800 */
[----:B------:R1:W-:Y:S01]  /*5d990*/  @P0 STG.E desc[UR32][R22.64], R106 ;  /* 0x0000006a16000986 */ /* 0x0003e2000c101920 */
[----:B------:R-:W-:-:S03]  /*5d9a0*/  LOP3.LUT P0, RZ, R19, 0x2000000, RZ, 0xc0, !PT ;  /* 0x0200000013ff7812 */ /* 0x000fc6000780c0ff */
[----:B-1----:R-:W4:Y:S01]  /*5d9b0*/  LDL.LU R106, [R1+0xc68] ;  /* 0x000c6800016a7983 */ /* 0x002f220000300800 */
[----:B------:R-:W-:Y:S01]  /*5d9c0*/  IMAD.WIDE R22, R223, 0x4, R16 ;  /* 0x00000004df167825 */ /* 0x000fe200078e0210 */
[C---:B------:R-:W-:Y:S02]  /*5d9d0*/  LOP3.LUT P1, RZ, R34.reuse, 0x8000000, RZ, 0xc0, !PT ;  /* 0x0800000022ff7812 */ /* 0x040fe4000782c0ff */
[----:B------:R-:W-:-:S06]  /*5d9e0*/  LOP3.LUT P2, RZ, R34, 0x10000000, RZ, 0xc0, !PT ;  /* 0x1000000022ff7812 */ /* 0x000fcc000784c0ff */
[----:B--2---:R1:W-:Y:S01]  /*5d9f0*/  @P0 STG.E desc[UR32][R22.64], R107 ;  /* 0x0000006b16000986 */ /* 0x0043e2000c101920 */
[----:B------:R-:W-:-:S03]  /*5da00*/  LOP3.LUT P0, RZ, R19, 0x1000000, RZ, 0xc0, !PT ;  /* 0x0100000013ff7812 */ /* 0x000fc6000780c0ff */
[----:B-1----:R-:W2:Y:S01]  /*5da10*/  LDL.LU R107, [R1+0xc58] ;  /* 0x000c5800016b7983 */ /* 0x002ea20000300800 */
[----:B------:R-:W-:-:S09]  /*5da20*/  IMAD.WIDE R22, R223, 0x4, R14 ;  /* 0x00000004df167825 */ /* 0x000fd200078e020e */
        /* <DEDUP_REMOVED lines=16> */
[----:B-1----:R-:W-:Y:S02]  /*5db30*/  IMAD.WIDE R22, R223, 0x4, R2 ;  /* 0x00000004df167825 */ /* 0x002fe400078e0202 */
[----:B------:R-:W2:Y:S04]  /*5db40*/  LDL.LU R179, [R1+0xc48] ;  /* 0x000c480001b37983 */ /* 0x000ea80000300800 */
[----:B---3--:R1:W-:Y:S02]  /*5db50*/  @P1 STG.E desc[UR32][R22.64], R194 ;  /* 0x000000c216001986 */ /* 0x0083e4000c101920 */
[----:B-1----:R-:W-:-:S02]  /*5db60*/  IMAD.WIDE R22, R217, 0x4, R16 ;  /* 0x00000004d9167825 */ /* 0x002fc400078e0210 */
[----:B------:R-:W3:Y:S04]  /*5db70*/  LDL.LU R194, [R1+0xc38] ;  /* 0x000c380001c27983 */ /* 0x000ee80000300800 */
[----:B----4-:R1:W-:Y:S04]  /*5db80*/  @P2 STG.E desc[UR32][R22.64], R220 ;  /* 0x000000dc16002986 */ /* 0x0103e8000c101920 */
[----:B-1----:R-:W4:Y:S01]  /*5db90*/  LDL.LU R220, [R1+0xc28] ;  /* 0x000c280001dc7983 */ /* 0x002f220000300800 */
[C---:B------:R-:W-:Y:S02]  /*5dba0*/  LOP3.LUT P3, RZ, R34.reuse, 0x20000000, RZ, 0xc0, !PT ;  /* 0x2000000022ff7812 */ /* 0x040fe4000786c0ff */
[C---:B------:R-:W-:Y:S01]  /*5dbb0*/  LOP3.LUT P4, RZ, R34.reuse, 0x40000000, RZ, 0xc0, !PT ;  /* 0x4000000022ff7812 */ /* 0x040fe2000788c0ff */
[----:B------:R-:W-:Y:S01]  /*5dbc0*/  IMAD.WIDE R22, R217, 0x4, R14 ;  /* 0x00000004d9167825 */ /* 0x000fe200078e020e */
[----:B------:R-:W-:-:S09]  /*5dbd0*/  LOP3.LUT P5, RZ, R34, 0x80000000, RZ, 0xc0, !PT ;  /* 0x8000000022ff7812 */ /* 0x000fd200078ac0ff */
[----:B------:R1:W-:Y:S02]  /*5dbe0*/  @P3 STG.E desc[UR32][R22.64], R154 ;  /* 0x0000009a16003986 */ /* 0x0003e4000c101920 */
[----:B-1----:R-:W-:Y:S02]  /*5dbf0*/  IMAD.WIDE R22, R217, 0x4, R12 ;  /* 0x00000004d9167825 */ /* 0x002fe400078e020c */
[----:B------:R-:W4:Y:S04]  /*5dc00*/  LDL.LU R154, [R1+0xbb8] ;  /* 0x000bb800019a7983 */ /* 0x000f280000300800 */
[----:B------:R1:W-:Y:S01]  /*5dc10*/  @P4 STG.E desc[UR32][R22.64], R155 ;  /* 0x0000009b16004986 */ /* 0x0003e2000c101920 */
[----:B------:R-:W-:Y:S01]  /*5dc20*/  LOP3.LUT P6, RZ, R35, 0x1, RZ, 0xc0, !PT ;  /* 0x0000000123ff7812 */ /* 0x000fe200078cc0ff */
[----:B-1----:R-:W-:-:S02]  /*5dc30*/  IMAD.WIDE R22, R217, 0x4, R10 ;  /* 0x00000004d9167825 */ /* 0x002fc400078e020a */
[----:B------:R-:W4:Y:S04]  /*5dc40*/  LDL.LU R155, [R1+0xad8] ;  /* 0x000ad800019b7983 */ /* 0x000f280000300800 */
[----:B------:R1:W-:Y:S04]  /*5dc50*/  @P5 STG.E desc[UR32][R22.64], R106 ;  /* 0x0000006a16005986 */ /* 0x0003e8000c101920 */
[----:B-1----:R-:W4:Y:S01]  /*5dc60*/  LDL.LU R106, [R1+0x6a8] ;  /* 0x0006a800016a7983 */ /* 0x002f220000300800 */
[----:B------:R-:W-:Y:S01]  /*5dc70*/  IMAD.WIDE R22, R217, 0x4, R8 ;  /* 0x00000004d9167825 */ /* 0x000fe200078e0208 */
[----:B------:R-:W-:-:S02]  /*5dc80*/  LOP3.LUT P2, RZ, R35, 0x2, RZ, 0xc0, !PT ;  /* 0x0000000223ff7812 */ /* 0x000fc4000784c0ff */
[C---:B------:R-:W-:Y:S02]  /*5dc90*/  LOP3.LUT P3, RZ, R35.reuse, 0x4, RZ, 0xc0, !PT ;  /* 0x0000000423ff7812 */ /* 0x040fe4000786c0ff */
        /* <DEDUP_REMOVED lines=8> */
[----:B------:R-:W-:-:S05]  /*5dd20*/  IMAD.WIDE R22, R217, 0x4, R6 ;  /* 0x00000004d9167825 */ /* 0x000fca00078e0206 */
[----:B------:R1:W-:Y:S02]  /*5dd30*/  @P2 STG.E desc[UR32][R22.64], R179 ;  /* 0x000000b316002986 */ /* 0x0003e4000c101920 */
[C---:B-1----:R-:W-:Y:S02]  /*5dd40*/  IMAD.WIDE R22, R217.reuse, 0x4, R4 ;  /* 0x00000004d9167825 */ /* 0x042fe400078e0204 */
[----:B------:R-:W2:Y:S04]  /*5dd50*/  LDL.LU R179, [R1+0xc8c] ;  /* 0x000c8c0001b37983 */ /* 0x000ea80000300800 */
[----:B---3--:R1:W-:Y:S02]  /*5dd60*/  @P3 STG.E desc[UR32][R22.64], R194 ;  /* 0x000000c216003986 */ /* 0x0083e4000c101920 */
[----:B-1----:R-:W-:-:S02]  /*5dd70*/  IMAD.WIDE R22, R217, 0x4, R2 ;  /* 0x00000004d9167825 */ /* 0x002fc400078e0202 */
[----:B------:R-:W3:Y:S04]  /*5dd80*/  LDL.LU R194, [R1+0xc7c] ;  /* 0x000c7c0001c27983 */ /* 0x000ee80000300800 */
[----:B----4-:R1:W-:Y:S04]  /*5dd90*/  @P4 STG.E desc[UR32][R22.64], R220 ;  /* 0x000000dc16004986 */ /* 0x0103e8000c101920 */
[----:B-1----:R-:W4:Y:S01]  /*5dda0*/  LDL.LU R220, [R1+0xc6c] ;  /* 0x000c6c0001dc7983 */ /* 0x002f220000300800 */
        /* <DEDUP_REMOVED lines=20> */
[----:B------:R-:W-:Y:S01]  /*5def0*/  LOP3.LUT P6, RZ, R35, 0x20, RZ, 0xc0, !PT ;  /* 0x0000002023ff7812 */ /* 0x000fe200078cc0ff */
[----:B------:R-:W-:Y:S01]  /*5df00*/  IMAD.WIDE R22, R215, 0x4, R16 ;  /* 0x00000004d7167825 */ /* 0x000fe200078e0210 */
[----:B------:R-:W-:-:S04]  /*5df10*/  LOP3.LUT R19, R19, 0xfffbffff, RZ, 0xc0, !PT ;  /* 0xfffbffff13137812 */ /* 0x000fc800078ec0ff */
[----:B------:R1:W-:Y:S05]  /*5df20*/  @P5 STG.E desc[UR32][R22.64], R154 ;  /* 0x0000009a16005986 */ /* 0x0003ea000c101920 */
[----:B------:R-:W-:Y:S02]  /*5df30*/  @P0 LOP3.LUT R19, R19, 0x40000, RZ, 0xfc, !PT ;  /* 0x0004000013130812 */ /* 0x000fe400078efcff */
[----:B------:R-:W-:Y:S01]  /*5df40*/  LOP3.LUT P0, RZ, R35, 0x40, RZ, 0xc0, !PT ;  /* 0x0000004023ff7812 */ /* 0x000fe2000780c0ff */
[C---:B-1----:R-:W-:Y:S01]  /*5df50*/  IMAD.WIDE R22, R215.reuse, 0x4, R14 ;  /* 0x00000004d7167825 */ /* 0x042fe200078e020e */
        /* <DEDUP_REMOVED lines=28> */
[C---:B-1----:R-:W-:Y:S01]  /*5e120*/  IMAD.WIDE R22, R214.reuse, 0x4, R14 ;  /* 0x00000004d6167825 */ /* 0x042fe200078e020e */
[----:B------:R-:W2:Y:S07]  /*5e130*/  LDL.LU R167, [R1+0xbbc] ;  /* 0x000bbc0001a77983 */ /* 0x000eae0000300800 */
[----:B------:R1:W-:Y:S02]  /*5e140*/  @P0 STG.E desc[UR32][R22.64], R179 ;  /* 0x000000b316000986 */ /* 0x0003e4000c101920 */
[----:B-1----:R-:W-:-:S02]  /*5e150*/  IMAD.WIDE R22, R214, 0x4, R12 ;  /* 0x00000004d6167825 */ /* 0x002fc400078e020c */
[----:B------:R-:W2:Y:S04]  /*5e160*/  LDL.LU R179, [R1+0xadc] ;  /* 0x000adc0001b37983 */ /* 0x000ea80000300800 */
[----:B---3--:R1:W-:Y:S02]  /*5e170*/  @P1 STG.E desc[UR32][R22.64], R194 ;  /* 0x000000c216001986 */ /* 0x0083e4000c101920 */
[----:B-1----:R-:W-:Y:S02]  /*5e180*/  IMAD.WIDE R22, R214, 0x4, R10 ;  /* 0x00000004d6167825 */ /* 0x002fe400078e020a */
[----:B------:R-:W3:Y:S04]  /*5e190*/  LDL.LU R194, [R1+0x6ac] ;  /* 0x0006ac0001c27983 */ /* 0x000ee80000300800 */
[----:B----4-:R1:W-:Y:S04]  /*5e1a0*/  @P2 STG.E desc[UR32][R22.64], R220 ;  /* 0x000000dc16002986 */ /* 0x0103e8000c101920 */
[----:B-1----:R-:W4:Y:S01]  /*5e1b0*/  LDL.LU R220, [R1+0x5ec] ;  /* 0x0005ec0001dc7983 */ /* 0x002f220000300800 */
[----:B------:R-:W-:-:S02]  /*5e1c0*/  LOP3.LUT P3, RZ, R35, 0x10000, RZ, 0xc0, !PT ;  /* 0x0001000023ff7812 */ /* 0x000fc4000786c0ff */
[C---:B------:R-:W-:Y:S01]  /*5e1d0*/  LOP3.LUT P4, RZ, R35.reuse, 0x20000, RZ, 0xc0, !PT ;  /* 0x0002000023ff7812 */ /* 0x040fe2000788c0ff */
[----:B------:R-:W-:Y:S01]  /*5e1e0*/  IMAD.WIDE R22, R214, 0x4, R8 ;  /* 0x00000004d6167825 */ /* 0x000fe200078e0208 */
[C---:B------:R-:W-:Y:S02]  /*5e1f0*/  LOP3.LUT P5, RZ, R35.reuse, 0x40000, RZ, 0xc0, !PT ;  /* 0x0004000023ff7812 */ /* 0x040fe400078ac0ff */
[C---:B------:R-:W-:Y:S02]  /*5e200*/  LOP3.LUT P6, RZ, R35.reuse, 0x80000, RZ, 0xc0, !PT ;  /* 0x0008000023ff7812 */ /* 0x040fe400078cc0ff */
[C---:B------:R-:W-:Y:S02]  /*5e210*/  LOP3.LUT P0, RZ, R35.reuse, 0x100000, RZ, 0xc0, !PT ;  /* 0x0010000023ff7812 */ /* 0x040fe4000780c0ff */
[C---:B------:R-:W-:Y:S02]  /*5e220*/  LOP3.LUT P1, RZ, R35.reuse, 0x200000, RZ, 0xc0, !PT ;  /* 0x0020000023ff7812 */ /* 0x040fe4000782c0ff */
[----:B------:R-:W-:-:S02]  /*5e230*/  LOP3.LUT P2, RZ, R35, 0x400000, RZ, 0xc0, !PT ;  /* 0x0040000023ff7812 */ /* 0x000fc4000784c0ff */
[----:B------:R-:W-:Y:S01]  /*5e240*/  LOP3.LUT R19, R19, 0xfffff7ff, RZ, 0xc0, !PT ;  /* 0xfffff7ff13137812 */ /* 0x000fe200078ec0ff */
[----:B------:R1:W-:Y:S02]  /*5e250*/  @P3 STG.E desc[UR32][R22.64], R154 ;  /* 0x0000009a16003986 */ /* 0x0003e4000c101920 */
[C---:B-1----:R-:W-:Y:S02]  /*5e260*/  IMAD.WIDE R22, R214.reuse, 0x4, R6 ;  /* 0x00000004d6167825 */ /* 0x042fe400078e0206 */
[----:B------:R-:W4:Y:S04]  /*5e270*/  LDL.LU R154, [R1+0x4dc] ;  /* 0x0004dc00019a7983 */ /* 0x000f280000300800 */
[----:B------:R1:W-:Y:S02]  /*5e280*/  @P4 STG.E desc[UR32][R22.64], R155 ;  /* 0x0000009b16004986 */ /* 0x0003e4000c101920 */
[----:B-1----:R-:W-:-:S02]  /*5e290*/  IMAD.WIDE R22, R214, 0x4, R4 ;  /* 0x00000004d6167825 */ /* 0x002fc400078e0204 */
[----:B------:R-:W4:Y:S04]  /*5e2a0*/  LDL.LU R155, [R1+0x2fc] ;  /* 0x0002fc00019b7983 */ /* 0x000f280000300800 */
[----:B------:R1:W-:Y:S04]  /*5e2b0*/  @P5 STG.E desc[UR32][R22.64], R106 ;  /* 0x0000006a16005986 */ /* 0x0003e8000c101920 */
[----:B-1----:R-:W4:Y:S01]  /*5e2c0*/  LDL.LU R106, [R1+0xfc] ;  /* 0x0000fc00016a7983 */ /* 0x002f220000300800 */
[----:B------:R-:W-:-:S05]  /*5e2d0*/  IMAD.WIDE R22, R214, 0x4, R2 ;  /* 0x00000004d6167825 */ /* 0x000fca00078e0202 */
[----:B--2---:R1:W-:Y:S04]  /*5e2e0*/  @P6 STG.E desc[UR32][R22.64], R107 ;  /* 0x0000006b16006986 */ /* 0x0043e8000c101920 */
[----:B-1----:R-:W2:Y:S04]  /*5e2f0*/  LDL.LU R107, [R1+0xec] ;  /* 0x0000ec00016b7983 */ /* 0x002ea80000300800 */
[----:B------:R-:W2:Y:S01]  /*5e300*/  LDL.LU R168, [R1+0xd10] ;  /* 0x000d100001a87983 */ /* 0x000ea20000300800 */
[----:B------:R-:W-:-:S03]  /*5e310*/  LOP3.LUT P3, RZ, R35, 0x1000000, RZ, 0xc0, !PT ;  /* 0x0100000023ff7812 */ /* 0x000fc6000786c0ff */
[----:B------:R-:W2:Y:S01]  /*5e320*/  LDL.LU R165, [R1+0xce0] ;  /* 0x000ce00001a57983 */ /* 0x000ea20000300800 */
[----:B------:R-:W-:-:S03]  /*5e330*/  IMAD.WIDE R22, R213, 0x4, R16 ;  /* 0x00000004d5167825 */ /* 0x000fc600078e0210 */
[----:B------:R-:W2:Y:S06]  /*5e340*/  LDL.LU R161, [R1+0xd00] ;  /* 0x000d000001a17983 */ /* 0x000eac0000300800 */
[----:B------:R-:W-:Y:S02]  /*5e350*/  @P3 LOP3.LUT R19, R19, 0x800, RZ, 0xfc, !PT ;  /* 0x0000080013133812 */ /* 0x000fe400078efcff */
[----:B------:R-:W-:Y:S01]  /*5e360*/  LOP3.LUT P3, RZ, R35, 0x800000, RZ, 0xc0, !PT ;  /* 0x0080000023ff7812 */ /* 0x000fe2000786c0ff */
[----:B------:R1:W-:Y:S02]  /*5e370*/  @P0 STG.E desc[UR32][R22.64], R167 ;  /* 0x000000a716000986 */ /* 0x0003e4000c101920 */
[----:B-1----:R-:W-:-:S05]  /*5e380*/  IMAD.WIDE R22, R213, 0x4, R14 ;  /* 0x00000004d5167825 */ /* 0x002fca00078e020e */
[----:B------:R1:W-:Y:S02]  /*5e390*/  @P1 STG.E desc[UR32][R22.64], R179 ;  /* 0x000000b316001986 */ /* 0x0003e4000c101920 */
[----:B-1----:R-:W-:-:S05]  /*5e3a0*/  IMAD.WIDE R22, R213, 0x4, R12 ;  /* 0x00000004d5167825 */ /* 0x002fca00078e020c */
[----:B---3--:R1:W-:Y:S02]  /*5e3b0*/  @P2 STG.E desc[UR32][R22.64], R194 ;  /* 0x000000c216002986 */ /* 0x0083e4000c101920 */
[----:B-1----:R-:W-:-:S05]  /*5e3c0*/  IMAD.WIDE R22, R213, 0x4, R10 ;  /* 0x00000004d5167825 */ /* 0x002fca00078e020a */
[----:B----4-:R1:W-:Y:S04]  /*5e3d0*/  @P3 STG.E desc[UR32][R22.64], R220 ;  /* 0x000000dc16003986 */ /* 0x0103e8000c101920 */
[----:B-1----:R-:W3:Y:S04]  /*5e3e0*/  LDL.LU R220, [R1+0x1918] ;  /* 0x0019180001dc7983 */ /* 0x002ee80000300800 */
[----:B------:R-:W4:Y:S01]  /*5e3f0*/  LDL.LU R122, [R1+0xd30] ;  /* 0x000d3000017a7983 */ /* 0x000f220000300800 */
[C---:B------:R-:W-:Y:S02]  /*5e400*/  LOP3.LUT P6, RZ, R19.reuse, 0x1, RZ, 0xc0, !PT ;  /* 0x0000000113ff7812 */ /* 0x040fe400078cc0ff */
[----:B------:R-:W-:-:S02]  /*5e410*/  LOP3.LUT R19, R19, 0xffffffbf, RZ, 0xc0, !PT ;  /* 0xffffffbf13137812 */ /* 0x000fc400078ec0ff */
[----:B------:R-:W-:Y:S01]  /*5e420*/  LOP3.LUT P4, RZ, R35, 0x2000000, RZ, 0xc0, !PT ;  /* 0x0200000023ff7812 */ /* 0x000fe2000788c0ff */
[----:B------:R-:W-:Y:S01]  /*5e430*/  IMAD.WIDE R22, R213, 0x4, R8 ;  /* 0x00000004d5167825 */ /* 0x000fe200078e0208 */
[----:B------:R-:W-:Y:S01]  /*5e440*/  LOP3.LUT P5, RZ, R35, 0x4000000, RZ, 0xc0, !PT ;  /* 0x0400000023ff7812 */ /* 0x000fe200078ac0ff */
[----:B------:R-:W3:Y:S04]  /*5e450*/  LDL.LU R18, [R1+0xd20] ;  /* 0x000d200001127983 */ /* 0x000ee80000300800 */
[----:B------:R-:W3:Y:S02]  /*5e460*/  LDL.LU R123, [R1+0x1524] ;  /* 0x00152400017b7983 */ /* 0x000ee40000300800 */
[----:B------:R-:W-:Y:S02]  /*5e470*/  @P6 LOP3.LUT R19, R19, 0x40, RZ, 0xfc, !PT ;  /* 0x0000004013136812 */ /* 0x000fe400078efcff */
        /* <DEDUP_REMOVED lines=11> */
[----:B------:R-:W-:-:S04]  /*5e530*/  @P6 LOP3.LUT R19, R19, 0x400, RZ, 0xfc, !PT ;  /* 0x0000040013136812 */ /* 0x000fc800078efcff */
[----:B------:R-:W-:Y:S02]  /*5e540*/  LOP3.LUT P3, RZ, R19, 0x800, RZ, 0xc0, !PT ;  /* 0x0000080013ff7812 */ /* 0x000fe4000786c0ff */
[----:B------:R-:W-:-:S11]  /*5e550*/  LOP3.LUT P6, RZ, R35, 0x8000000, RZ, 0xc0, !PT ;  /* 0x0800000023ff7812 */ /* 0x000fd600078cc0ff */
[----:B------:R1:W-:Y:S02]  /*5e560*/  @P3 STG.E desc[UR32][R22.64], R154 ;  /* 0x0000009a16003986 */ /* 0x0003e4000c101920 */
[C---:B-1----:R-:W-:Y:S02]  /*5e570*/  IMAD.WIDE R22, R213.reuse, 0x4, R6 ;  /* 0x00000004d5167825 */ /* 0x042fe400078e0206 */
[----:B------:R-:W3:Y:S04]  /*5e580*/  LDL.LU R154, [R1+0x191c] ;  /* 0x00191c00019a7983 */ /* 0x000ee80000300800 */
[----:B------:R1:W-:Y:S01]  /*5e590*/  @P4 STG.E desc[UR32][R22.64], R155 ;  /* 0x0000009b16004986 */ /* 0x0003e2000c101920 */
[C---:B------:R-:W-:Y:S02]  /*5e5a0*/  LOP3.LUT P3, RZ, R20.reuse, 0x2, RZ, 0xc0, !PT ;  /* 0x0000000214ff7812 */ /* 0x040fe4000786c0ff */
[----:B------:R-:W-:Y:S01]  /*5e5b0*/  LOP3.LUT P4, RZ, R20, 0x4, RZ, 0xc0, !PT ;  /* 0x0000000414ff7812 */ /* 0x000fe2000788c0ff */
[----:B------:R-:W3:Y:S04]  /*5e5c0*/  LDL.LU R170, [R1+0xcf0] ;  /* 0x000cf00001aa7983 */ /* 0x000ee80000300800 */
[----:B------:R-:W3:Y:S01]  /*5e5d0*/  LDL.LU R166, [R1+0xcc0] ;  /* 0x000cc00001a67983 */ /* 0x000ee20000300800 */
[----:B-1----:R-:W-:-:S03]  /*5e5e0*/  IMAD.WIDE R22, R213, 0x4, R4 ;  /* 0x00000004d5167825 */ /* 0x002fc600078e0204 */
[----:B------:R-:W3:Y:S04]  /*5e5f0*/  LDL.LU R163, [R1+0xcb0] ;  /* 0x000cb00001a37983 */ /* 0x000ee80000300800 */
[----:B------:R1:W-:Y:S01]  /*5e600*/  @P5 STG.E desc[UR32][R22.64], R106 ;  /* 0x0000006a16005986 */ /* 0x0003e2000c101920 */
[----:B------:R-:W-:Y:S01]  /*5e610*/  LOP3.LUT P5, RZ, R20, 0x8, RZ, 0xc0, !PT ;  /* 0x0000000814ff7812 */ /* 0x000fe200078ac0ff */
[----:B------:R-:W-:Y:S02]  /*5e620*/  IMAD.WIDE R20, R213, 0x4, R2 ;  /* 0x00000004d5147825 */ /* 0x000fe400078e0202 */
[----:B------:R-:W3:Y:S04]  /*5e630*/  LDL.LU R167, [R1+0x1520] ;  /* 0x0015200001a77983 */ /* 0x000ee80000300800 */
[----:B------:R-:W3:Y:S04]  /*5e640*/  LDL.LU R179, [R1+0x1910] ;  /* 0x0019100001b37983 */ /* 0x000ee80000300800 */
[----:B------:R-:W3:Y:S04]  /*5e650*/  LDL.LU R194, [R1+0x1914] ;  /* 0x0019140001c27983 */ /* 0x000ee80000300800 */
[----:B------:R-:W3:Y:S04]  /*5e660*/  LDL.LU R155, [R1+0x1928] ;  /* 0x00192800019b7983 */ /* 0x000ee80000300800 */
[----:B-1----:R-:W3:Y:S04]  /*5e670*/  LDL.LU R106, [R1+0x1924] ;  /* 0x00192400016a7983 */ /* 0x002ee80000300800 */
[----:B--2---:R1:W-:Y:S01]  /*5e680*/  @P6 STG.E desc[UR32][R20.64], R107 ;  /* 0x0000006b14006986 */ /* 0x0043e2000c101920 */
[----:B------:R-:W-:Y:S01]  /*5e690*/  LOP3.LUT P6, RZ, R19, 0x400, RZ, 0xc0, !PT ;  /* 0x0000040013ff7812 */ /* 0x000fe200078cc0ff */
[----:B-1----:R-:W-:-:S02]  /*5e6a0*/  IMAD.WIDE R20, R212, 0x4, R16 ;  /* 0x00000004d4147825 */ /* 0x002fc400078e0210 */
[----:B------:R-:W2:Y:S10]  /*5e6b0*/  LDL.LU R107, [R1+0x1920] ;  /* 0x00192000016b7983 */ /* 0x000eb40000300800 */
[----:B------:R1:W-:Y:S01]  /*5e6c0*/  @P6 STG.E desc[UR32][R20.64], R168 ;  /* 0x000000a814006986 */ /* 0x0003e2000c101920 */
[----:B------:R-:W-:-:S03]  /*5e6d0*/  LOP3.LUT P6, RZ, R19, 0x200, RZ, 0xc0, !PT ;  /* 0x0000020013ff7812 */ /* 0x000fc600078cc0ff */
[----:B------:R-:W2:Y:S01]  /*5e6e0*/  LDL.LU R169, [R1+0xca0] ;  /* 0x000ca00001a97983 */ /* 0x000ea20000300800 */
[----:B-1----:R-:W-:-:S03]  /*5e6f0*/  IMAD.WIDE R20, R212, 0x4, R14 ;  /* 0x00000004d4147825 */ /* 0x002fc600078e020e */
[----:B------:R-:W2:Y:S06]  /*5e700*/  LDL.LU R168, [R1+0x7d0] ;  /* 0x0007d00001a87983 */ /* 0x000eac0000300800 */
[----:B------:R1:W-:Y:S01]  /*5e710*/  @P6 STG.E desc[UR32][R20.64], R165 ;  /* 0x000000a514006986 */ /* 0x0003e2000c101920 */
[C---:B------:R-:W-:Y:S01]  /*5e720*/  LOP3.LUT P6, RZ, R19.reuse, 0x100, RZ, 0xc0, !PT ;  /* 0x0000010013ff7812 */ /* 0x040fe200078cc0ff */
[----:B-1----:R-:W-:Y:S02]  /*5e730*/  IMAD.WIDE R20, R212, 0x4, R12 ;  /* 0x00000004d4147825 */ /* 0x002fe400078e020c */
[----:B------:R-:W2:Y:S10]  /*5e740*/  LDL.LU R165, [R1+0x6f0] ;  /* 0x0006f00001a57983 */ /* 0x000eb40000300800 */
[----:B------:R1:W-:Y:S01]  /*5e750*/  @P6 STG.E desc[UR32][R20.64], R161 ;  /* 0x000000a114006986 */ /* 0x0003e2000c101920 */
[----:B------:R-:W-:-:S03]  /*5e760*/  LOP3.LUT P6, RZ, R19, 0x80, RZ, 0xc0, !PT ;  /* 0x0000008013ff7812 */ /* 0x000fc600078cc0ff */
[----:B-1----:R-:W2:Y:S01]  /*5e770*/  LDL.LU R161, [R1+0x520] ;  /* 0x0005200001a17983 */ /* 0x002ea20000300800 */
[----:B------:R-:W-:-:S09]  /*5e780*/  IMAD.WIDE R20, R212, 0x4, R10 ;  /* 0x00000004d4147825 */ /* 0x000fd200078e020a */
[----:B----4-:R1:W-:Y:S04]  /*5e790*/  @P6 STG.E desc[UR32][R20.64], R122 ;  /* 0x0000007a14006986 */ /* 0x0103e8000c101920 */
[----:B-1----:R-:W4:Y:S01]  /*5e7a0*/  LDL.LU R122, [R1+0x170] ;  /* 0x00017000017a7983 */ /* 0x002f220000300800 */
[C---:B------:R-:W-:Y:S02]  /*5e7b0*/  LOP3.LUT P6, RZ, R19.reuse, 0x40, RZ, 0xc0, !PT ;  /* 0x0000004013ff7812 */ /* 0x040fe400078cc0ff */
[C---:B------:R-:W-:Y:S01]  /*5e7c0*/  LOP3.LUT P0, RZ, R19.reuse, 0x2, RZ, 0xc0, !PT ;  /* 0x0000000213ff7812 */ /* 0x040fe2000780c0ff */
[C---:B------:R-:W-:Y:S01]  /*5e7d0*/  IMAD.WIDE R20, R212.reuse, 0x4, R8 ;  /* 0x00000004d4147825 */ /* 0x040fe200078e0208 */
[C---:B------:R-:W-:Y:S02]  /*5e7e0*/  LOP3.LUT P1, RZ, R19.reuse, 0x4, RZ, 0xc0, !PT ;  /* 0x0000000413ff7812 */ /* 0x040fe4000782c0ff */
[----:B------:R-:W-:Y:S01]  /*5e7f0*/  LOP3.LUT P2, RZ, R19, 0x8, RZ, 0xc0, !PT ;  /* 0x0000000813ff7812 */ /* 0x000fe2000784c0ff */
[----:B------:R-:W-:-:S06]  /*5e800*/  IMAD.WIDE R22, R212, 0x4, R2 ;  /* 0x00000004d4167825 */ /* 0x000fcc00078e0202 */
[----:B---3--:R1:W-:Y:S01]  /*5e810*/  @P6 STG.E desc[UR32][R20.64], R18 ;  /* 0x0000001214006986 */ /* 0x0083e2000c101920 */
[----:B------:R-:W-:Y:S01]  /*5e820*/  LOP3.LUT P6, RZ, R19, 0x20, RZ, 0xc0, !PT ;  /* 0x0000002013ff7812 */ /* 0x000fe200078cc0ff */
[----:B-1----:R-:W-:-:S04]  /*5e830*/  IMAD.WIDE R20, R212, 0x4, R6 ;  /* 0x00000004d4147825 */ /* 0x002fc800078e0206 */
[----:B------:R-:W-:Y:S01]  /*5e840*/  IMAD.WIDE R18, R212, 0x4, R4 ;  /* 0x00000004d4127825 */ /* 0x000fe200078e0204 */
[----:B------:R1:W-:Y:S04]  /*5e850*/  @P0 STG.E desc[UR32][R20.64], R170 ;  /* 0x000000aa14000986 */ /* 0x0003e8000c101920 */
[----:B------:R3:W-:Y:S01]  /*5e860*/  @P1 STG.E desc[UR32][R18.64], R166 ;  /* 0x000000a612001986 */ /* 0x0007e2000c101920 */
[----:B------:R-:W-:-:S03]  /*5e870*/  ISETP.LT.AND P1, PT, R220, UR30, !P6 ;  /* 0x0000001edc007c0c */ /* 0x000fc6000f721270 */
[----:B------:R3:W-:Y:S04]  /*5e880*/  @P2 STG.E desc[UR32][R22.64], R163 ;  /* 0x000000a316002986 */ /* 0x0007e8000c101920 */
[----:B-1----:R-:W4:Y:S04]  /*5e890*/  LDL.LU R170, [R1+0x160] ;  /* 0x0001600001aa7983 */ /* 0x002f280000300800 */
[----:B---3--:R-:W3:Y:S01]  /*5e8a0*/  LDL.LU R166, [R1+0x150] ;  /* 0x0001500001a67983 */ /* 0x008ee20000300800 */
[----:B------:R-:W-:-:S03]  /*5e8b0*/  IMAD.WIDE R22, R211, 0x4, R16 ;  /* 0x00000004d3167825 */ /* 0x000fc600078e0210 */
[----:B------:R-:W3:Y:S01]  /*5e8c0*/  LDL.LU R163, [R1+0x140] ;  /* 0x0001400001a37983 */ /* 0x000ee20000300800 */
[----:B------:R-:W-:Y:S01]  /*5e8d0*/  ISETP.LT.AND P2, PT, R154, UR30, !P6 ;  /* 0x0000001e9a007c0c */ /* 0x000fe2000f741270 */
[----:B------:R-:W-:-:S04]  /*5e8e0*/  IMAD.WIDE R18, R211, 0x4, R14 ;  /* 0x00000004d3127825 */ /* 0x000fc800078e020e */
[C---:B------:R-:W-:Y:S01]  /*5e8f0*/  IMAD.WIDE R20, R211.reuse, 0x4, R12 ;  /* 0x00000004d3147825 */ /* 0x040fe200078e020c */
[----:B--2---:R1:W-:Y:S04]  /*5e900*/  @P3 STG.E desc[UR32][R22.64], R169 ;  /* 0x000000a916003986 */ /* 0x0043e8000c101920 */
[----:B-1----:R-:W2:Y:S01]  /*5e910*/  LDL.LU R169, [R1+0xd14] ;  /* 0x000d140001a97983 */ /* 0x002ea20000300800 */
[----:B------:R-:W-:-:S03]  /*5e920*/  IMAD.WIDE R22, R211, 0x4, R10 ;  /* 0x00000004d3167825 */ /* 0x000fc600078e020a */
[----:B------:R1:W-:Y:S04]  /*5e930*/  @P4 STG.E desc[UR32][R18.64], R168 ;  /* 0x000000a812004986 */ /* 0x0003e8000c101920 */
[----:B------:R-:W2:Y:S04]  /*5e940*/  LDL.LU R172, [R1+0xce4] ;  /* 0x000ce40001ac7983 */ /* 0x000ea80000300800 */
[----:B------:R-:W-:Y:S01]  /*5e950*/  @P5 STG.E desc[UR32][R20.64], R165 ;  /* 0x000000a514005986 */ /* 0x000fe2000c101920 */
[----:B-1----:R-:W-:-:S03]  /*5e960*/  IMAD.WIDE R18, R211, 0x4, R8 ;  /* 0x00000004d3127825 */ /* 0x002fc600078e0208 */
[----:B------:R1:W-:Y:S04]  /*5e970*/  @P1 STG.E desc[UR32][R22.64], R161 ;  /* 0x000000a116001986 */ /* 0x0003e8000c101920 */
[----:B-1----:R-:W2:Y:S04]  /*5e980*/  LDL.LU R161, [R1+0xd04] ;  /* 0x000d040001a17983 */ /* 0x002ea80000300800 */
[----:B------:R-:W2:Y:S04]  /*5e990*/  LDL.LU R168, [R1+0xd34] ;  /* 0x000d340001a87983 */ /* 0x000ea80000300800 */
[----:B------:R-:W2:Y:S04]  /*5e9a0*/  LDL.LU R165, [R1+0xd24] ;  /* 0x000d240001a57983 */ /* 0x000ea80000300800 */
[----:B----4-:R1:W-:Y:S04]  /*5e9b0*/  @P2 STG.E desc[UR32][R18.64], R122 ;  /* 0x0000007a12002986 */ /* 0x0103e8000c101920 */
[----:B-1----:R-:W4:Y:S01]  /*5e9c0*/  LDL.LU R122, [R1+0xcf4] ;  /* 0x000cf400017a7983 */ /* 0x002f220000300800 */
[----:B------:R-:W-:Y:S01]  /*5e9d0*/  VIADD R0, R123, 0x42 ;  /* 0x000000427b007836 */ /* 0x000fe20000000000 */
[----:B------:R-:W-:-:S02]  /*5e9e0*/  ISETP.LT.AND P3, PT, R155, UR30, !P6 ;  /* 0x0000001e9b007c0c */ /* 0x000fc4000f761270 */
[----:B------:R-:W-:Y:S02]  /*5e9f0*/  ISETP.LT.AND P1, PT, R106, UR30, !P6 ;  /* 0x0000001e6a007c0c */ /* 0x000fe4000f721270 */
[----:B------:R-:W-:Y:S01]  /*5ea00*/  ISETP.GE.AND P0, PT, R0, UR4, PT ;  /* 0x0000000400007c0c */ /* 0x000fe2000bf06270 */
[----:B------:R-:W-:Y:S01]  /*5ea10*/  IMAD.WIDE R18, R211, 0x4, R6 ;  /* 0x00000004d3127825 */ /* 0x000fe200078e0206 */
[----:B------:R-:W-:Y:S01]  /*5ea20*/  ISETP.LT.AND P6, PT, R107, UR30, !P6 ;  /* 0x0000001e6b007c0c */ /* 0x000fe2000f7c1270 */
[----:B------:R-:W-:Y:S01]  /*5ea30*/  ULDC UR4, c[0x0][0x22c] ;  /* 0x00008b0000047ab9 */ /* 0x000fe20000000800 */
[----:B------:R-:W-:Y:S01]  /*5ea40*/  ISETP.LT.AND P4, PT, R167, UR30, !P0 ;  /* 0x0000001ea7007c0c */ /* 0x000fe2000c781270 */
[----:B------:R-:W-:Y:S01]  /*5ea50*/  IMAD.WIDE R20, R211, 0x4, R4 ;  /* 0x00000004d3147825 */ /* 0x000fe200078e0204 */
[----:B------:R-:W-:Y:S02]  /*5ea60*/  ISETP.LT.AND P5, PT, R179, UR30, !P0 ;  /* 0x0000001eb3007c0c */ /* 0x000fe4000c7a1270 */
[----:B------:R-:W-:Y:S01]  /*5ea70*/  ISETP.LT.AND P2, PT, R194, UR30, !P0 ;  /* 0x0000001ec2007c0c */ /* 0x000fe2000c741270 */
[----:B------:R-:W-:Y:S01]  /*5ea80*/  IMAD.WIDE R22, R211, 0x4, R2 ;  /* 0x00000004d3167825 */ /* 0x000fe200078e0202 */
[----:B------:R1:W-:Y:S04]  /*5ea90*/  @P3 STG.E desc[UR32][R18.64], R170 ;  /* 0x000000aa12003986 */ /* 0x0003e8000c101920 */
[----:B---3--:R3:W-:Y:S04]  /*5eaa0*/  @P1 STG.E desc[UR32][R20.64], R166 ;  /* 0x000000a614001986 */ /* 0x0087e8000c101920 */
[----:B-1----:R-:W4:Y:S01]  /*5eab0*/  LDL.LU R170, [R1+0xcc4] ;  /* 0x000cc40001aa7983 */ /* 0x002f220000300800 */
[----:B------:R-:W-:-:S03]  /*5eac0*/  IMAD.WIDE R18, R210, 0x4, R16 ;  /* 0x00000004d2127825 */ /* 0x000fc600078e0210 */
[----:B---3--:R-:W3:Y:S01]  /*5ead0*/  LDL.LU R166, [R1+0xcb4] ;  /* 0x000cb40001a67983 */ /* 0x008ee20000300800 */
[----:B------:R-:W-:-:S03]  /*5eae0*/  ISETP.LT.AND P1, PT, R220, UR30, !P0 ;  /* 0x0000001edc007c0c */ /* 0x000fc6000c721270 */
[----:B------:R1:W-:Y:S01]  /*5eaf0*/  @P6 STG.E desc[UR32][R22.64], R163 ;  /* 0x000000a316006986 */ /* 0x0003e2000c101920 */
[C---:B------:R-:W-:Y:S01]  /*5eb00*/  IMAD.WIDE R20, R210.reuse, 0x4, R14 ;  /* 0x00000004d2147825 */ /* 0x040fe200078e020e */
[----:B------:R-:W-:Y:S02]  /*5eb10*/  ISETP.LT.AND P6, PT, R155, UR30, !P0 ;  /* 0x0000001e9b007c0c */ /* 0x000fe4000c7c1270 */
[----:B-1----:R-:W3:Y:S01]  /*5eb20*/  LDL.LU R163, [R1+0xca4] ;  /* 0x000ca40001a37983 */ /* 0x002ee20000300800 */
[----:B------:R-:W-:-:S03]  /*5eb30*/  IMAD.WIDE R22, R210, 0x4, R12 ;  /* 0x00000004d2167825 */ /* 0x000fc600078e020c */
[----:B--2---:R1:W-:Y:S01]  /*5eb40*/  @P4 STG.E desc[UR32][R18.64], R169 ;  /* 0x000000a912004986 */ /* 0x0043e2000c101920 */
[----:B------:R-:W-:-:S03]  /*5eb50*/  ISETP.LT.AND P4, PT, R154, UR30, !P0 ;  /* 0x0000001e9a007c0c */ /* 0x000fc6000c781270 */
[----:B-1----:R-:W2:Y:S01]  /*5eb60*/  LDL.LU R169, [R1+0x7d4] ;  /* 0x0007d40001a97983 */ /* 0x002ea20000300800 */
[----:B------:R-:W-:-:S03]  /*5eb70*/  IMAD.WIDE R18, R210, 0x4, R10 ;  /* 0x00000004d2127825 */ /* 0x000fc600078e020a */
[----:B------:R1:W-:Y:S02]  /*5eb80*/  @P5 STG.E desc[UR32][R20.64], R172 ;  /* 0x000000ac14005986 */ /* 0x0003e4000c101920 */
[C---:B-1----:R-:W-:Y:S02]  /*5eb90*/  IMAD.WIDE R20, R210.reuse, 0x4, R8 ;  /* 0x00000004d2147825 */ /* 0x042fe400078e0208 */
[----:B------:R1:W-:Y:S04]  /*5eba0*/  @P2 STG.E desc[UR32][R22.64], R161 ;  /* 0x000000a116002986 */ /* 0x0003e8000c101920 */
[----:B------:R-:W-:Y:S04]  /*5ebb0*/  @P1 STG.E desc[UR32][R18.64], R168 ;  /* 0x000000a812001986 */ /* 0x000fe8000c101920 */
[----:B-1----:R-:W2:Y:S01]  /*5ebc0*/  LDL.LU R161, [R1+0x6f4] ;  /* 0x0006f40001a17983 */ /* 0x002ea20000300800 */
[----:B------:R-:W-:-:S03]  /*5ebd0*/  IMAD.WIDE R22, R210, 0x4, R6 ;  /* 0x00000004d2167825 */ /* 0x000fc600078e0206 */
[----:B------:R1:W-:Y:S04]  /*5ebe0*/  @P4 STG.E desc[UR32][R20.64], R165 ;  /* 0x000000a514004986 */ /* 0x0003e8000c101920 */
[----:B------:R-:W2:Y:S04]  /*5ebf0*/  LDL.LU R172, [R1+0x524] ;  /* 0x0005240001ac7983 */ /* 0x000ea80000300800 */
[----:B-1----:R-:W2:Y:S04]  /*5ec00*/  LDL.LU R165, [R1+0x174] ;  /* 0x0001740001a57983 */ /* 0x002ea80000300800 */
[----:B----4-:R1:W-:Y:S04]  /*5ec10*/  @P6 STG.E desc[UR32][R22.64], R122 ;  /* 0x0000007a16006986 */ /* 0x0103e8000c101920 */
[----:B-1----:R-:W4:Y:S01]  /*5ec20*/  LDL.LU R122, [R1+0x164] ;  /* 0x00016400017a7983 */ /* 0x002f220000300800 */
[----:B------:R-:W-:Y:S01]  /*5ec30*/  VIADD R0, R123, 0x43 ;  /* 0x000000437b007836 */ /* 0x000fe20000000000 */
[----:B------:R-:W-:-:S02]  /*5ec40*/  ISETP.LT.AND P2, PT, R106, UR30, !P0 ;  /* 0x0000001e6a007c0c */ /* 0x000fc4000c741270 */
[----:B------:R-:W-:Y:S01]  /*5ec50*/  ISETP.LT.AND P0, PT, R107, UR30, !P0 ;  /* 0x0000001e6b007c0c */ /* 0x000fe2000c701270 */
[----:B------:R-:W-:Y:S01]  /*5ec60*/  IMAD.WIDE R18, R210, 0x4, R4 ;  /* 0x00000004d2127825 */ /* 0x000fe200078e0204 */
[----:B------:R-:W-:Y:S01]  /*5ec70*/  ISETP.GE.AND P3, PT, R0, UR4, PT ;  /* 0x0000000400007c0c */ /* 0x000fe2000bf66270 */
[----:B------:R-:W4:Y:S01]  /*5ec80*/  LDL.LU R168, [R1+0x154] ;  /* 0x0001540001a87983 */ /* 0x000f220000300800 */
[----:B------:R-:W-:Y:S02]  /*5ec90*/  ULDC UR4, c[0x0][0x22c] ;  /* 0x00008b0000047ab9 */ /* 0x000fe40000000800 */
[----:B------:R-:W-:Y:S01]  /*5eca0*/  ISETP.LT.AND P5, PT, R167, UR30, !P3 ;  /* 0x0000001ea7007c0c */ /* 0x000fe2000dfa1270 */
[----:B------:R-:W-:Y:S01]  /*5ecb0*/  IMAD.WIDE R20, R210, 0x4, R2 ;  /* 0x00000004d2147825 */ /* 0x000fe200078e0202 */
[----:B------:R-:W-:Y:S02]  /*5ecc0*/  ISETP.LT.AND P1, PT, R179, UR30, !P3 ;  /* 0x0000001eb3007c0c */ /* 0x000fe4000df21270 */
[----:B------:R-:W-:Y:S01]  /*5ecd0*/  ISETP.LT.AND P4, PT, R194, UR30, !P3 ;  /* 0x0000001ec2007c0c */ /* 0x000fe2000df81270 */
[----:B------:R-:W-:-:S04]  /*5ece0*/  IMAD.WIDE R22, R209, 0x4, R16 ;  /* 0x00000004d1167825 */ /* 0x000fc800078e0210 */
[C---:B------:R-:W-:Y:S01]  /*5ecf0*/  IMAD.WIDE R24, R209.reuse, 0x4, R14 ;  /* 0x00000004d1187825 */ /* 0x040fe200078e020e */
[----:B------:R-:W-:Y:S01]  /*5ed00*/  ISETP.LT.AND P6, PT, R154, UR30, !P3 ;  /* 0x0000001e9a007c0c */ /* 0x000fe2000dfc1270 */
[----:B------:R-:W-:Y:S04]  /*5ed10*/  @P2 STG.E desc[UR32][R18.64], R170 ;  /* 0x000000aa12002986 */ /* 0x000fe8000c101920 */
[----:B---3--:R1:W-:Y:S04]  /*5ed20*/  @P0 STG.E desc[UR32][R20.64], R166 ;  /* 0x000000a614000986 */ /* 0x0083e8000c101920 */
[----:B-1----:R-:W3:Y:S04]  /*5ed30*/  LDL.LU R166, [R1+0x144] ;  /* 0x0001440001a67983 */ /* 0x002ee80000300800 */
[----:B------:R1:W-:Y:S01]  /*5ed40*/  @P5 STG.E desc[UR32][R22.64], R163 ;  /* 0x000000a316005986 */ /* 0x0003e2000c101920 */
[----:B------:R-:W-:Y:S01]  /*5ed50*/  IMAD.WIDE R18, R209, 0x4, R12 ;  /* 0x00000004d1127825 */ /* 0x000fe200078e020c */
[----:B------:R-:W-:-:S02]  /*5ed60*/  ISETP.LT.AND P5, PT, R155, UR30, !P3 ;  /* 0x0000001e9b007c0c */ /* 0x000fc4000dfa1270 */
[----:B-1----:R-:W3:Y:S01]  /*5ed70*/  LDL.LU R163, [R1+0xd18] ;  /* 0x000d180001a37983 */ /* 0x002ee20000300800 */
[----:B------:R-:W-:-:S03]  /*5ed80*/  IMAD.WIDE R20, R209, 0x4, R8 ;  /* 0x00000004d1147825 */ /* 0x000fc600078e0208 */
[----:B------:R-:W3:Y:S01]  /*5ed90*/  LDL.LU R170, [R1+0xce8] ;  /* 0x000ce80001aa7983 */ /* 0x000ee20000300800 */
[----:B------:R-:W-:-:S03]  /*5eda0*/  IMAD.WIDE R22, R209, 0x4, R6 ;  /* 0x00000004d1167825 */ /* 0x000fc600078e0206 */
[----:B--2---:R1:W-:Y:S01]  /*5edb0*/  @P1 STG.E desc[UR32][R24.64], R169 ;  /* 0x000000a918001986 */ /* 0x0043e2000c101920 */
[----:B------:R-:W-:-:S03]  /*5edc0*/  ISETP.LT.AND P1, PT, R220, UR30, !P3 ;  /* 0x0000001edc007c0c */ /* 0x000fc6000df21270 */
[----:B-1----:R-:W2:Y:S04]  /*5edd0*/  LDL.LU R169, [R1+0xd08] ;  /* 0x000d080001a97983 */ /* 0x002ea80000300800 */
[----:B------:R1:W-:Y:S04]  /*5ede0*/  @P4 STG.E desc[UR32][R18.64], R161 ;  /* 0x000000a112004986 */ /* 0x0003e8000c101920 */
[----:B-1----:R-:W2:Y:S01]  /*5edf0*/  LDL.LU R161, [R1+0xd38] ;  /* 0x000d380001a17983 */ /* 0x002ea20000300800 */
[----:B------:R-:W-:-:S05]  /*5ee00*/  IMAD.WIDE R18, R209, 0x4, R10 ;  /* 0x00000004d1127825 */ /* 0x000fca00078e020a */
[----:B------:R-:W-:Y:S04]  /*5ee10*/  @P1 STG.E desc[UR32][R18.64], R172 ;  /* 0x000000ac12001986 */ /* 0x000fe8000c101920 */
[----:B------:R1:W-:Y:S04]  /*5ee20*/  @P6 STG.E desc[UR32][R20.64], R165 ;  /* 0x000000a514006986 */ /* 0x0003e8000c101920 */
[----:B-1----:R-:W2:Y:S04]  /*5ee30*/  LDL.LU R165, [R1+0xd28] ;  /* 0x000d280001a57983 */ /* 0x002ea80000300800 */
[----:B----4-:R1:W-:Y:S04]  /*5ee40*/  @P5 STG.E desc[UR32][R22.64], R122 ;  /* 0x0000007a16005986 */ /* 0x0103e8000c101920 */
[----:B-1----:R-:W4:Y:S01]  /*5ee50*/  LDL.LU R122, [R1+0xcf8] ;  /* 0x000cf800017a7983 */ /* 0x002f220000300800 */
[----:B------:R-:W-:Y:S01]  /*5ee60*/  VIADD R0, R123, 0x44 ;  /* 0x000000447b007836 */ /* 0x000fe20000000000 */
[----:B------:R-:W-:-:S02]  /*5ee70*/  ISETP.LT.AND P2, PT, R106, UR30, !P3 ;  /* 0x0000001e6a007c0c */ /* 0x000fc4000df41270 */
[----:B------:R-:W-:Y:S02]  /*5ee80*/  ISETP.LT.AND P3, PT, R107, UR30, !P3 ;  /* 0x0000001e6b007c0c */ /* 0x000fe4000df61270 */
[----:B------:R-:W-:Y:S01]  /*5ee90*/  ISETP.GE.AND P0, PT, R0, UR4, PT ;  /* 0x0000000400007c0c */ /* 0x000fe2000bf06270 */
[----:B------:R-:W-:Y:S01]  /*5eea0*/  IMAD.WIDE R24, R209, 0x4, R4 ;  /* 0x00000004d1187825 */ /* 0x000fe200078e0204 */
[----:B------:R-:W-:Y:S02]  /*5eeb0*/  ULDC UR4, c[0x0][0x22c] ;  /* 0x00008b0000047ab9 */ /* 0x000fe40000000800 */
[----:B------:R-:W-:Y:S01]  /*5eec0*/  ISETP.LT.AND P4, PT, R167, UR30, !P0 ;  /* 0x0000001ea7007c0c */ /* 0x000fe2000c781270 */
[----:B------:R-:W-:Y:S01]  /*5eed0*/  IMAD.WIDE R18, R209, 0x4, R2 ;  /* 0x00000004d1127825 */ /* 0x000fe200078e0202 */
[----:B------:R-:W-:-:S03]  /*5eee0*/  ISETP.LT.AND P5, PT, R220, UR30, !P0 ;  /* 0x0000001edc007c0c */ /* 0x000fc6000c7a1270 */
[----:B------:R1:W-:Y:S01]  /*5eef0*/  @P2 STG.E desc[UR32][R24.64], R168 ;  /* 0x000000a818002986 */ /* 0x0003e2000c101920 */
[----:B------:R-:W-:Y:S01]  /*5ef00*/  ISETP.LT.AND P2, PT, R179, UR30, !P0 ;  /* 0x0000001eb3007c0c */ /* 0x000fe2000c741270 */
[----:B------:R-:W-:Y:S01]  /*5ef10*/  IMAD.WIDE R20, R208, 0x4, R16 ;  /* 0x00000004d0147825 */ /* 0x000fe200078e0210 */
[----:B------:R-:W-:-:S03]  /*5ef20*/  ISETP.LT.AND P6, PT, R154, UR30, !P0 ;  /* 0x0000001e9a007c0c */ /* 0x000fc6000c7c1270 */
[----:B------:R-:W-:Y:S01]  /*5ef30*/  IMAD.WIDE R22, R208, 0x4, R14 ;  /* 0x00000004d0167825 */ /* 0x000fe200078e020e */
[----:B-1----:R-:W4:Y:S04]  /*5ef40*/  LDL.LU R168, [R1+0xcc8] ;  /* 0x000cc80001a87983 */ /* 0x002f280000300800 */
[----:B---3--:R1:W-:Y:S01]  /*5ef50*/  @P3 STG.E desc[UR32][R18.64], R166 ;  /* 0x000000a612003986 */ /* 0x0083e2000c101920 */
[----:B------:R-:W-:-:S03]  /*5ef60*/  ISETP.LT.AND P3, PT, R194, UR30, !P0 ;  /* 0x0000001ec2007c0c */ /* 0x000fc6000c761270 */
[----:B-1----:R-:W3:Y:S01]  /*5ef70*/  LDL.LU R166, [R1+0xcb8] ;  /* 0x000cb80001a67983 */ /* 0x002ee20000300800 */
[----:B------:R-:W-:-:S03]  /*5ef80*/  IMAD.WIDE R18, R208, 0x4, R12 ;  /* 0x00000004d0127825 */ /* 0x000fc600078e020c */
[----:B------:R1:W-:Y:S01]  /*5ef90*/  @P4 STG.E desc[UR32][R20.64], R163 ;  /* 0x000000a314004986 */ /* 0x0003e2000c101920 */
[----:B------:R-:W-:-:S03]  /*5efa0*/  ISETP.LT.AND P4, PT, R155, UR30, !P0 ;  /* 0x0000001e9b007c0c */ /* 0x000fc6000c781270 */
[----:B------:R1:W-:Y:S04]  /*5efb0*/  @P2 STG.E desc[UR32][R22.64], R170 ;  /* 0x000000aa16002986 */ /* 0x0003e8000c101920 */
[----:B-1----:R-:W3:Y:S01]  /*5efc0*/  LDL.LU R163, [R1+0xca8] ;  /* 0x000ca80001a37983 */ /* 0x002ee20000300800 */
[----:B------:R-:W-:-:S03]  /*5efd0*/  IMAD.WIDE R20, R208, 0x4, R10 ;  /* 0x00000004d0147825 */ /* 0x000fc600078e020a */
[----:B------:R-:W3:Y:S01]  /*5efe0*/  LDL.LU R172, [R1+0x7d8] ;  /* 0x0007d80001ac7983 */ /* 0x000ee20000300800 */
[----:B------:R-:W-:-:S03]  /*5eff0*/  IMAD.WIDE R22, R208, 0x4, R8 ;  /* 0x00000004d0167825 */ /* 0x000fc600078e0208 */
[----:B------:R-:W3:Y:S04]  /*5f000*/  LDL.LU R170, [R1+0x6f8] ;  /* 0x0006f80001aa7983 */ /* 0x000ee80000300800 */
[----:B--2---:R1:W-:Y:S02]  /*5f010*/  @P3 STG.E desc[UR32][R18.64], R169 ;  /* 0x000000a912003986 */ /* 0x0043e4000c101920 */
[----:B-1----:R-:W-:Y:S02]  /*5f020*/  IMAD.WIDE R18, R208, 0x4, R6 ;  /* 0x00000004d0127825 */ /* 0x002fe400078e0206 */
[----:B------:R1:W-:Y:S04]  /*5f030*/  @P5 STG.E desc[UR32][R20.64], R161 ;  /* 0x000000a114005986 */ /* 0x0003e8000c101920 */
[----:B-1----:R-:W2:Y:S04]  /*5f040*/  LDL.LU R161, [R1+0x528] ;  /* 0x0005280001a17983 */ /* 0x002ea80000300800 */
[----:B------:R1:W-:Y:S04]  /*5f050*/  @P6 STG.E desc[UR32][R22.64], R165 ;  /* 0x000000a516006986 */ /* 0x0003e8000c101920 */
[----:B-1----:R-:W2:Y:S04]  /*5f060*/  LDL.LU R165, [R1+0x178] ;  /* 0x0001780001a57983 */ /* 0x002ea80000300800 */
[----:B----4-:R1:W-:Y:S04]  /*5f070*/  @P4 STG.E desc[UR32][R18.64], R122 ;  /* 0x0000007a12004986 */ /* 0x0103e8000c101920 */
[----:B-1----:R-:W4:Y:S01]  /*5f080*/  LDL.LU R122, [R1+0x168] ;  /* 0x00016800017a7983 */ /* 0x002f220000300800 */
[----:B------:R-:W-:Y:S01]  /*5f090*/  VIADD R0, R123, 0x45 ;  /* 0x000000457b007836 */ /* 0x000fe20000000000 */
[----:B------:R-:W-:Y:S01]  /*5f0a0*/  ISETP.LT.AND P2, PT, R106, UR30, !P0 ;  /* 0x0000001e6a007c0c */ /* 0x000fe2000c741270 */
[----:B------:R-:W-:Y:S01]  /*5f0b0*/  IMAD.WIDE R18, R208, 0x4, R4 ;  /* 0x00000004d0127825 */ /* 0x000fe200078e0204 */
[----:B------:R-:W4:Y:S02]  /*5f0c0*/  LDL.LU R169, [R1+0x158] ;  /* 0x0001580001a97983 */ /* 0x000f240000300800 */
[----:B------:R-:W-:-:S02]  /*5f0d0*/  ISETP.GE.AND P1, PT, R0, UR4, PT ;  /* 0x0000000400007c0c */ /* 0x000fc4000bf26270 */
[----:B------:R-:W-:Y:S01]  /*5f0e0*/  ISETP.LT.AND P0, PT, R107, UR30, !P0 ;  /* 0x0000001e6b007c0c */ /* 0x000fe2000c701270 */
[----:B------:R-:W-:Y:S01]  /*5f0f0*/  IMAD.WIDE R20, R208, 0x4, R2 ;  /* 0x00000004d0147825 */ /* 0x000fe200078e0202 */
[----:B------:R-:W-:Y:S01]  /*5f100*/  ISETP.LT.AND P3, PT, R167, UR30, !P1 ;  /* 0x0000001ea7007c0c */ /* 0x000fe2000cf61270 */
[----:B------:R-:W-:Y:S01]  /*5f110*/  ULDC UR4, c[0x0][0x22c] ;  /* 0x00008b0000047ab9 */ /* 0x000fe20000000800 */
[----:B------:R-:W-:Y:S02]  /*5f120*/  ISETP.LT.AND P6, PT, R179, UR30, !P1 ;  /* 0x0000001eb3007c0c */ /* 0x000fe4000cfc1270 */
[----:B------:R-:W-:Y:S01]  /*5f130*/  ISETP.LT.AND P4, PT, R194, UR30, !P1 ;  /* 0x0000001ec2007c0c */ /* 0x000fe2000cf81270 */
[C---:B------:R-:W-:Y:S01]  /*5f140*/  IMAD.WIDE R22, R207.reuse, 0x4, R16 ;  /* 0x00000004cf167825 */ /* 0x040fe200078e0210 */
[----:B------:R-:W-:Y:S01]  /*5f150*/  ISETP.LT.AND P5, PT, R220, UR30, !P1 ;  /* 0x0000001edc007c0c */ /* 0x000fe2000cfa1270 */
[----:B------:R1:W-:Y:S04]  /*5f160*/  @P2 STG.E desc[UR32][R18.64], R168 ;  /* 0x000000a812002986 */ /* 0x0003e8000c101920 */
[----:B-1----:R-:W4:Y:S01]  /*5f170*/  LDL.LU R168, [R1+0x148] ;  /* 0x0001480001a87983 */ /* 0x002f220000300800 */
[----:B------:R-:W-:-:S03]  /*5f180*/  IMAD.WIDE R18, R207, 0x4, R14 ;  /* 0x00000004cf127825 */ /* 0x000fc600078e020e */
[----:B---3--:R1:W-:Y:S01]  /*5f190*/  @P0 STG.E desc[UR32][R20.64], R166 ;  /* 0x000000a614000986 */ /* 0x0083e2000c101920 */
[----:B------:R-:W-:-:S03]  /*5f1a0*/  ISETP.LT.AND P0, PT, R154, UR30, !P1 ;  /* 0x0000001e9a007c0c */ /* 0x000fc6000cf01270 */
[----:B-1----:R-:W3:Y:S01]  /*5f1b0*/  LDL.LU R166, [R1+0xd1c] ;  /* 0x000d1c0001a67983 */ /* 0x002ee20000300800 */
[----:B------:R-:W-:-:S03]  /*5f1c0*/  IMAD.WIDE R20, R207, 0x4, R12 ;  /* 0x00000004cf147825 */ /* 0x000fc600078e020c */
[----:B------:R1:W-:Y:S01]  /*5f1d0*/  @P3 STG.E desc[UR32][R22.64], R163 ;  /* 0x000000a316003986 */ /* 0x0003e2000c101920 */
[----:B------:R-:W-:-:S03]  /*5f1e0*/  ISETP.LT.AND P3, PT, R155, UR30, !P1 ;  /* 0x0000001e9b007c0c */ /* 0x000fc6000cf61270 */
[----:B------:R-:W-:Y:S04]  /*5f1f0*/  @P6 STG.E desc[UR32][R18.64], R172 ;  /* 0x000000ac12006986 */ /* 0x000fe8000c101920 */
[----:B-1----:R-:W3:Y:S01]  /*5f200*/  LDL.LU R163, [R1+0xcec] ;  /* 0x000cec0001a37983 */ /* 0x002ee20000300800 */
[----:B------:R-:W-:-:S03]  /*5f210*/  IMAD.WIDE R22, R207, 0x4, R10 ;  /* 0x00000004cf167825 */ /* 0x000fc600078e020a */
[----:B------:R1:W-:Y:S02]  /*5f220*/  @P4 STG.E desc[UR32][R20.64], R170 ;  /* 0x000000aa14004986 */ /* 0x0003e4000c101920 */
[C---:B-1----:R-:W-:Y:S02]  /*5f230*/  IMAD.WIDE R20, R207.reuse, 0x4, R8 ;  /* 0x00000004cf147825 */ /* 0x042fe400078e0208 */
[----:B--2---:R1:W-:Y:S04]  /*5f240*/  @P5 STG.E desc[UR32][R22.64], R161 ;  /* 0x000000a116005986 */ /* 0x0043e8000c101920 */
[----:B-1----:R-:W2:Y:S01]  /*5f250*/  LDL.LU R161, [R1+0xd0c] ;  /* 0x000d0c0001a17983 */ /* 0x002ea20000300800 */
[----:B------:R-:W-:-:S03]  /*5f260*/  IMAD.WIDE R22, R207, 0x4, R6 ;  /* 0x00000004cf167825 */ /* 0x000fc600078e0206 */
[----:B------:R-:W2:Y:S04]  /*5f270*/  LDL.LU R172, [R1+0xd3c] ;  /* 0x000d3c0001ac7983 */ /* 0x000ea80000300800 */
[----:B------:R-:W2:Y:S04]  /*5f280*/  LDL.LU R170, [R1+0xd2c] ;  /* 0x000d2c0001aa7983 */ /* 0x000ea80000300800 */
        /* <DEDUP_REMOVED lines=10> */
[----:B------:R-:W-:Y:S02]  /*5f330*/  ISETP.LT.AND P6, PT, R167, UR30, !P2 ;  /* 0x0000001ea7007c0c */ /* 0x000fe4000d7c1270 */
[----:B------:R-:W-:Y:S01]  /*5f340*/  ISETP.LT.AND P5, PT, R179, UR30, !P2 ;  /* 0x0000001eb3007c0c */ /* 0x000fe2000d7a1270 */
[----:B------:R-:W-:Y:S01]  /*5f350*/  IMAD.WIDE R20, R207, 0x4, R2 ;  /* 0x00000004cf147825 */ /* 0x000fe200078e0202 */
[----:B------:R-:W-:Y:S01]  /*5f360*/  ISETP.LT.AND P3, PT, R194, UR30, !P2 ;  /* 0x0000001ec2007c0c */ /* 0x000fe2000d761270 */
[----:B------:R1:W-:Y:S02]  /*5f370*/  @P4 STG.E desc[UR32][R18.64], R169 ;  /* 0x000000a912004986 */ /* 0x0003e4000c101920 */
[----:B------:R-:W-:-:S02]  /*5f380*/  IMAD.WIDE R22, R206, 0x4, R16 ;  /* 0x00000004ce167825 */ /* 0x000fc400078e0210 */
[----:B------:R1:W-:Y:S01]  /*5f390*/  @P1 STG.E desc[UR32][R20.64], R168 ;  /* 0x000000a814001986 */ /* 0x0003e2000c101920 */
[----:B------:R-:W-:Y:S01]  /*5f3a0*/  ISETP.LT.AND P1, PT, R220, UR30, !P2 ;  /* 0x0000001edc007c0c */ /* 0x000fe2000d721270 */
[----:B-1----:R-:W-:Y:S01]  /*5f3b0*/  IMAD.WIDE R18, R206, 0x4, R14 ;  /* 0x00000004ce127825 */ /* 0x002fe200078e020e */
[----:B------:R-:W-:Y:S01]  /*5f3c0*/  ISETP.LT.AND P4, PT, R106, UR30, !P2 ;  /* 0x0000001e6a007c0c */ /* 0x000fe2000d781270 */
[----:B------:R-:W4:Y:S02]  /*5f3d0*/  LDL.LU R168, [R1+0xcbc] ;  /* 0x000cbc0001a87983 */ /* 0x000f240000300800 */
[----:B------:R-:W-:Y:S02]  /*5f3e0*/  IMAD.WIDE R20, R206, 0x4, R6 ;  /* 0x00000004ce147825 */ /* 0x000fe400078e0206 */
[----:B------:R-:W4:Y:S04]  /*5f3f0*/  LDL.LU R169, [R1+0xcac] ;  /* 0x000cac0001a97983 */ /* 0x000f280000300800 */
[----:B---3--:R1:W-:Y:S01]  /*5f400*/  @P6 STG.E desc[UR32][R22.64], R166 ;  /* 0x000000a616006986 */ /* 0x0083e2000c101920 */
[----:B------:R-:W-:Y:S01]  /*5f410*/  ISETP.LT.AND P6, PT, R154, UR30, !P2 ;  /* 0x0000001e9a007c0c */ /* 0x000fe2000d7c1270 */
[----:B-1----:R-:W-:-:S02]  /*5f420*/  IMAD.WIDE R22, R206, 0x4, R10 ;  /* 0x00000004ce167825 */ /* 0x002fc400078e020a */
[----:B------:R1:W-:Y:S01]  /*5f430*/  @P5 STG.E desc[UR32][R18.64], R163 ;  /* 0x000000a312005986 */ /* 0x0003e2000c101920 */
[----:B------:R-:W-:Y:S01]  /*5f440*/  ISETP.LT.AND P5, PT, R155, UR30, !P2 ;  /* 0x0000001e9b007c0c */ /* 0x000fe2000d7a1270 */
[C---:B-1----:R-:W-:Y:S02]  /*5f450*/  IMAD.WIDE R18, R206.reuse, 0x4, R12 ;  /* 0x00000004ce127825 */ /* 0x042fe400078e020c */
[----:B------:R-:W3:Y:S04]  /*5f460*/  LDL.LU R163, [R1+0x7dc] ;  /* 0x0007dc0001a37983 */ /* 0x000ee80000300800 */
[----:B------:R-:W3:Y:S04]  /*5f470*/  LDL.LU R166, [R1+0x6fc] ;  /* 0x0006fc0001a67983 */ /* 0x000ee80000300800 */
[----:B--2---:R1:W-:Y:S04]  /*5f480*/  @P3 STG.E desc[UR32][R18.64], R161 ;  /* 0x000000a112003986 */ /* 0x0043e8000c101920 */
[----:B------:R2:W-:Y:S01]  /*5f490*/  @P1 STG.E desc[UR32][R22.64], R172 ;  /* 0x000000ac16001986 */ /* 0x0005e2000c101920 */
[----:B-1----:R-:W-:-:S03]  /*5f4a0*/  IMAD.WIDE R18, R206, 0x4, R8 ;  /* 0x00000004ce127825 */ /* 0x002fc600078e0208 */
[----:B------:R-:W3:Y:S01]  /*5f4b0*/  LDL.LU R161, [R1+0x52c] ;  /* 0x00052c0001a17983 */ /* 0x000ee20000300800 */
[----:B--2---:R-:W-:-:S03]  /*5f4c0*/  IMAD.WIDE R22, R206, 0x4, R4 ;  /* 0x00000004ce167825 */ /* 0x004fc600078e0204 */
[----:B------:R-:W-:Y:S04]  /*5f4d0*/  @P6 STG.E desc[UR32][R18.64], R170 ;  /* 0x000000aa12006986 */ /* 0x000fe8000c101920 */
[----:B------:R-:W-:Y:S04]  /*5f4e0*/  @P5 STG.E desc[UR32][R20.64], R165 ;  /* 0x000000a514005986 */ /* 0x000fe8000c101920 */
[----:B----4-:R1:W-:Y:S04]  /*5f4f0*/  @P4 STG.E desc[UR32][R22.64], R122 ;  /* 0x0000007a16004986 */ /* 0x0103e8000c101920 */
[----:B-1----:R-:W2:Y:S01]  /*5f500*/  LDL.LU R122, [R1+0x17c] ;  /* 0x00017c00017a7983 */ /* 0x002ea20000300800 */
[----:B------:R-:W-:Y:S01]  /*5f510*/  VIADD R0, R123, 0x47 ;  /* 0x000000477b007836 */ /* 0x000fe20000000000 */
[----:B------:R-:W-:Y:S01]  /*5f520*/  ISETP.LT.AND P2, PT, R107, UR30, !P2 ;  /* 0x0000001e6b007c0c */ /* 0x000fe2000d741270 */
[----:B------:R-:W-:Y:S01]  /*5f530*/  IMAD.WIDE R18, R206, 0x4, R2 ;  /* 0x00000004ce127825 */ /* 0x000fe200078e0202 */
[----:B------:R-:W4:Y:S02]  /*5f540*/  LDL.LU R165, [R1+0x16c] ;  /* 0x00016c0001a57983 */ /* 0x000f240000300800 */
[----:B------:R-:W-:Y:S01]  /*5f550*/  ISETP.GE.AND P0, PT, R0, UR4, PT ;  /* 0x0000000400007c0c */ /* 0x000fe2000bf06270 */
[----:B------:R-:W-:Y:S01]  /*5f560*/  IMAD.WIDE R22, R205, 0x4, R16 ;  /* 0x00000004cd167825 */ /* 0x000fe200078e0210 */
[----:B------:R-:W-:-:S02]  /*5f570*/  ULDC UR4, c[0x0][0x22c] ;  /* 0x00008b0000047ab9 */ /* 0x000fc40000000800 */
[----:B------:R-:W-:Y:S02]  /*5f580*/  ISETP.LT.AND P3, PT, R167, UR30, !P0 ;  /* 0x0000001ea7007c0c */ /* 0x000fe4000c761270 */
[----:B------:R-:W-:Y:S02]  /*5f590*/  ISETP.LT.AND P6, PT, R179, UR30, !P0 ;  /* 0x0000001eb3007c0c */ /* 0x000fe4000c7c1270 */
[----:B------:R-:W-:Y:S01]  /*5f5a0*/  ISETP.LT.AND P5, PT, R194, UR30, !P0 ;  /* 0x0000001ec2007c0c */ /* 0x000fe2000c7a1270 */
[----:B------:R-:W-:Y:S01]  /*5f5b0*/  IMAD.WIDE R20, R205, 0x4, R14 ;  /* 0x00000004cd147825 */ /* 0x000fe200078e020e */
[----:B------:R-:W-:Y:S01]  /*5f5c0*/  ISETP.LT.AND P4, PT, R220, UR30, !P0 ;  /* 0x0000001edc007c0c */ /* 0x000fe2000c781270 */
[----:B------:R1:W-:Y:S01]  /*5f5d0*/  @P2 STG.E desc[UR32][R18.64], R168 ;  /* 0x000000a812002986 */ /* 0x0003e2000c101920 */
[----:B------:R-:W-:-:S05]  /*5f5e0*/  ISETP.LT.AND P2, PT, R154, UR30, !P0 ;  /* 0x0000001e9a007c0c */ /* 0x000fca000c741270 */
[----:B------:R1:W-:Y:S04]  /*5f5f0*/  @P3 STG.E desc[UR32][R22.64], R169 ;  /* 0x000000a916003986 */ /* 0x0003e8000c101920 */
[----:B-1----:R-:W4:Y:S01]  /*5f600*/  LDL.LU R168, [R1+0x15c] ;  /* 0x00015c0001a87983 */ /* 0x002f220000300800 */
[----:B------:R-:W-:-:S03]  /*5f610*/  IMAD.WIDE R18, R205, 0x4, R12 ;  /* 0x00000004cd127825 */ /* 0x000fc600078e020c */
[----:B------:R-:W4:Y:S01]  /*5f620*/  LDL.LU R173, [R1+0x14c] ;  /* 0x00014c0001ad7983 */ /* 0x000f220000300800 */
[----:B------:R-:W-:-:S03]  /*5f630*/  IMAD.WIDE R22, R205, 0x4, R10 ;  /* 0x00000004cd167825 */ /* 0x000fc600078e020a */
[----:B---3--:R1:W-:Y:S04]  /*5f640*/  @P6 STG.E desc[UR32][R20.64], R163 ;  /* 0x000000a314006986 */ /* 0x0083e8000c101920 */
[----:B------:R3:W-:Y:S04]  /*5f650*/  @P5 STG.E desc[UR32][R18.64], R166 ;  /* 0x000000a612005986 */ /* 0x0007e8000c101920 */
[----:B-1----:R-:W4:Y:S04]  /*5f660*/  LDL.LU R163, [R1+0xd70] ;  /* 0x000d700001a37983 */ /* 0x002f280000300800 */
[----:B------:R-:W4:Y:S01]  /*5f670*/  LDL.LU R172, [R1+0xe10] ;  /* 0x000e100001ac7983 */ /* 0x000f220000300800 */
[----:B---3--:R-:W-:-:S03]  /*5f680*/  IMAD.WIDE R18, R205, 0x4, R8 ;  /* 0x00000004cd127825 */ /* 0x008fc600078e0208 */
[----:B------:R-:W3:Y:S04]  /*5f690*/  LDL.LU R170, [R1+0xdd0] ;  /* 0x000dd00001aa7983 */ /* 0x000ee80000300800 */
[----:B------:R1:W-:Y:S04]  /*5f6a0*/  @P4 STG.E desc[UR32][R22.64], R161 ;  /* 0x000000a116004986 */ /* 0x0003e8000c101920 */
[----:B-1----:R-:W3:Y:S04]  /*5f6b0*/  LDL.LU R161, [R1+0xd50] ;  /* 0x000d500001a17983 */ /* 0x002ee80000300800 */
[----:B--2---:R1:W-:Y:S04]  /*5f6c0*/  @P2 STG.E desc[UR32][R18.64], R122 ;  /* 0x0000007a12002986 */ /* 0x0043e8000c101920 */
[----:B-1----:R-:W2:Y:S01]  /*5f6d0*/  LDL.LU R122, [R1+0xdf0] ;  /* 0x000df000017a7983 */ /* 0x002ea20000300800 */
[----:B------:R-:W-:Y:S01]  /*5f6e0*/  ISETP.LT.AND P5, PT, R155, UR30, !P0 ;  /* 0x0000001e9b007c0c */ /* 0x000fe2000c7a1270 */
[----:B------:R-:W-:Y:S01]  /*5f6f0*/  VIADD R0, R123, 0x48 ;  /* 0x000000487b007836 */ /* 0x000fe20000000000 */
[----:B------:R-:W-:-:S02]  /*5f700*/  ISETP.LT.AND P4, PT, R106, UR30, !P0 ;  /* 0x0000001e6a007c0c */ /* 0x000fc4000c781270 */
[----:B------:R-:W-:Y:S01]  /*5f710*/  ISETP.LT.AND P3, PT, R107, UR30, !P0 ;  /* 0x0000001e6b007c0c */ /* 0x000fe2000c761270 */
[C---:B------:R-:W-:Y:S01]  /*5f720*/  IMAD.WIDE R20, R205.reuse, 0x4, R6 ;  /* 0x00000004cd147825 */ /* 0x040fe200078e0206 */
[----:B------:R-:W-:Y:S01]  /*5f730*/  ISETP.GE.AND P1, PT, R0, UR4, PT ;  /* 0x0000000400007c0c */ /* 0x000fe2000bf26270 */
[----:B------:R-:W2:Y:S01]  /*5f740*/  LDL.LU R166, [R1+0xd80] ;  /* 0x000d800001a67983 */ /* 0x000ea20000300800 */
[----:B------:R-:W-:Y:S01]  /*5f750*/  ULDC UR4, c[0x0][0x22c] ;  /* 0x00008b0000047ab9 */ /* 0x000fe20000000800 */
[----:B------:R-:W-:Y:S01]  /*5f760*/  IMAD.WIDE R18, R205, 0x4, R4 ;  /* 0x00000004cd127825 */ /* 0x000fe200078e0204 */
[----:B------:R-:W-:Y:S02]  /*5f770*/  ISETP.LT.AND P6, PT, R167, UR30, !P1 ;  /* 0x0000001ea7007c0c */ /* 0x000fe4000cfc1270 */
[----:B------:R-:W-:Y:S01]  /*5f780*/  ISETP.LT.AND P2, PT, R179, UR30, !P1 ;  /* 0x0000001eb3007c0c */ /* 0x000fe2000cf41270 */
[----:B----4-:R1:W-:Y:S01]  /*5f790*/  @P5 STG.E desc[UR32][R20.64], R165 ;  /* 0x000000a514005986 */ /* 0x0103e2000c101920 */
[----:B------:R-:W-:Y:S01]  /*5f7a0*/  ISETP.LT.AND P5, PT, R194, UR30, !P1 ;  /* 0x0000001ec2007c0c */ /* 0x000fe2000cfa1270 */
[----:B------:R-:W-:-:S02]  /*5f7b0*/  IMAD.WIDE R22, R204, 0x4, R16 ;  /* 0x00000004cc167825 */ /* 0x000fc400078e0210 */
[----:B------:R4:W-:Y:S01]  /*5f7c0*/  @P4 STG.E desc[UR32][R18.64], R168 ;  /* 0x000000a812004986 */ /* 0x0009e2000c101920 */
[----:B------:R-:W-:Y:S01]  /*5f7d0*/  ISETP.LT.AND P4, PT, R220, UR30, !P1 ;  /* 0x0000001edc007c0c */ /* 0x000fe2000cf81270 */
[----:B-1----:R-:W-:Y:S02]  /*5f7e0*/  IMAD.WIDE R20, R205, 0x4, R2 ;  /* 0x00000004cd147825 */ /* 0x002fe400078e0202 */
[----:B------:R-:W2:Y:S04]  /*5f7f0*/  LDL.LU R165, [R1+0xde0] ;  /* 0x000de00001a57983 */ /* 0x000ea80000300800 */
[----:B------:R-:W2:Y:S01]  /*5f800*/  LDL.LU R169, [R1+0xd40] ;  /* 0x000d400001a97983 */ /* 0x000ea20000300800 */
[----:B----4-:R-:W-:-:S03]  /*5f810*/  IMAD.WIDE R18, R204, 0x4, R14 ;  /* 0x00000004cc127825 */ /* 0x010fc600078e020e */
[----:B------:R1:W-:Y:S01]  /*5f820*/  @P3 STG.E desc[UR32][R20.64], R173 ;  /* 0x000000ad14003986 */ /* 0x0003e2000c101920 */
[----:B------:R-:W-:-:S03]  /*5f830*/  ISETP.LT.AND P3, PT, R154, UR30, !P1 ;  /* 0x0000001e9a007c0c */ /* 0x000fc6000cf61270 */
[----:B------:R-:W4:Y:S01]  /*5f840*/  LDL.LU R168, [R1+0xc00] ;  /* 0x000c000001a87983 */ /* 0x000f220000300800 */
[----:B-1----:R-:W-:-:S03]  /*5f850*/  IMAD.WIDE R20, R204, 0x4, R12 ;  /* 0x00000004cc147825 */ /* 0x002fc600078e020c */
[----:B------:R1:W-:Y:S04]  /*5f860*/  @P6 STG.E desc[UR32][R22.64], R163 ;  /* 0x000000a316006986 */ /* 0x0003e8000c101920 */
[----:B------:R3:W-:Y:S04]  /*5f870*/  @P2 STG.E desc[UR32][R18.64], R172 ;  /* 0x000000ac12002986 */ /* 0x0007e8000c101920 */
[----:B-1----:R-:W4:Y:S01]  /*5f880*/  LDL.LU R163, [R1+0x920] ;  /* 0x0009200001a37983 */ /* 0x002f220000300800 */
[----:B------:R-:W-:-:S04]  /*5f890*/  IMAD.WIDE R22, R204, 0x4, R8 ;  /* 0x00000004cc167825 */ /* 0x000fc800078e0208 */
[----:B---3--:R-:W-:Y:S01]  /*5f8a0*/  IMAD.WIDE R18, R204, 0x4, R10 ;  /* 0x00000004cc127825 */ /* 0x008fe200078e020a */
[----:B------:R-:W-:Y:S04]  /*5f8b0*/  @P5 STG.E desc[UR32][R20.64], R170 ;  /* 0x000000aa14005986 */ /* 0x000fe8000c101920 */
[----:B------:R1:W-:Y:S04]  /*5f8c0*/  @P4 STG.E desc[UR32][R18.64], R161 ;  /* 0x000000a112004986 */ /* 0x0003e8000c101920 */
[----:B-1----:R-:W3:Y:S04]  /*5f8d0*/  LDL.LU R161, [R1+0x620] ;  /* 0x0006200001a17983 */ /* 0x002ee80000300800 */
[----:B--2---:R1:W-:Y:S04]  /*5f8e0*/  @P3 STG.E desc[UR32][R22.64], R122 ;  /* 0x0000007a16003986 */ /* 0x0043e8000c101920 */
[----:B-1----:R-:W2:Y:S01]  /*5f8f0*/  LDL.LU R122, [R1+0x560] ;  /* 0x00056000017a7983 */ /* 0x002ea20000300800 */
[----:B------:R-:W-:Y:S01]  /*5f900*/  ISETP.LT.AND P6, PT, R155, UR30, !P1 ;  /* 0x0000001e9b007c0c */ /* 0x000fe2000cfc1270 */
[----:B------:R-:W-:Y:S01]  /*5f910*/  VIADD R0, R123, 0x49 ;  /* 0x000000497b007836 */ /* 0x000fe20000000000 */
[----:B------:R-:W-:Y:S01]  /*5f920*/  ISETP.LT.AND P2, PT, R106, UR30, !P1 ;  /* 0x0000001e6a007c0c */ /* 0x000fe2000cf41270 */
[----:B------:R-:W-:Y:S01]  /*5f930*/  IMAD.WIDE R20, R204, 0x4, R6 ;  /* 0x00000004cc147825 */ /* 0x000fe200078e0206 */
[----:B------:R-:W-:Y:S01]  /*5f940*/  ISETP.LT.AND P1, PT, R107, UR30, !P1 ;  /* 0x0000001e6b007c0c */ /* 0x000fe2000cf21270 */
[----:B------:R-:W2:Y:S01]  /*5f950*/  LDL.LU R172, [R1+0x330] ;  /* 0x0003300001ac7983 */ /* 0x000ea20000300800 */
[----:B------:R-:W-:Y:S01]  /*5f960*/  ISETP.GE.AND P0, PT, R0, UR4, PT ;  /* 0x0000000400007c0c */ /* 0x000fe2000bf06270 */
[----:B------:R-:W-:Y:S01]  /*5f970*/  IMAD.WIDE R18, R204, 0x4, R4 ;  /* 0x00000004cc127825 */ /* 0x000fe200078e0204 */
[----:B------:R-:W-:Y:S01]  /*5f980*/  ULDC UR4, c[0x0][0x22c] ;  /* 0x00008b0000047ab9 */ /* 0x000fe20000000800 */
[----:B------:R-:W2:Y:S01]  /*5f990*/  LDL.LU R170, [R1+0x1f0] ;  /* 0x0001f00001aa7983 */ /* 0x000ea20000300800 */
[----:B------:R-:W-:-:S03]  /*5f9a0*/  ISETP.LT.AND P5, PT, R167, UR30, !P0 ;  /* 0x0000001ea7007c0c */ /* 0x000fc6000c7a1270 */
[----:B------:R1:W-:Y:S01]  /*5f9b0*/  @P6 STG.E desc[UR32][R20.64], R166 ;  /* 0x000000a614006986 */ /* 0x0003e2000c101920 */
[----:B------:R-:W-:Y:S01]  /*5f9c0*/  ISETP.LT.AND P4, PT, R179, UR30, !P0 ;  /* 0x0000001eb3007c0c */ /* 0x000fe2000c781270 */
[----:B------:R-:W-:Y:S02]  /*5f9d0*/  IMAD.WIDE R22, R204, 0x4, R2 ;  /* 0x00000004cc167825 */ /* 0x000fe400078e0202 */
[----:B------:R1:W-:Y:S04]  /*5f9e0*/  @P2 STG.E desc[UR32][R18.64], R165 ;  /* 0x000000a512002986 */ /* 0x0003e8000c101920 */
[----:B-1----:R-:W2:Y:S01]  /*5f9f0*/  LDL.LU R166, [R1+0x1b0] ;  /* 0x0001b00001a67983 */ /* 0x002ea20000300800 */
[----:B------:R-:W-:Y:S01]  /*5fa00*/  IMAD.WIDE R24, R203, 0x4, R16 ;  /* 0x00000004cb187825 */ /* 0x000fe200078e0210 */
[----:B------:R-:W-:-:S02]  /*5fa10*/  ISETP.LT.AND P2, PT, R194, UR30, !P0 ;  /* 0x0000001ec2007c0c */ /* 0x000fc4000c741270 */
[----:B------:R-:W2:Y:S01]  /*5fa20*/  LDL.LU R165, [R1+0x1e0] ;  /* 0x0001e00001a57983 */ /* 0x000ea20000300800 */
[----:B------:R-:W-:-:S03]  /*5fa30*/  IMAD.WIDE R18, R203, 0x4, R14 ;  /* 0x00000004cb127825 */ /* 0x000fc600078e020e */
[----:B------:R1:W-:Y:S01]  /*5fa40*/  @P1 STG.E desc[UR32][R22.64], R169 ;  /* 0x000000a916001986 */ /* 0x0003e2000c101920 */
[----:B------:R-:W-:-:S03]  /*5fa50*/  ISETP.LT.AND P1, PT, R220, UR30, !P0 ;  /* 0x0000001edc007c0c */ /* 0x000fc6000c721270 */
[----:B----4-:R4:W-:Y:S04]  /*5fa60*/  @P5 STG.E desc[UR32][R24.64], R168 ;  /* 0x000000a818005986 */ /* 0x0109e8000c101920 */
[----:B-1----:R-:W2:Y:S01]  /*5fa70*/  LDL.LU R169, [R1+0xd74] ;  /* 0x000d740001a97983 */ /* 0x002ea20000300800 */
[----:B------:R-:W-:-:S03]  /*5fa80*/  IMAD.WIDE R22, R203, 0x4, R10 ;  /* 0x00000004cb167825 */ /* 0x000fc600078e020a */
[----:B----4-:R-:W4:Y:S04]  /*5fa90*/  LDL.LU R168, [R1+0xe14] ;  /* 0x000e140001a87983 */ /* 0x010f280000300800 */
[----:B------:R1:W-:Y:S04]  /*5faa0*/  @P4 STG.E desc[UR32][R18.64], R163 ;  /* 0x000000a312004986 */ /* 0x0003e8000c101920 */
[----:B-1----:R-:W4:Y:S01]  /*5fab0*/  LDL.LU R163, [R1+0xdd4] ;  /* 0x000dd40001a37983 */ /* 0x002f220000300800 */
[----:B------:R-:W-:-:S05]  /*5fac0*/  IMAD.WIDE R18, R203, 0x4, R12 ;  /* 0x00000004cb127825 */ /* 0x000fca00078e020c */
[----:B---3--:R1:W-:Y:S04]  /*5fad0*/  @P2 STG.E desc[UR32][R18.64], R161 ;  /* 0x000000a112002986 */ /* 0x0083e8000c101920 */
[----:B-1----:R-:W3:Y:S04]  /*5fae0*/  LDL.LU R161, [R1+0xd54] ;  /* 0x000d540001a17983 */ /* 0x002ee80000300800 */
[----:B--2---:R1:W-:Y:S04]  /*5faf0*/  @P1 STG.E desc[UR32][R22.64], R122 ;  /* 0x0000007a16001986 */ /* 0x0043e8000c101920 */
[----:B-1----:R-:W2:Y:S01]  /*5fb00*/  LDL.LU R122, [R1+0xdf4] ;  /* 0x000df400017a7983 */ /* 0x002ea20000300800 */
[----:B------:R-:W-:Y:S01]  /*5fb10*/  ISETP.LT.AND P6, PT, R154, UR30, !P0 ;  /* 0x0000001e9a007c0c */ /* 0x000fe2000c7c1270 */
        /* <DEDUP_REMOVED lines=8> */
[----:B------:R-:W-:-:S04]  /*5fba0*/  IMAD.WIDE R18, R203, 0x4, R6 ;  /* 0x00000004cb127825 */ /* 0x000fc800078e0206 */
[----:B------:R-:W-:Y:S01]  /*5fbb0*/  IMAD.WIDE R22, R203, 0x4, R4 ;  /* 0x00000004cb167825 */ /* 0x000fe200078e0204 */
[----:B------:R1:W-:Y:S01]  /*5fbc0*/  @P6 STG.E desc[UR32][R20.64], R172 ;  /* 0x000000ac14006986 */ /* 0x0003e2000c101920 */
[----:B------:R-:W-:-:S03]  /*5fbd0*/  ISETP.LT.AND P6, PT, R194, UR30, !P4 ;  /* 0x0000001ec2007c0c */ /* 0x000fc6000e7c1270 */
[----:B------:R1:W-:Y:S04]  /*5fbe0*/  @P5 STG.E desc[UR32][R18.64], R170 ;  /* 0x000000aa12005986 */ /* 0x0003e8000c101920 */
[----:B------:R1:W-:Y:S01]  /*5fbf0*/  @P3 STG.E desc[UR32][R22.64], R166 ;  /* 0x000000a616003986 */ /* 0x0003e2000c101920 */
[----:B------:R-:W-:Y:S01]  /*5fc00*/  ISETP.LT.AND P3, PT, R179, UR30, !P4 ;  /* 0x0000001eb3007c0c */ /* 0x000fe2000e761270 */
[----:B-1----:R-:W-:Y:S02]  /*5fc10*/  IMAD.WIDE R20, R203, 0x4, R2 ;  /* 0x00000004cb147825 */ /* 0x002fe400078e0202 */
[----:B------:R-:W2:Y:S04]  /*5fc20*/  LDL.LU R170, [R1+0xd84] ;  /* 0x000d840001aa7983 */ /* 0x000ea80000300800 */
[----:B------:R-:W2:Y:S01]  /*5fc30*/  LDL.LU R166, [R1+0xde4] ;  /* 0x000de40001a67983 */ /* 0x000ea20000300800 */
[----:B------:R-:W-:Y:S01]  /*5fc40*/  IMAD.WIDE R22, R202, 0x4, R16 ;  /* 0x00000004ca167825 */ /* 0x000fe200078e0210 */
[----:B------:R-:W-:-:S02]  /*5fc50*/  ISETP.LT.AND P5, PT, R220, UR30, !P4 ;  /* 0x0000001edc007c0c */ /* 0x000fc4000e7a1270 */
[----:B------:R1:W-:Y:S01]  /*5fc60*/  @P0 STG.E desc[UR32][R20.64], R165 ;  /* 0x000000a514000986 */ /* 0x0003e2000c101920 */
[----:B------:R-:W-:Y:S01]  /*5fc70*/  ISETP.LT.AND P2, PT, R154, UR30, !P4 ;  /* 0x0000001e9a007c0c */ /* 0x000fe2000e741270 */
[C---:B------:R-:W-:Y:S02]  /*5fc80*/  IMAD.WIDE R18, R202.reuse, 0x4, R12 ;  /* 0x00000004ca127825 */ /* 0x040fe400078e020c */
[----:B------:R1:W-:Y:S04]  /*5fc90*/  @P1 STG.E desc[UR32][R22.64], R169 ;  /* 0x000000a916001986 */ /* 0x0003e8000c101920 */
[----:B-1----:R-:W2:Y:S01]  /*5fca0*/  LDL.LU R165, [R1+0xd44] ;  /* 0x000d440001a57983 */ /* 0x002ea20000300800 */
[----:B------:R-:W-:-:S03]  /*5fcb0*/  IMAD.WIDE R20, R202, 0x4, R14 ;  /* 0x00000004ca147825 */ /* 0x000fc600078e020e */
[----:B------:R-:W2:Y:S01]  /*5fcc0*/  LDL.LU R169, [R1+0xc04] ;  /* 0x000c040001a97983 */ /* 0x000ea20000300800 */
[----:B------:R-:W-:-:S03]  /*5fcd0*/  IMAD.WIDE R22, R202, 0x4, R10 ;  /* 0x00000004ca167825 */ /* 0x000fc600078e020a */
[----:B----4-:R1:W-:Y:S04]  /*5fce0*/  @P3 STG.E desc[UR32][R20.64], R168 ;  /* 0x000000a814003986 */ /* 0x0103e8000c101920 */
[----:B------:R-:W4:Y:S01]  /*5fcf0*/  LDL.LU R172, [R1+0x924] ;  /* 0x0009240001ac7983 */ /* 0x000f220000300800 */
[----:B-1----:R-:W-:-:S03]  /*5fd00*/  IMAD.WIDE R20, R202, 0x4, R8 ;  /* 0x00000004ca147825 */ /* 0x002fc600078e0208 */
[----:B------:R1:W-:Y:S04]  /*5fd10*/  @P6 STG.E desc[UR32][R18.64], R163 ;  /* 0x000000a312006986 */ /* 0x0003e8000c101920 */
[----:B-1----:R-:W4:Y:S04]  /*5fd20*/  LDL.LU R163, [R1+0x624] ;  /* 0x0006240001a37983 */ /* 0x002f280000300800 */
[----:B------:R-:W4:Y:S04]  /*5fd30*/  LDL.LU R168, [R1+0x564] ;  /* 0x0005640001a87983 */ /* 0x000f280000300800 */
[----:B---3--:R1:W-:Y:S04]  /*5fd40*/  @P5 STG.E desc[UR32][R22.64], R161 ;  /* 0x000000a116005986 */ /* 0x0083e8000c101920 */
[----:B-1----:R-:W3:Y:S04]  /*5fd50*/  LDL.LU R161, [R1+0x334] ;  /* 0x0003340001a17983 */ /* 0x002ee80000300800 */
[----:B--2---:R1:W-:Y:S04]  /*5fd60*/  @P2 STG.E desc[UR32][R20.64], R122 ;  /* 0x0000007a14002986 */ /* 0x0043e8000c101920 */
[----:B-1----:R-:W2:Y:S01]  /*5fd70*/  LDL.LU R122, [R1+0x1f4] ;  /* 0x0001f400017a7983 */ /* 0x002ea20000300800 */
[----:B------:R-:W-:Y:S01]  /*5fd80*/  VIADD R0, R123, 0x4b ;  /* 0x0000004b7b007836 */ /* 0x000fe20000000000 */
[----:B------:R-:W-:-:S02]  /*5fd90*/  ISETP.LT.AND P1, PT, R155, UR30, !P4 ;  /* 0x0000001e9b007c0c */ /* 0x000fc4000e721270 */
[----:B------:R-:W-:Y:S02]  /*5fda0*/  ISETP.LT.AND P6, PT, R106, UR30, !P4 ;  /* 0x0000001e6a007c0c */ /* 0x000fe4000e7c1270 */
[----:B------:R-:W-:Y:S02]  /*5fdb0*/  ISETP.GE.AND P0, PT, R0, UR4, PT ;  /* 0x0000000400007c0c */ /* 0x000fe4000bf06270 */
[----:B------:R-:W-:Y:S01]  /*5fdc0*/  ISETP.LT.AND P4, PT, R107, UR30, !P4 ;  /* 0x0000001e6b007c0c */ /* 0x000fe2000e781270 */
[C---:B------:R-:W-:Y:S01]  /*5fdd0*/  IMAD.WIDE R20, R202.reuse, 0x4, R6 ;  /* 0x00000004ca147825 */ /* 0x040fe200078e0206 */
[----:B------:R-:W-:Y:S01]  /*5fde0*/  ISETP.LT.AND P5, PT, R167, UR30, !P0 ;  /* 0x0000001ea7007c0c */ /* 0x000fe2000c7a1270 */
[----:B------:R-:W-:Y:S02]  /*5fdf0*/  ULDC UR4, c[0x0][0x22c] ;  /* 0x00008b0000047ab9 */ /* 0x000fe40000000800 */
[----:B------:R-:W-:Y:S01]  /*5fe00*/  IMAD.WIDE R18, R202, 0x4, R4 ;  /* 0x00000004ca127825 */ /* 0x000fe200078e0204 */
[----:B------:R-:W-:-:S02]  /*5fe10*/  ISETP.LT.AND P2, PT, R179, UR30, !P0 ;  /* 0x0000001eb3007c0c */ /* 0x000fc4000c741270 */
[----:B------:R-:W-:Y:S01]  /*5fe20*/  ISETP.LT.AND P3, PT, R194, UR30, !P0 ;  /* 0x0000001ec2007c0c */ /* 0x000fe2000c761270 */
[----:B------:R-:W-:Y:S01]  /*5fe30*/  IMAD.WIDE R22, R202, 0x4, R2 ;  /* 0x00000004ca167825 */ /* 0x000fe200078e0202 */
[----:B------:R1:W-:Y:S04]  /*5fe40*/  @P1 STG.E desc[UR32][R20.64], R170 ;  /* 0x000000aa14001986 */ /* 0x0003e8000c101920 */
[----:B------:R1:W-:Y:S01]  /*5fe50*/  @P6 STG.E desc[UR32][R18.64], R166 ;  /* 0x000000a612006986 */ /* 0x0003e2000c101920 */
[----:B------:R-:W-:-:S03]  /*5fe60*/  ISETP.LT.AND P6, PT, R155, UR30, !P0 ;  /* 0x0000001e9b007c0c */ /* 0x000fc6000c7c1270 */
[----:B-1----:R-:W2:Y:S01]  /*5fe70*/  LDL.LU R170, [R1+0x1b4] ;  /* 0x0001b40001aa7983 */ /* 0x002ea20000300800 */
[----:B------:R-:W-:-:S03]  /*5fe80*/  IMAD.WIDE R18, R201, 0x4, R16 ;  /* 0x00000004c9127825 */ /* 0x000fc600078e0210 */
[----:B------:R-:W2:Y:S04]  /*5fe90*/  LDL.LU R166, [R1+0x1e4] ;  /* 0x0001e40001a67983 */ /* 0x000ea80000300800 */
[----:B------:R1:W-:Y:S01]  /*5fea0*/  @P4 STG.E desc[UR32][R22.64], R165 ;  /* 0x000000a516004986 */ /* 0x0003e2000c101920 */
[----:B------:R-:W-:Y:S01]  /*5feb0*/  ISETP.LT.AND P4, PT, R220, UR30, !P0 ;  /* 0x0000001edc007c0c */ /* 0x000fe2000c781270 */
[----:B------:R-:W-:Y:S02]  /*5fec0*/  IMAD.WIDE R20, R201, 0x4, R14 ;  /* 0x00000004c9147825 */ /* 0x000fe400078e020e */
[----:B------:R1:W-:Y:S01]  /*5fed0*/  @P5 STG.E desc[UR32][R18.64], R169 ;  /* 0x000000a912005986 */ /* 0x0003e2000c101920 */
[----:B------:R-:W-:-:S03]  /*5fee0*/  ISETP.LT.AND P5, PT, R154, UR30, !P0 ;  /* 0x0000001e9a007c0c */ /* 0x000fc6000c7a1270 */
[----:B-1----:R-:W2:Y:S01]  /*5fef0*/  LDL.LU R165, [R1+0xd78] ;  /* 0x000d780001a57983 */ /* 0x002ea20000300800 */
[----:B------:R-:W-:-:S03]  /*5ff00*/  IMAD.WIDE R22, R201, 0x4, R12 ;  /* 0x00000004c9167825 */ /* 0x000fc600078e020c */
[----:B------:R-:W2:Y:S01]  /*5ff10*/  LDL.LU R169, [R1+0xe18] ;  /* 0x000e180001a97983 */ /* 0x000ea20000300800 */
[----:B------:R-:W-:-:S03]  /*5ff20*/  IMAD.WIDE R18, R201, 0x4, R10 ;  /* 0x00000004c9127825 */ /* 0x000fc600078e020a */
[----:B----4-:R1:W-:Y:S02]  /*5ff30*/  @P2 STG.E desc[UR32][R20.64], R172 ;  /* 0x000000ac14002986 */ /* 0x0103e4000c101920 */
[C---:B-1----:R-:W-:Y:S02]  /*5ff40*/  IMAD.WIDE R20, R201.reuse, 0x4, R8 ;  /* 0x00000004c9147825 */ /* 0x042fe400078e0208 */
[----:B------:R1:W-:Y:S04]  /*5ff50*/  @P3 STG.E desc[UR32][R22.64], R163 ;  /* 0x000000a316003986 */ /* 0x0003e8000c101920 */
[----:B------:R-:W-:Y:S04]  /*5ff60*/  @P4 STG.E desc[UR32][R18.64], R168 ;  /* 0x000000a812004986 */ /* 0x000fe8000c101920 */
[----:B-1----:R-:W4:Y:S01]  /*5ff70*/  LDL.LU R163, [R1+0xdd8] ;  /* 0x000dd80001a37983 */ /* 0x002f220000300800 */
[----:B------:R-:W-:-:S03]  /*5ff80*/  IMAD.WIDE R22, R201, 0x4, R6 ;  /* 0x00000004c9167825 */ /* 0x000fc600078e0206 */
[----:B------:R-:W4:Y:S04]  /*5ff90*/  LDL.LU R172, [R1+0xd58] ;  /* 0x000d580001ac7983 */ /* 0x000f280000300800 */
[----:B---3--:R1:W-:Y:S04]  /*5ffa0*/  @P5 STG.E desc[UR32][R20.64], R161 ;  /* 0x000000a114005986 */ /* 0x0083e8000c101920 */
[----:B-1----:R-:W3:Y:S04]  /*5ffb0*/  LDL.LU R161, [R1+0xdf8] ;  /* 0x000df80001a17983 */ /* 0x002ee80000300800 */
[----:B--2---:R1:W-:Y:S04]  /*5ffc0*/  @P6 STG.E desc[UR32][R22.64], R122 ;  /* 0x0000007a16006986 */ /* 0x0043e8000c101920 */
[----:B-1----:R-:W2:Y:S01]  /*5ffd0*/  LDL.LU R122, [R1+0xd88] ;  /* 0x000d8800017a7983 */ /* 0x002ea20000300800 */
[----:B------:R-:W-:Y:S01]  /*5ffe0*/  VIADD R0, R123, 0x4c ;  /* 0x0000004c7b007836 */ /* 0x000fe20000000000 */
[----:B------:R-:W-:Y:S01]  /*5fff0*/  ISETP.LT.AND P2, PT, R106, UR30, !P0 ;  /* 0x0000001e6a007c0c */ /* 0x000fe2000c741270 */
[----:B------:R-:W-:Y:S01]  /*60000*/  IMAD.WIDE R18, R201, 0x4, R4 ;  /* 0x00000004c9127825 */ /* 0x000fe200078e0204 */
[----:B------:R-:W2:Y:S02]  /*60010*/  LDL.LU R168, [R1+0xde8] ;  /* 0x000de80001a87983 */ /* 0x000ea40000300800 */
[----:B------:R-:W-:-:S02]  /*60020*/  ISETP.GE.AND P1, PT, R0, UR4, PT ;  /* 0x0000000400007c0c */ /* 0x000fc4000bf26270 */
[----:B------:R-:W-:Y:S01]  /*60030*/  ISETP.LT.AND P0, PT, R107, UR30, !P0 ;  /* 0x0000001e6b007c0c */ /* 0x000fe2000c701270 */
[----:B------:R-:W-:Y:S01]  /*60040*/  IMAD.WIDE R20, R201, 0x4, R2 ;  /* 0x00000004c9147825 */ /* 0x000fe200078e0202 */
[----:B------:R-:W-:Y:S01]  /*60050*/  ISETP.LT.AND P3, PT, R167, UR30, !P1 ;  /* 0x0000001ea7007c0c */ /* 0x000fe2000cf61270 */
[----:B------:R-:W-:Y:S01]  /*60060*/  ULDC UR4, c[0x0][0x22c] ;  /* 0x00008b0000047ab9 */ /* 0x000fe20000000800 */
[----:B------:R-:W-:Y:S01]  /*60070*/  ISETP.LT.AND P4, PT, R179, UR30, !P1 ;  /* 0x0000001eb3007c0c */ /* 0x000fe2000cf81270 */
[----:B------:R-:W-:Y:S01]  /*60080*/  IMAD.WIDE R22, R200, 0x4, R16 ;  /* 0x00000004c8167825 */ /* 0x000fe200078e0210 */
[----:B------:R-:W-:-:S03]  /*60090*/  ISETP.LT.AND P6, PT, R194, UR30, !P1 ;  /* 0x0000001ec2007c0c */ /* 0x000fc6000cfc1270 */
[----:B------:R-:W-:Y:S01]  /*600a0*/  IMAD.WIDE R24, R200, 0x4, R14 ;  /* 0x00000004c8187825 */ /* 0x000fe200078e020e */
[----:B------:R-:W-:Y:S01]  /*600b0*/  ISETP.LT.AND P5, PT, R220, UR30, !P1 ;  /* 0x0000001edc007c0c */ /* 0x000fe2000cfa1270 */
[----:B------:R1:W-:Y:S04]  /*600c0*/  @P2 STG.E desc[UR32][R18.64], R170 ;  /* 0x000000aa12002986 */ /* 0x0003e8000c101920 */
[----:B------:R1:W-:Y:S02]  /*600d0*/  @P0 STG.E desc[UR32][R20.64], R166 ;  /* 0x000000a614000986 */ /* 0x0003e4000c101920 */
[----:B-1----:R-:W-:Y:S02]  /*600e0*/  IMAD.WIDE R18, R200, 0x4, R12 ;  /* 0x00000004c8127825 */ /* 0x002fe400078e020c */
[----:B------:R-:W2:Y:S04]  /*600f0*/  LDL.LU R166, [R1+0xd48] ;  /* 0x000d480001a67983 */ /* 0x000ea80000300800 */
[----:B------:R1:W-:Y:S01]  /*60100*/  @P3 STG.E desc[UR32][R22.64], R165 ;  /* 0x000000a516003986 */ /* 0x0003e2000c101920 */
[----:B------:R-:W-:-:S03]  /*60110*/  ISETP.LT.AND P3, PT, R155, UR30, !P1 ;  /* 0x0000001e9b007c0c */ /* 0x000fc6000cf61270 */
[----:B------:R1:W-:Y:S01]  /*60120*/  @P4 STG.E desc[UR32][R24.64], R169 ;  /* 0x000000a918004986 */ /* 0x0003e2000c101920 */
[----:B------:R-:W-:-:S03]  /*60130*/  ISETP.LT.AND P4, PT, R154, UR30, !P1 ;  /* 0x0000001e9a007c0c */ /* 0x000fc6000cf81270 */
[----:B-1----:R-:W2:Y:S01]  /*60140*/  LDL.LU R165, [R1+0xc08] ;  /* 0x000c080001a57983 */ /* 0x002ea20000300800 */
[----:B------:R-:W-:-:S03]  /*60150*/  IMAD.WIDE R20, R200, 0x4, R8 ;  /* 0x00000004c8147825 */ /* 0x000fc600078e0208 */
[----:B------:R-:W2:Y:S01]  /*60160*/  LDL.LU R170, [R1+0x928] ;  /* 0x0009280001aa7983 */ /* 0x000ea20000300800 */
[----:B------:R-:W-:-:S03]  /*60170*/  IMAD.WIDE R22, R200, 0x4, R6 ;  /* 0x00000004c8167825 */ /* 0x000fc600078e0206 */
[----:B------:R-:W2:Y:S04]  /*60180*/  LDL.LU R169, [R1+0x628] ;  /* 0x0006280001a97983 */ /* 0x000ea80000300800 */
[----:B----4-:R1:W-:Y:S02]  /*60190*/  @P6 STG.E desc[UR32][R18.64], R163 ;  /* 0x000000a312006986 */ /* 0x0103e4000c101920 */
[----:B-1----:R-:W-:Y:S02]  /*601a0*/  IMAD.WIDE R18, R200, 0x4, R10 ;  /* 0x00000004c8127825 */ /* 0x002fe400078e020a */
[----:B------:R-:W4:Y:S04]  /*601b0*/  LDL.LU R163, [R1+0x568] ;  /* 0x0005680001a37983 */ /* 0x000f280000300800 */
[----:B------:R-:W-:Y:S04]  /*601c0*/  @P5 STG.E desc[UR32][R18.64], R172 ;  /* 0x000000ac12005986 */ /* 0x000fe8000c101920 */
[----:B---3--:R1:W-:Y:S04]  /*601d0*/  @P4 STG.E desc[UR32][R20.64], R161 ;  /* 0x000000a114004986 */ /* 0x0083e8000c101920 */
[----:B-1----:R-:W3:Y:S04]  /*601e0*/  LDL.LU R161, [R1+0x338] ;  /* 0x0003380001a17983 */ /* 0x002ee80000300800 */
[----:B--2---:R1:W-:Y:S04]  /*601f0*/  @P3 STG.E desc[UR32][R22.64], R122 ;  /* 0x0000007a16003986 */ /* 0x0043e8000c101920 */
[----:B-1----:R-:W2:Y:S01]  /*60200*/  LDL.LU R122, [R1+0x1f8] ;  /* 0x0001f800017a7983 */ /* 0x002ea20000300800 */
[----:B------:R-:W-:Y:S01]  /*60210*/  VIADD R0, R123, 0x4d ;  /* 0x0000004d7b007836 */ /* 0x000fe20000000000 */
[----:B------:R-:W-:-:S04]  /*60220*/  ISETP.LT.AND P2, PT, R106, UR30, !P1 ;  /* 0x0000001e6a007c0c */ /* 0x000fc8000cf41270 */
[----:B------:R-:W-:Y:S01]  /*60230*/  ISETP.GE.AND P0, PT, R0, UR4, PT ;  /* 0x0000000400007c0c */ /* 0x000fe2000bf06270 */
[C---:B------:R-:W-:Y:S01]  /*60240*/  IMAD.WIDE R24, R200.reuse, 0x4, R4 ;  /* 0x00000004c8187825 */ /* 0x040fe200078e0204 */
[----:B------:R-:W-:Y:S01]  /*60250*/  ISETP.LT.AND P1, PT, R107, UR30, !P1 ;  /* 0x0000001e6b007c0c */ /* 0x000fe2000cf21270 */
[----:B------:R-:W-:Y:S01]  /*60260*/  ULDC UR4, c[0x0][0x22c] ;  /* 0x00008b0000047ab9 */ /* 0x000fe20000000800 */
[----:B------:R-:W-:Y:S01]  /*60270*/  ISETP.LT.AND P6, PT, R167, UR30, !P0 ;  /* 0x0000001ea7007c0c */ /* 0x000fe2000c7c1270 */
[----:B------:R-:W-:Y:S01]  /*60280*/  IMAD.WIDE R18, R200, 0x4, R2 ;  /* 0x00000004c8127825 */ /* 0x000fe200078e0202 */
[----:B------:R-:W-:-:S03]  /*60290*/  ISETP.LT.AND P3, PT, R194, UR30, !P0 ;  /* 0x0000001ec2007c0c */ /* 0x000fc6000c761270 */
[----:B------:R1:W-:Y:S01]  /*602a0*/  @P2 STG.E desc[UR32][R24.64], R168 ;  /* 0x000000a818002986 */ /* 0x0003e2000c101920 */
[----:B------:R-:W-:Y:S01]  /*602b0*/  ISETP.LT.AND P2, PT, R179, UR30, !P0 ;  /* 0x0000001eb3007c0c */ /* 0x000fe2000c741270 */
[----:B------:R-:W-:Y:S01]  /*602c0*/  IMAD.WIDE R20, R199, 0x4, R16 ;  /* 0x00000004c7147825 */ /* 0x000fe200078e0210 */
[----:B------:R-:W-:Y:S02]  /*602d0*/  ISETP.LT.AND P4, PT, R220, UR30, !P0 ;  /* 0x0000001edc007c0c */ /* 0x000fe4000c781270 */
[----:B------:R-:W-:Y:S01]  /*602e0*/  ISETP.LT.AND P5, PT, R155, UR30, !P0 ;  /* 0x0000001e9b007c0c */ /* 0x000fe2000c7a1270 */
[C---:B------:R-:W-:Y:S01]  /*602f0*/  IMAD.WIDE R22, R199.reuse, 0x4, R14 ;  /* 0x00000004c7167825 */ /* 0x040fe200078e020e */
[----:B-1----:R-:W2:Y:S04]  /*60300*/  LDL.LU R168, [R1+0x1b8] ;  /* 0x0001b80001a87983 */ /* 0x002ea80000300800 */
[----:B------:R1:W-:Y:S04]  /*60310*/  @P1 STG.E desc[UR32][R18.64], R166 ;  /* 0x000000a612001986 */ /* 0x0003e8000c101920 */
[----:B------:R1:W-:Y:S01]  /*60320*/  @P6 STG.E desc[UR32][R20.64], R165 ;  /* 0x000000a514006986 */ /* 0x0003e2000c101920 */
[----:B------:R-:W-:Y:S01]  /*60330*/  ISETP.LT.AND P6, PT, R154, UR30, !P0 ;  /* 0x0000001e9a007c0c */ /* 0x000fe2000c7c1270 */
[----:B-1----:R-:W-:-:S02]  /*60340*/  IMAD.WIDE R18, R199, 0x4, R12 ;  /* 0x00000004c7127825 */ /* 0x002fc400078e020c */
[----:B------:R-:W2:Y:S04]  /*60350*/  LDL.LU R166, [R1+0x1e8] ;  /* 0x0001e80001a67983 */ /* 0x000ea80000300800 */
[----:B------:R-:W2:Y:S01]  /*60360*/  LDL.LU R165, [R1+0xd7c] ;  /* 0x000d7c0001a57983 */ /* 0x000ea20000300800 */
[----:B------:R-:W-:-:S03]  /*60370*/  IMAD.WIDE R20, R199, 0x4, R10 ;  /* 0x00000004c7147825 */ /* 0x000fc600078e020a */
[----:B------:R1:W-:Y:S04]  /*60380*/  @P2 STG.E desc[UR32][R22.64], R170 ;  /* 0x000000aa16002986 */ /* 0x0003e8000c101920 */
[----:B------:R1:W-:Y:S04]  /*60390*/  @P3 STG.E desc[UR32][R18.64], R169 ;  /* 0x000000a912003986 */ /* 0x0003e8000c101920 */
[----:B------:R-:W2:Y:S04]  /*603a0*/  LDL.LU R172, [R1+0xe1c] ;  /* 0x000e1c0001ac7983 */ /* 0x000ea80000300800 */
[----:B-1----:R-:W2:Y:S01]  /*603b0*/  LDL.LU R170, [R1+0xddc] ;  /* 0x000ddc0001aa7983 */ /* 0x002ea20000300800 */
[----:B------:R-:W-:-:S04]  /*603c0*/  IMAD.WIDE R22, R199, 0x4, R8 ;  /* 0x00000004c7167825 */ /* 0x000fc800078e0208 */
[----:B------:R-:W-:Y:S01]  /*603d0*/  IMAD.WIDE R18, R199, 0x4, R6 ;  /* 0x00000004c7127825 */ /* 0x000fe200078e0206 */
[----:B----4-:R1:W-:Y:S04]  /*603e0*/  @P4 STG.E desc[UR32][R20.64], R163 ;  /* 0x000000a314004986 */ /* 0x0103e8000c101920 */
[----:B-1----:R-:W4:Y:S04]  /*603f0*/  LDL.LU R163, [R1+0xd5c] ;  /* 0x000d5c0001a37983 */ /* 0x002f280000300800 */
        /* <DEDUP_REMOVED lines=15> */
[----:B------:R-:W-:Y:S01]  /*604f0*/  ISETP.LT.AND P4, PT, R194, UR30, !P1 ;  /* 0x0000001ec2007c0c */ /* 0x000fe2000cf81270 */
[----:B------:R1:W-:Y:S01]  /*60500*/  @P2 STG.E desc[UR32][R18.64], R168 ;  /* 0x000000a812002986 */ /* 0x0003e2000c101920 */
[----:B------:R-:W-:-:S03]  /*60510*/  ISETP.LT.AND P5, PT, R220, UR30, !P1 ;  /* 0x0000001edc007c0c */ /* 0x000fc6000cfa1270 */
[----:B-1----:R-:W2:Y:S01]  /*60520*/  LDL.LU R168, [R1+0xd4c] ;  /* 0x000d4c0001a87983 */ /* 0x002ea20000300800 */
[----:B------:R-:W-:-:S03]  /*60530*/  IMAD.WIDE R18, R198, 0x4, R14 ;  /* 0x00000004c6127825 */ /* 0x000fc600078e020e */
        /* <DEDUP_REMOVED lines=8> */
[----:B------:R1:W-:Y:S04]  /*605c0*/  @P6 STG.E desc[UR32][R18.64], R172 ;  /* 0x000000ac12006986 */ /* 0x0003e8000c101920 */
[----:B------:R1:W-:Y:S02]  /*605d0*/  @P4 STG.E desc[UR32][R20.64], R170 ;  /* 0x000000aa14004986 */ /* 0x0003e4000c101920 */
[----:B-1----:R-:W-:-:S04]  /*605e0*/  IMAD.WIDE R18, R198, 0x4, R8 ;  /* 0x00000004c6127825 */ /* 0x002fc800078e0208 */
[----:B------:R-:W-:Y:S01]  /*605f0*/  IMAD.WIDE R20, R198, 0x4, R6 ;  /* 0x00000004c6147825 */ /* 0x000fe200078e0206 */
[----:B----4-:R1:W-:Y:S04]  /*60600*/  @P5 STG.E desc[UR32][R22.64], R163 ;  /* 0x000000a316005986 */ /* 0x0103e8000c101920 */
[----:B-1----:R-:W4:Y:S04]  /*60610*/  LDL.LU R163, [R1+0x62c] ;  /* 0x00062c0001a37983 */ /* 0x002f280000300800 */
[----:B------:R-:W4:Y:S04]  /*60620*/  LDL.LU R172, [R1+0x56c] ;  /* 0x00056c0001ac7983 */ /* 0x000f280000300800 */
        /* <DEDUP_REMOVED lines=8> */
[----:B------:R-:W-:Y:S01]  /*606b0*/  ISETP.GE.AND P2, PT, R0, UR4, PT ;  /* 0x0000000400007c0c */ /* 0x000fe2000bf46270 */
[C---:B------:R-:W-:Y:S01]  /*606c0*/  IMAD.WIDE R22, R198.reuse, 0x4, R4 ;  /* 0x00000004c6167825 */ /* 0x040fe200078e0204 */
        /* <DEDUP_REMOVED lines=9> */
[C---:B-1----:R-:W-:Y:S01]  /*60760*/  IMAD.WIDE R22, R197.reuse, 0x4, R14 ;  /* 0x00000004c5167825 */ /* 0x042fe200078e020e */
[----:B------:R-:W-:Y:S01]  /*60770*/  ISETP.LT.AND P4, PT, R106, UR30, !P2 ;  /* 0x0000001e6a007c0c */ /* 0x000fe2000d781270 */
[----:B------:R-:W2:Y:S04]  /*60780*/  LDL.LU R168, [R1+0x1ec] ;  /* 0x0001ec0001a87983 */ /* 0x000ea80000300800 */
[----:B------:R1:W-:Y:S01]  /*60790*/  @P6 STG.E desc[UR32][R18.64], R166 ;  /* 0x000000a612006986 */ /* 0x0003e2000c101920 */
[----:B------:R-:W-:Y:S01]  /*607a0*/  ISETP.LT.AND P6, PT, R154, UR30, !P2 ;  /* 0x0000001e9a007c0c */ /* 0x000fe2000d7c1270 */
[----:B------:R-:W-:-:S02]  /*607b0*/  IMAD.WIDE R20, R197, 0x4, R8 ;  /* 0x00000004c5147825 */ /* 0x000fc400078e0208 */
[----:B------:R-:W2:Y:S04]  /*607c0*/  LDL.LU R169, [R1+0xe40] ;  /* 0x000e400001a97983 */ /* 0x000ea80000300800 */
[----:B------:R1:W-:Y:S01]  /*607d0*/  @P5 STG.E desc[UR32][R22.64], R165 ;  /* 0x000000a516005986 */ /* 0x0003e2000c101920 */
[----:B------:R-:W-:Y:S01]  /*607e0*/  ISETP.LT.AND P5, PT, R155, UR30, !P2 ;  /* 0x0000001e9b007c0c */ /* 0x000fe2000d7a1270 */
[C---:B-1----:R-:W-:Y:S02]  /*607f0*/  IMAD.WIDE R18, R197.reuse, 0x4, R12 ;  /* 0x00000004c5127825 */ /* 0x042fe400078e020c */
[----:B------:R-:W2:Y:S02]  /*60800*/  LDL.LU R166, [R1+0xee0] ;  /* 0x000ee00001a67983 */ /* 0x000ea40000300800 */
[----:B------:R-:W-:-:S02]  /*60810*/  IMAD.WIDE R22, R197, 0x4, R10 ;  /* 0x00000004c5167825 */ /* 0x000fc400078e020a */
[----:B------:R-:W2:Y:S04]  /*60820*/  LDL.LU R165, [R1+0xec0] ;  /* 0x000ec00001a57983 */ /* 0x000ea80000300800 */
[----:B----4-:R1:W-:Y:S04]  /*60830*/  @P3 STG.E desc[UR32][R18.64], R163 ;  /* 0x000000a312003986 */ /* 0x0103e8000c101920 */
[----:B------:R4:W-:Y:S04]  /*60840*/  @P1 STG.E desc[UR32][R22.64], R172 ;  /* 0x000000ac16001986 */ /* 0x0009e8000c101920 */
[----:B------:R-:W-:Y:S01]  /*60850*/  @P6 STG.E desc[UR32][R20.64], R170 ;  /* 0x000000aa14006986 */ /* 0x000fe2000c101920 */
[----:B-1----:R-:W-:-:S03]  /*60860*/  IMAD.WIDE R18, R197, 0x4, R6 ;  /* 0x00000004c5127825 */ /* 0x002fc600078e0206 */
[----:B------:R-:W2:Y:S01]  /*60870*/  LDL.LU R163, [R1+0xe60] ;  /* 0x000e600001a37983 */ /* 0x000ea20000300800 */
[----:B----4-:R-:W-:-:S03]  /*60880*/  IMAD.WIDE R22, R197, 0x4, R4 ;  /* 0x00000004c5167825 */ /* 0x010fc600078e0204 */
[----:B---3--:R-:W-:Y:S04]  /*60890*/  @P5 STG.E desc[UR32][R18.64], R161 ;  /* 0x000000a112005986 */ /* 0x008fe8000c101920 */
[----:B--2---:R1:W-:Y:S04]  /*608a0*/  @P4 STG.E desc[UR32][R22.64], R122 ;  /* 0x0000007a16004986 */ /* 0x0043e8000c101920 */
[----:B-1----:R-:W2:Y:S04]  /*608b0*/  LDL.LU R122, [R1+0xe50] ;  /* 0x000e5000017a7983 */ /* 0x002ea80000300800 */
[----:B------:R-:W3:Y:S01]  /*608c0*/  LDL.LU R161, [R1+0xe20] ;  /* 0x000e200001a17983 */ /* 0x000ee20000300800 */
[----:B------:R-:W-:Y:S01]  /*608d0*/  VIADD R0, R123, 0x50 ;  /* 0x000000507b007836 */ /* 0x000fe20000000000 */
[----:B------:R-:W-:-:S04]  /*608e0*/  ISETP.LT.AND P2, PT, R107, UR30, !P2 ;  /* 0x0000001e6b007c0c */ /* 0x000fc8000d741270 */
[----:B------:R-:W-:Y:S01]  /*608f0*/  ISETP.GE.AND P0, PT, R0, UR4, PT ;  /* 0x0000000400007c0c */ /* 0x000fe2000bf06270 */
[----:B------:R-:W-:Y:S01]  /*60900*/  IMAD.WIDE R18, R197, 0x4, R2 ;  /* 0x00000004c5127825 */ /* 0x000fe200078e0202 */
[----:B------:R-:W-:Y:S02]  /*60910*/  ULDC UR4, c[0x0][0x22c] ;  /* 0x00008b0000047ab9 */ /* 0x000fe40000000800 */
[----:B------:R-:W-:Y:S02]  /*60920*/  ISETP.LT.AND P3, PT, R167, UR30, !P0 ;  /* 0x0000001ea7007c0c */ /* 0x000fe4000c761270 */
[----:B------:R-:W-:Y:S01]  /*60930*/  ISETP.LT.AND P6, PT, R179, UR30, !P0 ;  /* 0x0000001eb3007c0c */ /* 0x000fe2000c7c1270 */
[----:B------:R-:W-:Y:S01]  /*60940*/  IMAD.WIDE R22, R196, 0x4, R16 ;  /* 0x00000004c4167825 */ /* 0x000fe200078e0210 */
[----:B------:R-:W-:Y:S01]  /*60950*/  ISETP.LT.AND P5, PT, R194, UR30, !P0 ;  /* 0x0000001ec2007c0c */ /* 0x000fe2000c7a1270 */
[----:B------:R1:W-:Y:S01]  /*60960*/  @P2 STG.E desc[UR32][R18.64], R168 ;  /* 0x000000a812002986 */ /* 0x0003e2000c101920 */
[----:B------:R-:W-:-:S02]  /*60970*/  ISETP.LT.AND P4, PT, R220, UR30, !P0 ;  /* 0x0000001edc007c0c */ /* 0x000fc4000c781270 */
[----:B------:R-:W-:Y:S01]  /*60980*/  ISETP.LT.AND P2, PT, R154, UR30, !P0 ;  /* 0x0000001e9a007c0c */ /* 0x000fe2000c741270 */
[C---:B------:R-:W-:Y:S01]  /*60990*/  IMAD.WIDE R20, R196.reuse, 0x4, R12 ;  /* 0x00000004c4147825 */ /* 0x040fe200078e020c */
[----:B-1----:R-:W4:Y:S03]  /*609a0*/  LDL.LU R168, [R1+0xeb0] ;  /* 0x000eb00001a87983 */ /* 0x002f260000300800 */
[C---:B------:R-:W-:Y:S01]  /*609b0*/  IMAD.WIDE R18, R196.reuse, 0x4, R14 ;  /* 0x00000004c4127825 */ /* 0x040fe200078e020e */
[----:B------:R-:W4:Y:S04]  /*609c0*/  LDL.LU R173, [R1+0xdc0] ;  /* 0x000dc00001ad7983 */ /* 0x000f280000300800 */
[----:B------:R1:W-:Y:S04]  /*609d0*/  @P3 STG.E desc[UR32][R22.64], R169 ;  /* 0x000000a916003986 */ /* 0x0003e8000c101920 */
[----:B------:R1:W-:Y:S04]  /*609e0*/  @P6 STG.E desc[UR32][R18.64], R166 ;  /* 0x000000a612006986 */ /* 0x0003e8000c101920 */
[----:B------:R1:W-:Y:S02]  /*609f0*/  @P5 STG.E desc[UR32][R20.64], R165 ;  /* 0x000000a514005986 */ /* 0x0003e4000c101920 */
[----:B-1----:R-:W-:-:S02]  /*60a00*/  IMAD.WIDE R22, R196, 0x4, R10 ;  /* 0x00000004c4167825 */ /* 0x002fc400078e020a */
[----:B------:R-:W4:Y:S02]  /*60a10*/  LDL.LU R166, [R1+0xa90] ;  /* 0x000a900001a67983 */ /* 0x000f240000300800 */
[C---:B------:R-:W-:Y:S02]  /*60a20*/  IMAD.WIDE R18, R196.reuse, 0x4, R8 ;  /* 0x00000004c4127825 */ /* 0x040fe400078e0208 */
[----:B------:R-:W4:Y:S04]  /*60a30*/  LDL.LU R172, [R1+0x740] ;  /* 0x0007400001ac7983 */ /* 0x000f280000300800 */
[----:B------:R-:W4:Y:S01]  /*60a40*/  LDL.LU R170, [R1+0x650] ;  /* 0x0006500001aa7983 */ /* 0x000f220000300800 */
[----:B------:R-:W-:Y:S01]  /*60a50*/  ISETP.LT.AND P5, PT, R155, UR30, !P0 ;  /* 0x0000001e9b007c0c */ /* 0x000fe2000c7a1270 */
[----:B------:R-:W-:-:S02]  /*60a60*/  IMAD.WIDE R20, R196, 0x4, R6 ;  /* 0x00000004c4147825 */ /* 0x000fc400078e0206 */
[----:B------:R1:W-:Y:S04]  /*60a70*/  @P4 STG.E desc[UR32][R22.64], R163 ;  /* 0x000000a316004986 */ /* 0x0003e8000c101920 */
[----:B-1----:R-:W4:Y:S04]  /*60a80*/  LDL.LU R163, [R1+0x5b0] ;  /* 0x0005b00001a37983 */ /* 0x002f280000300800 */
[----:B--2---:R1:W-:Y:S04]  /*60a90*/  @P2 STG.E desc[UR32][R18.64], R122 ;  /* 0x0000007a12002986 */ /* 0x0043e8000c101920 */
[----:B-1----:R-:W2:Y:S04]  /*60aa0*/  LDL.LU R122, [R1+0x3f0] ;  /* 0x0003f000017a7983 */ /* 0x002ea80000300800 */
[----:B---3--:R1:W-:Y:S04]  /*60ab0*/  @P5 STG.E desc[UR32][R20.64], R161 ;  /* 0x000000a114005986 */ /* 0x0083e8000c101920 */
[----:B------:R-:W3:Y:S04]  /*60ac0*/  LDL.LU R165, [R1+0x380] ;  /* 0x0003800001a57983 */ /* 0x000ee80000300800 */
[----:B-1----:R-:W3:Y:S01]  /*60ad0*/  LDL.LU R161, [R1+0x280] ;  /* 0x0002800001a17983 */ /* 0x002ee20000300800 */
[----:B------:R-:W-:Y:S01]  /*60ae0*/  VIADD R0, R123, 0x51 ;  /* 0x000000517b007836 */ /* 0x000fe20000000000 */
[----:B------:R-:W-:-:S02]  /*60af0*/  ISETP.LT.AND P4, PT, R106, UR30, !P0 ;  /* 0x0000001e6a007c0c */ /* 0x000fc4000c781270 */
[----:B------:R-:W-:Y:S01]  /*60b00*/  ISETP.LT.AND P3, PT, R107, UR30, !P0 ;  /* 0x0000001e6b007c0c */ /* 0x000fe2000c761270 */
[----:B------:R-:W-:Y:S01]  /*60b10*/  IMAD.WIDE R18, R196, 0x4, R4 ;  /* 0x00000004c4127825 */ /* 0x000fe200078e0204 */
[----:B------:R-:W-:Y:S01]  /*60b20*/  ISETP.GE.AND P1, PT, R0, UR4, PT ;  /* 0x0000000400007c0c */ /* 0x000fe2000bf26270 */
[----:B------:R-:W3:Y:S01]  /*60b30*/  LDL.LU R169, [R1+0x260] ;  /* 0x0002600001a97983 */ /* 0x000ee20000300800 */
[----:B------:R-:W-:Y:S02]  /*60b40*/  ULDC UR4, c[0x0][0x22c] ;  /* 0x00008b0000047ab9 */ /* 0x000fe40000000800 */
[----:B------:R-:W-:Y:S02]  /*60b50*/  ISETP.LT.AND P6, PT, R167, UR30, !P1 ;  /* 0x0000001ea7007c0c */ /* 0x000fe4000cfc1270 */
[----:B------:R-:W-:Y:S01]  /*60b60*/  ISETP.LT.AND P2, PT, R179, UR30, !P1 ;  /* 0x0000001eb3007c0c */ /* 0x000fe2000cf41270 */
[----:B------:R-:W-:Y:S01]  /*60b70*/  IMAD.WIDE R22, R196, 0x4, R2 ;  /* 0x00000004c4167825 */ /* 0x000fe200078e0202 */
[----:B------:R-:W-:Y:S01]  /*60b80*/  ISETP.LT.AND P5, PT, R194, UR30, !P1 ;  /* 0x0000001ec2007c0c */ /* 0x000fe2000cfa1270 */
[----:B----4-:R1:W-:Y:S01]  /*60b90*/  @P4 STG.E desc[UR32][R18.64], R168 ;  /* 0x000000a812004986 */ /* 0x0103e2000c101920 */
[----:B------:R-:W-:Y:S01]  /*60ba0*/  ISETP.LT.AND P4, PT, R220, UR30, !P1 ;  /* 0x0000001edc007c0c */ /* 0x000fe2000cf81270 */
[----:B------:R-:W-:-:S02]  /*60bb0*/  IMAD.WIDE R20, R195, 0x4, R16 ;  /* 0x00000004c3147825 */ /* 0x000fc400078e0210 */
[----:B------:R4:W-:Y:S01]  /*60bc0*/  @P3 STG.E desc[UR32][R22.64], R173 ;  /* 0x000000ad16003986 */ /* 0x0009e2000c101920 */
[----:B------:R-:W-:Y:S01]  /*60bd0*/  ISETP.LT.AND P3, PT, R154, UR30, !P1 ;  /* 0x0000001e9a007c0c */ /* 0x000fe2000cf61270 */
[C---:B-1----:R-:W-:Y:S02]  /*60be0*/  IMAD.WIDE R18, R195.reuse, 0x4, R14 ;  /* 0x00000004c3127825 */ /* 0x042fe400078e020e */
[----:B------:R1:W-:Y:S04]  /*60bf0*/  @P6 STG.E desc[UR32][R20.64], R166 ;  /* 0x000000a614006986 */ /* 0x0003e8000c101920 */
[----:B------:R-:W3:Y:S01]  /*60c00*/  LDL.LU R168, [R1+0xe44] ;  /* 0x000e440001a87983 */ /* 0x000ee20000300800 */
[----:B----4-:R-:W-:-:S03]  /*60c10*/  IMAD.WIDE R22, R195, 0x4, R8 ;  /* 0x00000004c3167825 */ /* 0x010fc600078e0208 */
[----:B------:R4:W-:Y:S01]  /*60c20*/  @P2 STG.E desc[UR32][R18.64], R172 ;  /* 0x000000ac12002986 */ /* 0x0009e2000c101920 */
[----:B-1----:R-:W-:-:S03]  /*60c30*/  IMAD.WIDE R20, R195, 0x4, R12 ;  /* 0x00000004c3147825 */ /* 0x002fc600078e020c */
[----:B------:R-:W3:Y:S01]  /*60c40*/  LDL.LU R166, [R1+0xee4] ;  /* 0x000ee40001a67983 */ /* 0x000ee20000300800 */
[----:B----4-:R-:W-:-:S03]  /*60c50*/  IMAD.WIDE R18, R195, 0x4, R10 ;  /* 0x00000004c3127825 */ /* 0x010fc600078e020a */
[----:B------:R1:W-:Y:S01]  /*60c60*/  @P5 STG.E desc[UR32][R20.64], R170 ;  /* 0x000000aa14005986 */ /* 0x0003e2000c101920 */
[----:B------:R-:W-:Y:S02]  /*60c70*/  ISETP.LT.AND P6, PT, R155, UR30, !P1 ;  /* 0x0000001e9b007c0c */ /* 0x000fe4000cfc1270 */
[----:B------:R-:W-:Y:S01]  /*60c80*/  ISETP.LT.AND P2, PT, R106, UR30, !P1 ;  /* 0x0000001e6a007c0c */ /* 0x000fe2000cf41270 */
[C---:B-1----:R-:W-:Y:S01]  /*60c90*/  IMAD.WIDE R20, R195.reuse, 0x4, R6 ;  /* 0x00000004c3147825 */ /* 0x042fe200078e0206 */
[----:B------:R1:W-:Y:S04]  /*60ca0*/  @P4 STG.E desc[UR32][R18.64], R163 ;  /* 0x000000a312004986 */ /* 0x0003e8000c101920 */
[----:B-1----:R-:W4:Y:S01]  /*60cb0*/  LDL.LU R163, [R1+0xec4] ;  /* 0x000ec40001a37983 */ /* 0x002f220000300800 */
[----:B------:R-:W-:-:S03]  /*60cc0*/  IMAD.WIDE R18, R195, 0x4, R4 ;  /* 0x00000004c3127825 */ /* 0x000fc600078e0204 */
[----:B--2---:R1:W-:Y:S04]  /*60cd0*/  @P3 STG.E desc[UR32][R22.64], R122 ;  /* 0x0000007a16003986 */ /* 0x0043e8000c101920 */
[----:B-1----:R-:W2:Y:S04]  /*60ce0*/  LDL.LU R122, [R1+0xe64] ;  /* 0x000e6400017a7983 */ /* 0x002ea80000300800 */
[----:B------:R-:W2:Y:S04]  /*60cf0*/  LDL.LU R172, [R1+0xe54] ;  /* 0x000e540001ac7983 */ /* 0x000ea80000300800 */
[----:B---3--:R1:W-:Y:S04]  /*60d00*/  @P6 STG.E desc[UR32][R20.64], R165 ;  /* 0x000000a514006986 */ /* 0x0083e8000c101920 */
[----:B------:R-:W3:Y:S04]  /*60d10*/  LDL.LU R170, [R1+0xe24] ;  /* 0x000e240001aa7983 */ /* 0x000ee80000300800 */
[----:B------:R1:W-:Y:S04]  /*60d20*/  @P2 STG.E desc[UR32][R18.64], R161 ;  /* 0x000000a112002986 */ /* 0x0003e8000c101920 */
[----:B-1----:R-:W3:Y:S04]  /*60d30*/  LDL.LU R165, [R1+0xeb4] ;  /* 0x000eb40001a57983 */ /* 0x002ee80000300800 */
        /* <DEDUP_REMOVED lines=8> */
[C---:B------:R-:W-:Y:S01]  /*60dc0*/  IMAD.WIDE R22, R193.reuse, 0x4, R16 ;  /* 0x00000004c1167825 */ /* 0x040fe200078e0210 */
[----:B------:R-:W-:Y:S01]  /*60dd0*/  ISETP.LT.AND P2, PT, R194, UR30, !P0 ;  /* 0x0000001ec2007c0c */ /* 0x000fe2000c741270 */
[----:B------:R1:W-:Y:S01]  /*60de0*/  @P1 STG.E desc[UR32][R24.64], R169 ;  /* 0x000000a918001986 */ /* 0x0003e2000c101920 */
[----:B------:R-:W-:Y:S01]  /*60df0*/  ISETP.LT.AND P1, PT, R220, UR30, !P0 ;  /* 0x0000001edc007c0c */ /* 0x000fe2000c721270 */
[----:B------:R-:W-:-:S02]  /*60e00*/  IMAD.WIDE R18, R193, 0x4, R14 ;  /* 0x00000004c1127825 */ /* 0x000fc400078e020e */
[----:B-1----:R-:W3:Y:S04]  /*60e10*/  LDL.LU R169, [R1+0xa94] ;  /* 0x000a940001a97983 */ /* 0x002ee80000300800 */
[----:B------:R1:W-:Y:S01]  /*60e20*/  @P5 STG.E desc[UR32][R22.64], R168 ;  /* 0x000000a816005986 */ /* 0x0003e2000c101920 */
[----:B------:R-:W-:-:S03]  /*60e30*/  IMAD.WIDE R20, R193, 0x4, R10 ;  /* 0x00000004c1147825 */ /* 0x000fc600078e020a */
[----:B------:R1:W-:Y:S04]  /*60e40*/  @P4 STG.E desc[UR32][R18.64], R166 ;  /* 0x000000a612004986 */ /* 0x0003e8000c101920 */
[----:B-1----:R-:W3:Y:S01]  /*60e50*/  LDL.LU R168, [R1+0x744] ;  /* 0x0007440001a87983 */ /* 0x002ee20000300800 */
[----:B------:R-:W-:-:S03]  /*60e60*/  IMAD.WIDE R22, R193, 0x4, R12 ;  /* 0x00000004c1167825 */ /* 0x000fc600078e020c */
[----:B------:R-:W3:Y:S01]  /*60e70*/  LDL.LU R166, [R1+0x654] ;  /* 0x0006540001a67983 */ /* 0x000ee20000300800 */
[----:B------:R-:W-:Y:S02]  /*60e80*/  ISETP.LT.AND P6, PT, R154, UR30, !P0 ;  /* 0x0000001e9a007c0c */ /* 0x000fe4000c7c1270 */
[----:B------:R-:W-:Y:S02]  /*60e90*/  ISETP.LT.AND P5, PT, R155, UR30, !P0 ;  /* 0x0000001e9b007c0c */ /* 0x000fe4000c7a1270 */
[----:B------:R-:W-:Y:S02]  /*60ea0*/  ISETP.LT.AND P3, PT, R106, UR30, !P0 ;  /* 0x0000001e6a007c0c */ /* 0x000fe4000c761270 */
[----:B------:R-:W-:Y:S01]  /*60eb0*/  ISETP.LT.AND P0, PT, R107, UR30, !P0 ;  /* 0x0000001e6b007c0c */ /* 0x000fe2000c701270 */
[C---:B------:R-:W-:Y:S01]  /*60ec0*/  IMAD.WIDE R18, R193.reuse, 0x4, R8 ;  /* 0x00000004c1127825 */ /* 0x040fe200078e0208 */
[----:B----4-:R1:W-:Y:S04]  /*60ed0*/  @P2 STG.E desc[UR32][R22.64], R163 ;  /* 0x000000a316002986 */ /* 0x0103e8000c101920 */
[----:B-1----:R-:W4:Y:S01]  /*60ee0*/  LDL.LU R163, [R1+0x5b4] ;  /* 0x0005b40001a37983 */ /* 0x002f220000300800 */
[----:B------:R-:W-:-:S03]  /*60ef0*/  IMAD.WIDE R22, R193, 0x4, R6 ;  /* 0x00000004c1167825 */ /* 0x000fc600078e0206 */
[----:B--2---:R1:W-:Y:S04]  /*60f00*/  @P1 STG.E desc[UR32][R20.64], R122 ;  /* 0x0000007a14001986 */ /* 0x0043e8000c101920 */
[----:B-1----:R-:W2:Y:S01]  /*60f10*/  LDL.LU R122, [R1+0x3f4] ;  /* 0x0003f400017a7983 */ /* 0x002ea20000300800 */
[----:B------:R-:W-:-:S03]  /*60f20*/  IMAD.WIDE R20, R193, 0x4, R4 ;  /* 0x00000004c1147825 */ /* 0x000fc600078e0204 */
[----:B------:R1:W-:Y:S04]  /*60f30*/  @P6 STG.E desc[UR32][R18.64], R172 ;  /* 0x000000ac12006986 */ /* 0x0003e8000c101920 */
[----:B---3--:R3:W-:Y:S04]  /*60f40*/  @P5 STG.E desc[UR32][R22.64], R170 ;  /* 0x000000aa16005986 */ /* 0x0087e8000c101920 */
[----:B------:R3:W-:Y:S01]  /*60f50*/  @P3 STG.E desc[UR32][R20.64], R165 ;  /* 0x000000a514003986 */ /* 0x0007e2000c101920 */
[----:B-1----:R-:W-:-:S03]  /*60f60*/  IMAD.WIDE R18, R193, 0x4, R2 ;  /* 0x00000004c1127825 */ /* 0x002fc600078e0202 */
[----:B---3--:R-:W3:Y:S04]  /*60f70*/  LDL.LU R170, [R1+0x384] ;  /* 0x0003840001aa7983 */ /* 0x008ee80000300800 */
[----:B------:R1:W-:Y:S04]  /*60f80*/  @P0 STG.E desc[UR32][R18.64], R161 ;  /* 0x000000a112000986 */ /* 0x0003e8000c101920 */
[----:B------:R-:W3:Y:S04]  /*60f90*/  LDL.LU R165, [R1+0x284] ;  /* 0x0002840001a57983 */ /* 0x000ee80000300800 */
[----:B-1----:R-:W3:Y:S01]  /*60fa0*/  LDL.LU R161, [R1+0x264] ;  /* 0x0002640001a17983 */ /* 0x002ee20000300800 */
[----:B------:R-:W-:-:S05]  /*60fb0*/  VIADD R0, R123, 0x53 ;  /* 0x000000537b007836 */ /* 0x000fca0000000000 */
[----:B------:R-:W-:Y:S01]  /*60fc0*/  ISETP.GE.AND P4, PT, R0, UR4, PT ;  /* 0x0000000400007c0c */ /* 0x000fe2000bf86270 */
[----:B------:R-:W-:Y:S01]  /*60fd0*/  IMAD.WIDE R22, R192, 0x4, R16 ;  /* 0x00000004c0167825 */ /* 0x000fe200078e0210 */
[----:B------:R-:W-:Y:S02]  /*60fe0*/  ULDC UR4, c[0x0][0x22c] ;  /* 0x00008b0000047ab9 */ /* 0x000fe40000000800 */
[----:B------:R-:W-:Y:S02]  /*60ff0*/  ISETP.LT.AND P1, PT, R167, UR30, !P4 ;  /* 0x0000001ea7007c0c */ /* 0x000fe4000e721270 */
[----:B------:R-:W-:Y:S02]  /*61000*/  ISETP.LT.AND P3, PT, R179, UR30, !P4 ;  /* 0x0000001eb3007c0c */ /* 0x000fe4000e761270 */
[----:B------:R-:W-:Y:S01]  /*61010*/  ISETP.LT.AND P6, PT, R194, UR30, !P4 ;  /* 0x0000001ec2007c0c */ /* 0x000fe2000e7c1270 */
[----:B------:R-:W-:Y:S01]  /*61020*/  IMAD.WIDE R18, R192, 0x4, R14 ;  /* 0x00000004c0127825 */ /* 0x000fe200078e020e */
[----:B------:R-:W-:-:S02]  /*61030*/  ISETP.LT.AND P5, PT, R220, UR30, !P4 ;  /* 0x0000001edc007c0c */ /* 0x000fc4000e7a1270 */
[----:B------:R-:W-:-:S05]  /*61040*/  ISETP.LT.AND P2, PT, R154, UR30, !P4 ;  /* 0x0000001e9a007c0c */ /* 0x000fca000e741270 */
[----:B------:R1:W-:Y:S01]  /*61050*/  @P1 STG.E desc[UR32][R22.64], R169 ;  /* 0x000000a916001986 */ /* 0x0003e2000c101920 */
[----:B------:R-:W-:-:S03]  /*61060*/  IMAD.WIDE R20, R192, 0x4, R12 ;  /* 0x00000004c0147825 */ /* 0x000fc600078e020c */
[----:B------:R1:W-:Y:S04]  /*61070*/  @P3 STG.E desc[UR32][R18.64], R168 ;  /* 0x000000a812003986 */ /* 0x0003e8000c101920 */
[----:B-1----:R-:W3:Y:S01]  /*61080*/  LDL.LU R169, [R1+0xe48] ;  /* 0x000e480001a97983 */ /* 0x002ee20000300800 */
[----:B------:R-:W-:-:S03]  /*61090*/  IMAD.WIDE R22, R192, 0x4, R10 ;  /* 0x00000004c0167825 */ /* 0x000fc600078e020a */
[----:B------:R-:W3:Y:S01]  /*610a0*/  LDL.LU R172, [R1+0xee8] ;  /* 0x000ee80001ac7983 */ /* 0x000ee20000300800 */
[----:B------:R-:W-:-:S03]  /*610b0*/  IMAD.WIDE R18, R192, 0x4, R8 ;  /* 0x00000004c0127825 */ /* 0x000fc600078e0208 */
[----:B------:R-:W3:Y:S04]  /*610c0*/  LDL.LU R168, [R1+0xec8] ;  /* 0x000ec80001a87983 */ /* 0x000ee80000300800 */
[----:B------:R1:W-:Y:S01]  /*610d0*/  @P6 STG.E desc[UR32][R20.64], R166 ;  /* 0x000000a614006986 */ /* 0x0003e2000c101920 */
[----:B------:R-:W-:-:S03]  /*610e0*/  ISETP.LT.AND P1, PT, R155, UR30, !P4 ;  /* 0x0000001e9b007c0c */ /* 0x000fc6000e721270 */
[----:B-1----:R-:W3:Y:S01]  /*610f0*/  LDL.LU R166, [R1+0xe68] ;  /* 0x000e680001a67983 */ /* 0x002ee20000300800 */
        /* <DEDUP_REMOVED lines=8> */
[----:B------:R-:W-:-:S05]  /*61180*/  IMAD.WIDE R18, R192, 0x4, R6 ;  /* 0x00000004c0127825 */ /* 0x000fca00078e0206 */
[----:B---3--:R1:W-:Y:S04]  /*61190*/  @P1 STG.E desc[UR32][R18.64], R170 ;  /* 0x000000aa12001986 */ /* 0x0083e8000c101920 */
[----:B------:R3:W-:Y:S04]  /*611a0*/  @P6 STG.E desc[UR32][R20.64], R165 ;  /* 0x000000a514006986 */ /* 0x0007e8000c101920 */
[----:B-1----:R-:W2:Y:S04]  /*611b0*/  LDL.LU R170, [R1+0xeb8] ;  /* 0x000eb80001aa7983 */ /* 0x002ea80000300800 */
[----:B------:R1:W-:Y:S04]  /*611c0*/  @P4 STG.E desc[UR32][R22.64], R161 ;  /* 0x000000a116004986 */ /* 0x0003e8000c101920 */
[----:B---3--:R-:W3:Y:S04]  /*611d0*/  LDL.LU R165, [R1+0xdc8] ;  /* 0x000dc80001a57983 */ /* 0x008ee80000300800 */
        /* <DEDUP_REMOVED lines=10> */
[----:B------:R-:W-:Y:S01]  /*61280*/  ISETP.LT.AND P6, PT, R155, UR30, !P0 ;  /* 0x0000001e9b007c0c */ /* 0x000fe2000c7c1270 */
[----:B------:R-:W-:-:S04]  /*61290*/  IMAD.WIDE R22, R190, 0x4, R12 ;  /* 0x00000004be167825 */ /* 0x000fc800078e020c */
[----:B------:R1:W-:Y:S01]  /*612a0*/  @P5 STG.E desc[UR32][R18.64], R169 ;  /* 0x000000a912005986 */ /* 0x0003e2000c101920 */
[----:B------:R-:W-:-:S03]  /*612b0*/  ISETP.LT.AND P5, PT, R154, UR30, !P0 ;  /* 0x0000001e9a007c0c */ /* 0x000fc6000c7a1270 */
[----:B------:R1:W-:Y:S04]  /*612c0*/  @P2 STG.E desc[UR32][R20.64], R172 ;  /* 0x000000ac14002986 */ /* 0x0003e8000c101920 */
[----:B-1----:R-:W3:Y:S01]  /*612d0*/  LDL.LU R169, [R1+0x748] ;  /* 0x0007480001a97983 */ /* 0x002ee20000300800 */
[----:B------:R-:W-:-:S03]  /*612e0*/  IMAD.WIDE R18, R190, 0x4, R10 ;  /* 0x00000004be127825 */ /* 0x000fc600078e020a */
[----:B------:R1:W-:Y:S01]  /*612f0*/  @P3 STG.E desc[UR32][R22.64], R168 ;  /* 0x000000a816003986 */ /* 0x0003e2000c101920 */
[----:B------:R-:W-:-:S03]  /*61300*/  IMAD.WIDE R20, R190, 0x4, R8 ;  /* 0x00000004be147825 */ /* 0x000fc600078e0208 */
[----:B-1----:R-:W3:Y:S01]  /*61310*/  LDL.LU R168, [R1+0x658] ;  /* 0x0006580001a87983 */ /* 0x002ee20000300800 */
[----:B------:R-:W-:-:S03]  /*61320*/  IMAD.WIDE R22, R190, 0x4, R6 ;  /* 0x00000004be167825 */ /* 0x000fc600078e0206 */
[----:B------:R1:W-:Y:S04]  /*61330*/  @P4 STG.E desc[UR32][R18.64], R166 ;  /* 0x000000a612004986 */ /* 0x0003e8000c101920 */
[----:B------:R-:W3:Y:S01]  /*61340*/  LDL.LU R172, [R1+0x5b8] ;  /* 0x0005b80001ac7983 */ /* 0x000ee20000300800 */
[----:B------:R-:W-:Y:S01]  /*61350*/  VIADD R0, R123, 0x55 ;  /* 0x000000557b007836 */ /* 0x000fe20000000000 */
[----:B------:R-:W-:-:S04]  /*61360*/  ISETP.LT.AND P2, PT, R106, UR30, !P0 ;  /* 0x0000001e6a007c0c */ /* 0x000fc8000c741270 */
[----:B------:R-:W-:Y:S02]  /*61370*/  ISETP.GE.AND P1, PT, R0, UR4, PT ;  /* 0x0000000400007c0c */ /* 0x000fe4000bf26270 */
[----:B------:R-:W-:Y:S01]  /*61380*/  ISETP.LT.AND P0, PT, R107, UR30, !P0 ;  /* 0x0000001e6b007c0c */ /* 0x000fe2000c701270 */
[C---:B-1----:R-:W-:Y:S01]  /*61390*/  IMAD.WIDE R18, R190.reuse, 0x4, R4 ;  /* 0x00000004be127825 */ /* 0x042fe200078e0204 */
[----:B------:R-:W-:Y:S01]  /*613a0*/  ISETP.LT.AND P3, PT, R167, UR30, !P1 ;  /* 0x0000001ea7007c0c */ /* 0x000fe2000cf61270 */
[----:B------:R-:W-:Y:S01]  /*613b0*/  ULDC UR4, c[0x0][0x22c] ;  /* 0x00008b0000047ab9 */ /* 0x000fe20000000800 */
[----:B----4-:R1:W-:Y:S04]  /*613c0*/  @P5 STG.E desc[UR32][R20.64], R163 ;  /* 0x000000a314005986 */ /* 0x0103e8000c101920 */
[----:B-1----:R-:W4:Y:S01]  /*613d0*/  LDL.LU R163, [R1+0x3f8] ;  /* 0x0003f80001a37983 */ /* 0x002f220000300800 */
[----:B------:R-:W-:-:S03]  /*613e0*/  IMAD.WIDE R20, R190, 0x4, R2 ;  /* 0x00000004be147825 */ /* 0x000fc600078e0202 */
[----:B--2---:R1:W-:Y:S04]  /*613f0*/  @P6 STG.E desc[UR32][R22.64], R122 ;  /* 0x0000007a16006986 */ /* 0x0043e8000c101920 */
[----:B-1----:R-:W2:Y:S01]  /*61400*/  LDL.LU R122, [R1+0x388] ;  /* 0x00038800017a7983 */ /* 0x002ea20000300800 */
[----:B------:R-:W-:-:S03]  /*61410*/  IMAD.WIDE R22, R188, 0x4, R16 ;  /* 0x00000004bc167825 */ /* 0x000fc600078e0210 */
[----:B------:R-:W2:Y:S04]  /*61420*/  LDL.LU R166, [R1+0x288] ;  /* 0x0002880001a67983 */ /* 0x000ea80000300800 */
[----:B------:R-:W-:Y:S04]  /*61430*/  @P2 STG.E desc[UR32][R18.64], R170 ;  /* 0x000000aa12002986 */ /* 0x000fe8000c101920 */
[----:B---3--:R1:W-:Y:S04]  /*61440*/  @P0 STG.E desc[UR32][R20.64], R165 ;  /* 0x000000a514000986 */ /* 0x0083e8000c101920 */
[----:B------:R3:W-:Y:S04]  /*61450*/  @P3 STG.E desc[UR32][R22.64], R161 ;  /* 0x000000a116003986 */ /* 0x0007e8000c101920 */
[----:B-1----:R-:W2:Y:S04]  /*61460*/  LDL.LU R165, [R1+0x268] ;  /* 0x0002680001a57983 */ /* 0x002ea80000300800 */
[----:B---3--:R-:W3:Y:S01]  /*61470*/  LDL.LU R161, [R1+0xe4c] ;  /* 0x000e4c0001a17983 */ /* 0x008ee20000300800 */
[----:B------:R-:W-:Y:S01]  /*61480*/  ISETP.LT.AND P4, PT, R179, UR30, !P1 ;  /* 0x0000001eb3007c0c */ /* 0x000fe2000cf81270 */
[----:B------:R-:W-:Y:S01]  /*61490*/  IMAD.WIDE R24, R188, 0x4, R14 ;  /* 0x00000004bc187825 */ /* 0x000fe200078e020e */
[----:B------:R-:W-:Y:S01]  /*614a0*/  ISETP.LT.AND P6, PT, R194, UR30, !P1 ;  /* 0x0000001ec2007c0c */ /* 0x000fe2000cfc1270 */
[----:B------:R-:W3:Y:S01]  /*614b0*/  LDL.LU R170, [R1+0xeec] ;  /* 0x000eec0001aa7983 */ /* 0x000ee20000300800 */
[----:B------:R-:W-:Y:S01]  /*614c0*/  ISETP.LT.AND P5, PT, R220, UR30, !P1 ;  /* 0x0000001edc007c0c */ /* 0x000fe2000cfa1270 */
[----:B------:R-:W-:Y:S01]  /*614d0*/  IMAD.WIDE R18, R188, 0x4, R12 ;  /* 0x00000004bc127825 */ /* 0x000fe200078e020c */
[----:B------:R-:W-:-:S03]  /*614e0*/  ISETP.LT.AND P3, PT, R155, UR30, !P1 ;  /* 0x0000001e9b007c0c */ /* 0x000fc6000cf61270 */
[----:B------:R-:W-:-:S04]  /*614f0*/  IMAD.WIDE R20, R188, 0x4, R8 ;  /* 0x00000004bc147825 */ /* 0x000fc800078e0208 */
[----:B------:R1:W-:Y:S01]  /*61500*/  @P4 STG.E desc[UR32][R24.64], R169 ;  /* 0x000000a918004986 */ /* 0x0003e2000c101920 */
[----:B------:R-:W-:Y:S01]  /*61510*/  ISETP.LT.AND P4, PT, R154, UR30, !P1 ;  /* 0x0000001e9a007c0c */ /* 0x000fe2000cf81270 */
[C---:B------:R-:W-:Y:S02]  /*61520*/  IMAD.WIDE R22, R188.reuse, 0x4, R6 ;  /* 0x00000004bc167825 */ /* 0x040fe400078e0206 */
[----:B-1----:R-:W3:Y:S04]  /*61530*/  LDL.LU R169, [R1+0xecc] ;  /* 0x000ecc0001a97983 */ /* 0x002ee80000300800 */
[----:B------:R1:W-:Y:S01]  /*61540*/  @P6 STG.E desc[UR32][R18.64], R168 ;  /* 0x000000a812006986 */ /* 0x0003e2000c101920 */
[----:B------:R-:W-:Y:S02]  /*61550*/  VIADD R0, R123, 0x56 ;  /* 0x000000567b007836 */ /* 0x000fe40000000000 */
[----:B-1----:R-:W-:Y:S01]  /*61560*/  IMAD.WIDE R18, R188, 0x4, R10 ;  /* 0x00000004bc127825 */ /* 0x002fe200078e020a */
[----:B------:R-:W3:Y:S04]  /*61570*/  LDL.LU R168, [R1+0xe6c] ;  /* 0x000e6c0001a87983 */ /* 0x000ee80000300800 */
[----:B------:R1:W-:Y:S01]  /*61580*/  @P5 STG.E desc[UR32][R18.64], R172 ;  /* 0x000000ac12005986 */ /* 0x0003e2000c101920 */
[----:B------:R-:W-:-:S02]  /*61590*/  ISETP.LT.AND P2, PT, R106, UR30, !P1 ;  /* 0x0000001e6a007c0c */ /* 0x000fc4000cf41270 */
[----:B------:R-:W-:Y:S02]  /*615a0*/  ISETP.GE.AND P0, PT, R0, UR4, PT ;  /* 0x0000000400007c0c */ /* 0x000fe4000bf06270 */
[----:B------:R-:W-:Y:S01]  /*615b0*/  ISETP.LT.AND P1, PT, R107, UR30, !P1 ;  /* 0x0000001e6b007c0c */ /* 0x000fe2000cf21270 */
[C---:B------:R-:W-:Y:S01]  /*615c0*/  IMAD.WIDE R24, R188.reuse, 0x4, R4 ;  /* 0x00000004bc187825 */ /* 0x040fe200078e0204 */
[----:B------:R-:W-:Y:S01]  /*615d0*/  ISETP.LT.AND P6, PT, R167, UR30, !P0 ;  /* 0x0000001ea7007c0c */ /* 0x000fe2000c7c1270 */
[----:B------:R-:W-:Y:S02]  /*615e0*/  ULDC UR4, c[0x0][0x22c] ;  /* 0x00008b0000047ab9 */ /* 0x000fe40000000800 */
[----:B-1----:R-:W-:Y:S01]  /*615f0*/  IMAD.WIDE R18, R188, 0x4, R2 ;  /* 0x00000004bc127825 */ /* 0x002fe200078e0202 */
[----:B----4-:R1:W-:Y:S04]  /*61600*/  @P4 STG.E desc[UR32][R20.64], R163 ;  /* 0x000000a314004986 */ /* 0x0103e8000c101920 */
[----:B-1----:R-:W4:Y:S01]  /*61610*/  LDL.LU R163, [R1+0xe5c] ;  /* 0x000e5c0001a37983 */ /* 0x002f220000300800 */
[----:B------:R-:W-:-:S03]  /*61620*/  IMAD.WIDE R20, R182, 0x4, R16 ;  /* 0x00000004b6147825 */ /* 0x000fc600078e0210 */
[----:B--2---:R1:W-:Y:S04]  /*61630*/  @P3 STG.E desc[UR32][R22.64], R122 ;  /* 0x0000007a16003986 */ /* 0x0043e8000c101920 */
[----:B-1----:R-:W2:Y:S04]  /*61640*/  LDL.LU R122, [R1+0xe2c] ;  /* 0x000e2c00017a7983 */ /* 0x002ea80000300800 */
[----:B------:R1:W-:Y:S04]  /*61650*/  @P2 STG.E desc[UR32][R24.64], R166 ;  /* 0x000000a618002986 */ /* 0x0003e8000c101920 */
[----:B-1----:R-:W2:Y:S04]  /*61660*/  LDL.LU R166, [R1+0xebc] ;  /* 0x000ebc0001a67983 */ /* 0x002ea80000300800 */
[----:B------:R1:W-:Y:S04]  /*61670*/  @P1 STG.E desc[UR32][R18.64], R165 ;  /* 0x000000a512001986 */ /* 0x0003e8000c101920 */
[----:B---3--:R3:W-:Y:S04]  /*61680*/  @P6 STG.E desc[UR32][R20.64], R161 ;  /* 0x000000a114006986 */ /* 0x0087e8000c101920 */
[----:B-1----:R-:W2:Y:S04]  /*61690*/  LDL.LU R165, [R1+0xdcc] ;  /* 0x000dcc0001a57983 */ /* 0x002ea80000300800 */
[----:B---3--:R-:W3:Y:S01]  /*616a0*/  LDL.LU R161, [R1+0xa9c] ;  /* 0x000a9c0001a17983 */ /* 0x008ee20000300800 */
[----:B------:R-:W-:-:S02]  /*616b0*/  ISETP.LT.AND P2, PT, R179, UR30, !P0 ;  /* 0x0000001eb3007c0c */ /* 0x000fc4000c741270 */
[----:B------:R-:W-:Y:S02]  /*616c0*/  ISETP.LT.AND P3, PT, R194, UR30, !P0 ;  /* 0x0000001ec2007c0c */ /* 0x000fe4000c761270 */
[----:B------:R-:W-:Y:S01]  /*616d0*/  ISETP.LT.AND P4, PT, R220, UR30, !P0 ;  /* 0x0000001edc007c0c */ /* 0x000fe2000c781270 */
[----:B------:R-:W-:Y:S01]  /*616e0*/  IMAD.WIDE R22, R182, 0x4, R14 ;  /* 0x00000004b6167825 */ /* 0x000fe200078e020e */
[----:B------:R-:W-:Y:S01]  /*616f0*/  ISETP.LT.AND P6, PT, R154, UR30, !P0 ;  /* 0x0000001e9a007c0c */ /* 0x000fe2000c7c1270 */
[----:B------:R-:W3:Y:S01]  /*61700*/  LDL.LU R172, [R1+0x74c] ;  /* 0x00074c0001ac7983 */ /* 0x000ee20000300800 */
[----:B------:R-:W-:Y:S01]  /*61710*/  ISETP.LT.AND P5, PT, R155, UR30, !P0 ;  /* 0x0000001e9b007c0c */ /* 0x000fe2000c7a1270 */
[----:B------:R-:W-:-:S04]  /*61720*/  IMAD.WIDE R18, R182, 0x4, R12 ;  /* 0x00000004b6127825 */ /* 0x000fc800078e020c */
[C---:B------:R-:W-:Y:S01]  /*61730*/  IMAD.WIDE R20, R182.reuse, 0x4, R10 ;  /* 0x00000004b6147825 */ /* 0x040fe200078e020a */
[----:B------:R1:W-:Y:S04]  /*61740*/  @P2 STG.E desc[UR32][R22.64], R170 ;  /* 0x000000aa16002986 */ /* 0x0003e8000c101920 */
[----:B------:R1:W-:Y:S02]  /*61750*/  @P3 STG.E desc[UR32][R18.64], R169 ;  /* 0x000000a912003986 */ /* 0x0003e4000c101920 */
[C---:B-1----:R-:W-:Y:S02]  /*61760*/  IMAD.WIDE R22, R182.reuse, 0x4, R8 ;  /* 0x00000004b6167825 */ /* 0x042fe400078e0208 */
[----:B------:R-:W3:Y:S04]  /*61770*/  LDL.LU R170, [R1+0x65c] ;  /* 0x00065c0001aa7983 */ /* 0x000ee80000300800 */
[----:B------:R-:W3:Y:S01]  /*61780*/  LDL.LU R169, [R1+0x5bc] ;  /* 0x0005bc0001a97983 */ /* 0x000ee20000300800 */
[----:B------:R-:W-:-:S03]  /*61790*/  IMAD.WIDE R18, R182, 0x4, R6 ;  /* 0x00000004b6127825 */ /* 0x000fc600078e0206 */
[----:B------:R1:W-:Y:S01]  /*617a0*/  @P4 STG.E desc[UR32][R20.64], R168 ;  /* 0x000000a814004986 */ /* 0x0003e2000c101920 */
[----:B------:R-:W-:Y:S01]  /*617b0*/  VIADD R0, R123, 0x57 ;  /* 0x000000577b007836 */ /* 0x000fe20000000000 */
[----:B------:R-:W-:-:S04]  /*617c0*/  ISETP.LT.AND P2, PT, R106, UR30, !P0 ;  /* 0x0000001e6a007c0c */ /* 0x000fc8000c741270 */
[----:B------:R-:W-:Y:S02]  /*617d0*/  ISETP.GE.AND P1, PT, R0, UR4, PT ;  /* 0x0000000400007c0c */ /* 0x000fe4000bf26270 */
[----:B------:R-:W-:Y:S01]  /*617e0*/  ISETP.LT.AND P0, PT, R107, UR30, !P0 ;  /* 0x0000001e6b007c0c */ /* 0x000fe2000c701270 */
[----:B-1----:R-:W-:Y:S01]  /*617f0*/  IMAD.WIDE R20, R182, 0x4, R2 ;  /* 0x00000004b6147825 */ /* 0x002fe200078e0202 */
        /* <DEDUP_REMOVED lines=25> */
[----:B------:R1:W-:Y:S04]  /*61990*/  @P4 STG.E desc[UR32][R20.64], R170 ;  /* 0x000000aa14004986 */ /* 0x0003e8000c101920 */
[----:B------:R1:W-:Y:S04]  /*619a0*/  @P5 STG.E desc[UR32][R22.64], R169 ;  /* 0x000000a916005986 */ /* 0x0003e8000c101920 */
[----:B-1----:R-:W3:Y:S01]  /*619b0*/  LDL.LU R172, [R1+0xf90] ;  /* 0x000f900001ac7983 */ /* 0x002ee20000300800 */
[----:B------:R-:W-:-:S03]  /*619c0*/  IMAD.WIDE R20, R178, 0x4, R8 ;  /* 0x00000004b2147825 */ /* 0x000fc600078e0208 */
[----:B------:R-:W3:Y:S01]  /*619d0*/  LDL.LU R170, [R1+0xf50] ;  /* 0x000f500001aa7983 */ /* 0x000ee20000300800 */
[----:B------:R-:W-:Y:S01]  /*619e0*/  IMAD.WIDE R22, R178, 0x4, R6 ;  /* 0x00000004b2167825 */ /* 0x000fe200078e0206 */
[----:B------:R-:W-:-:S03]  /*619f0*/  ISETP.LT.AND P4, PT, R106, UR30, !P1 ;  /* 0x0000001e6a007c0c */ /* 0x000fc6000cf81270 */
[----:B------:R-:W-:Y:S01]  /*61a00*/  VIADD R0, R123, 0x58 ;  /* 0x000000587b007836 */ /* 0x000fe20000000000 */
[----:B------:R-:W-:-:S04]  /*61a10*/  ISETP.LT.AND P1, PT, R107, UR30, !P1 ;  /* 0x0000001e6b007c0c */ /* 0x000fc8000cf21270 */
[----:B------:R-:W-:Y:S01]  /*61a20*/  ISETP.GE.AND P2, PT, R0, UR4, PT ;  /* 0x0000000400007c0c */ /* 0x000fe2000bf46270 */
[C---:B------:R-:W-:Y:S01]  /*61a30*/  IMAD.WIDE R18, R178.reuse, 0x4, R4 ;  /* 0x00000004b2127825 */ /* 0x040fe200078e0204 */
[----:B------:R-:W-:Y:S02]  /*61a40*/  ULDC UR4, c[0x0][0x22c] ;  /* 0x00008b0000047ab9 */ /* 0x000fe40000000800 */
[----:B------:R-:W-:Y:S02]  /*61a50*/  ISETP.LT.AND P6, PT, R167, UR30, !P2 ;  /* 0x0000001ea7007c0c */ /* 0x000fe4000d7c1270 */
[----:B------:R-:W-:Y:S01]  /*61a60*/  ISETP.LT.AND P5, PT, R179, UR30, !P2 ;  /* 0x0000001eb3007c0c */ /* 0x000fe2000d7a1270 */
[----:B----4-:R1:W-:Y:S04]  /*61a70*/  @P0 STG.E desc[UR32][R20.64], R163 ;  /* 0x000000a314000986 */ /* 0x0103e8000c101920 */
[----:B-1----:R-:W4:Y:S01]  /*61a80*/  LDL.LU R163, [R1+0xf40] ;  /* 0x000f400001a37983 */ /* 0x002f220000300800 */
[----:B------:R-:W-:-:S03]  /*61a90*/  IMAD.WIDE R20, R178, 0x4, R2 ;  /* 0x00000004b2147825 */ /* 0x000fc600078e0202 */
[----:B--2---:R1:W-:Y:S04]  /*61aa0*/  @P3 STG.E desc[UR32][R22.64], R122 ;  /* 0x0000007a16003986 */ /* 0x0043e8000c101920 */
[----:B-1----:R-:W2:Y:S01]  /*61ab0*/  LDL.LU R122, [R1+0xf10] ;  /* 0x000f1000017a7983 */ /* 0x002ea20000300800 */
[----:B------:R-:W-:-:S03]  /*61ac0*/  IMAD.WIDE R22, R175, 0x4, R16 ;  /* 0x00000004af167825 */ /* 0x000fc600078e0210 */
[----:B------:R1:W-:Y:S04]  /*61ad0*/  @P4 STG.E desc[UR32][R18.64], R168 ;  /* 0x000000a812004986 */ /* 0x0003e8000c101920 */
[----:B------:R-:W2:Y:S04]  /*61ae0*/  LDL.LU R169, [R1+0xe30] ;  /* 0x000e300001a97983 */ /* 0x000ea80000300800 */
[----:B------:R1:W-:Y:S04]  /*61af0*/  @P1 STG.E desc[UR32][R20.64], R166 ;  /* 0x000000a614001986 */ /* 0x0003e8000c101920 */
[----:B-1----:R-:W2:Y:S01]  /*61b00*/  LDL.LU R168, [R1+0xcd0] ;  /* 0x000cd00001a87983 */ /* 0x002ea20000300800 */
[----:B------:R-:W-:-:S03]  /*61b10*/  IMAD.WIDE R18, R175, 0x4, R14 ;  /* 0x00000004af127825 */ /* 0x000fc600078e020e */
[----:B------:R-:W2:Y:S04]  /*61b20*/  LDL.LU R166, [R1+0x8a0] ;  /* 0x0008a00001a67983 */ /* 0x000ea80000300800 */
        /* <DEDUP_REMOVED lines=8> */
[----:B------:R-:W-:Y:S02]  /*61bb0*/  ISETP.LT.AND P5, PT, R155, UR30, !P2 ;  /* 0x0000001e9b007c0c */ /* 0x000fe4000d7a1270 */
[----:B------:R-:W-:Y:S01]  /*61bc0*/  ISETP.LT.AND P4, PT, R106, UR30, !P2 ;  /* 0x0000001e6a007c0c */ /* 0x000fe2000d781270 */
[----:B------:R-:W-:-:S04]  /*61bd0*/  IMAD.WIDE R22, R175, 0x4, R10 ;  /* 0x00000004af167825 */ /* 0x000fc800078e020a */
[----:B------:R1:W-:Y:S01]  /*61be0*/  @P3 STG.E desc[UR32][R18.64], R173 ;  /* 0x000000ad12003986 */ /* 0x0003e2000c101920 */
[----:B------:R-:W-:-:S03]  /*61bf0*/  IMAD.WIDE R20, R175, 0x4, R6 ;  /* 0x00000004af147825 */ /* 0x000fc600078e0206 */
[----:B------:R1:W-:Y:S01]  /*61c00*/  @P1 STG.E desc[UR32][R22.64], R172 ;  /* 0x000000ac16001986 */ /* 0x0003e2000c101920 */
[----:B------:R-:W-:Y:S02]  /*61c10*/  VIADD R0, R123, 0x59 ;  /* 0x000000597b007836 */ /* 0x000fe40000000000 */
[----:B-1----:R-:W-:-:S04]  /*61c20*/  IMAD.WIDE R18, R175, 0x4, R8 ;  /* 0x00000004af127825 */ /* 0x002fc800078e0208 */
[----:B------:R-:W-:Y:S01]  /*61c30*/  IMAD.WIDE R22, R175, 0x4, R4 ;  /* 0x00000004af167825 */ /* 0x000fe200078e0204 */
[----:B------:R1:W-:Y:S01]  /*61c40*/  @P6 STG.E desc[UR32][R18.64], R170 ;  /* 0x000000aa12006986 */ /* 0x0003e2000c101920 */
[----:B------:R-:W-:Y:S01]  /*61c50*/  ISETP.GE.AND P0, PT, R0, UR4, PT ;  /* 0x0000000400007c0c */ /* 0x000fe2000bf06270 */
[----:B------:R-:W-:Y:S01]  /*61c60*/  ULDC UR4, c[0x0][0x22c] ;  /* 0x00008b0000047ab9 */ /* 0x000fe20000000800 */
[----:B------:R-:W-:Y:S02]  /*61c70*/  ISETP.LT.AND P2, PT, R107, UR30, !P2 ;  /* 0x0000001e6b007c0c */ /* 0x000fe4000d741270 */
[----:B------:R-:W-:Y:S02]  /*61c80*/  ISETP.LT.AND P3, PT, R167, UR30, !P0 ;  /* 0x0000001ea7007c0c */ /* 0x000fe4000c761270 */
[----:B------:R-:W-:Y:S01]  /*61c90*/  ISETP.LT.AND P6, PT, R179, UR30, !P0 ;  /* 0x0000001eb3007c0c */ /* 0x000fe2000c7c1270 */
[----:B-1----:R-:W-:Y:S01]  /*61ca0*/  IMAD.WIDE R18, R175, 0x4, R2 ;  /* 0x00000004af127825 */ /* 0x002fe200078e0202 */
[----:B----4-:R1:W-:Y:S01]  /*61cb0*/  @P5 STG.E desc[UR32][R20.64], R163 ;  /* 0x000000a314005986 */ /* 0x0103e2000c101920 */
[----:B------:R-:W-:-:S03]  /*61cc0*/  ISETP.LT.AND P5, PT, R194, UR30, !P0 ;  /* 0x0000001ec2007c0c */ /* 0x000fc6000c7a1270 */
[----:B-1----:R-:W4:Y:S01]  /*61cd0*/  LDL.LU R163, [R1+0x4a0] ;  /* 0x0004a00001a37983 */ /* 0x002f220000300800 */
[----:B------:R-:W-:-:S03]  /*61ce0*/  IMAD.WIDE R20, R171, 0x4, R14 ;  /* 0x00000004ab147825 */ /* 0x000fc600078e020e */
[----:B--2---:R1:W-:Y:S01]  /*61cf0*/  @P4 STG.E desc[UR32][R22.64], R122 ;  /* 0x0000007a16004986 */ /* 0x0043e2000c101920 */
[----:B------:R-:W-:-:S03]  /*61d00*/  ISETP.LT.AND P4, PT, R220, UR30, !P0 ;  /* 0x0000001edc007c0c */ /* 0x000fc6000c781270 */
[----:B-1----:R-:W2:Y:S01]  /*61d10*/  LDL.LU R122, [R1+0x2d0] ;  /* 0x0002d000017a7983 */ /* 0x002ea20000300800 */
[----:B------:R-:W-:-:S03]  /*61d20*/  IMAD.WIDE R22, R171, 0x4, R16 ;  /* 0x00000004ab167825 */ /* 0x000fc600078e0210 */
[----:B------:R1:W-:Y:S04]  /*61d30*/  @P2 STG.E desc[UR32][R18.64], R169 ;  /* 0x000000a912002986 */ /* 0x0003e8000c101920 */
[----:B------:R1:W-:Y:S04]  /*61d40*/  @P3 STG.E desc[UR32][R22.64], R168 ;  /* 0x000000a816003986 */ /* 0x0003e8000c101920 */
[----:B------:R1:W-:Y:S02]  /*61d50*/  @P6 STG.E desc[UR32][R20.64], R166 ;  /* 0x000000a614006986 */ /* 0x0003e4000c101920 */
[----:B-1----:R-:W-:-:S02]  /*61d60*/  IMAD.WIDE R18, R171, 0x4, R12 ;  /* 0x00000004ab127825 */ /* 0x002fc400078e020c */
[----:B------:R-:W2:Y:S02]  /*61d70*/  LDL.LU R173, [R1+0xf24] ;  /* 0x000f240001ad7983 */ /* 0x000ea40000300800 */
[----:B------:R-:W-:Y:S02]  /*61d80*/  IMAD.WIDE R22, R171, 0x4, R10 ;  /* 0x00000004ab167825 */ /* 0x000fe400078e020a */
[----:B------:R-:W2:Y:S04]  /*61d90*/  LDL.LU R166, [R1+0xf04] ;  /* 0x000f040001a67983 */ /* 0x000ea80000300800 */
[----:B------:R1:W-:Y:S04]  /*61da0*/  @P5 STG.E desc[UR32][R18.64], R165 ;  /* 0x000000a512005986 */ /* 0x0003e8000c101920 */
[----:B---3--:R3:W-:Y:S04]  /*61db0*/  @P4 STG.E desc[UR32][R22.64], R161 ;  /* 0x000000a116004986 */ /* 0x0087e8000c101920 */
[----:B-1----:R-:W2:Y:S04]  /*61dc0*/  LDL.LU R165, [R1+0xef4] ;  /* 0x000ef40001a57983 */ /* 0x002ea80000300800 */
[----:B---3--:R-:W3:Y:S01]  /*61dd0*/  LDL.LU R161, [R1+0xf94] ;  /* 0x000f940001a17983 */ /* 0x008ee20000300800 */
[----:B------:R-:W-:-:S02]  /*61de0*/  ISETP.LT.AND P2, PT, R154, UR30, !P0 ;  /* 0x0000001e9a007c0c */ /* 0x000fc4000c741270 */
[----:B------:R-:W-:Y:S01]  /*61df0*/  ISETP.LT.AND P5, PT, R155, UR30, !P0 ;  /* 0x0000001e9b007c0c */ /* 0x000fe2000c7a1270 */
[----:B------:R-:W-:Y:S01]  /*61e00*/  IMAD.WIDE R18, R171, 0x4, R8 ;  /* 0x00000004ab127825 */ /* 0x000fe200078e0208 */
[----:B------:R-:W-:Y:S01]  /*61e10*/  ISETP.LT.AND P4, PT, R106, UR30, !P0 ;  /* 0x0000001e6a007c0c */ /* 0x000fe2000c781270 */
[----:B------:R-:W3:Y:S01]  /*61e20*/  LDL.LU R172, [R1+0xf54] ;  /* 0x000f540001ac7983 */ /* 0x000ee20000300800 */
[----:B------:R-:W-:Y:S01]  /*61e30*/  ISETP.LT.AND P3, PT, R107, UR30, !P0 ;  /* 0x0000001e6b007c0c */ /* 0x000fe2000c761270 */
[----:B------:R-:W-:Y:S02]  /*61e40*/  VIADD R0, R123, 0x5a ;  /* 0x0000005a7b007836 */ /* 0x000fe40000000000 */
[----:B------:R-:W-:Y:S01]  /*61e50*/  IMAD.WIDE R20, R171, 0x4, R6 ;  /* 0x00000004ab147825 */ /* 0x000fe200078e0206 */
[----:B------:R-:W3:Y:S02]  /*61e60*/  LDL.LU R170, [R1+0xf44] ;  /* 0x000f440001aa7983 */ /* 0x000ee40000300800 */
[----:B------:R-:W-:-:S02]  /*61e70*/  ISETP.GE.AND P1, PT, R0, UR4, PT ;  /* 0x0000000400007c0c */ /* 0x000fc4000bf26270 */
[----:B------:R-:W3:Y:S01]  /*61e80*/  LDL.LU R169, [R1+0xf14] ;  /* 0x000f140001a97983 */ /* 0x000ee20000300800 */
[----:B------:R-:W-:Y:S01]  /*61e90*/  IMAD.WIDE R22, R164, 0x4, R16 ;  /* 0x00000004a4167825 */ /* 0x000fe200078e0210 */
[----:B------:R-:W-:Y:S01]  /*61ea0*/  ISETP.LT.AND P6, PT, R167, UR30, !P1 ;  /* 0x0000001ea7007c0c */ /* 0x000fe2000cfc1270 */
[----:B------:R-:W-:Y:S01]  /*61eb0*/  ULDC UR4, c[0x0][0x22c] ;  /* 0x00008b0000047ab9 */ /* 0x000fe20000000800 */
[----:B------:R-:W3:Y:S04]  /*61ec0*/  LDL.LU R168, [R1+0xe34] ;  /* 0x000e340001a87983 */ /* 0x000ee80000300800 */
[----:B----4-:R1:W-:Y:S01]  /*61ed0*/  @P2 STG.E desc[UR32][R18.64], R163 ;  /* 0x000000a312002986 */ /* 0x0103e2000c101920 */
[----:B------:R-:W-:Y:S01]  /*61ee0*/  ISETP.LT.AND P2, PT, R179, UR30, !P1 ;  /* 0x0000001eb3007c0c */ /* 0x000fe2000cf41270 */
[----:B-1----:R-:W-:-:S02]  /*61ef0*/  IMAD.WIDE R18, R171, 0x4, R4 ;  /* 0x00000004ab127825 */ /* 0x002fc400078e0204 */
[----:B------:R-:W4:Y:S04]  /*61f00*/  LDL.LU R163, [R1+0xcd4] ;  /* 0x000cd40001a37983 */ /* 0x000f280000300800 */
[----:B--2---:R1:W-:Y:S04]  /*61f10*/  @P5 STG.E desc[UR32][R20.64], R122 ;  /* 0x0000007a14005986 */ /* 0x0043e8000c101920 */
[----:B------:R2:W-:Y:S01]  /*61f20*/  @P4 STG.E desc[UR32][R18.64], R160 ;  /* 0x000000a012004986 */ /* 0x0005e2000c101920 */
[----:B-1----:R-:W-:-:S03]  /*61f30*/  IMAD.WIDE R20, R171, 0x4, R2 ;  /* 0x00000004ab147825 */ /* 0x002fc600078e0202 */
[----:B--2---:R-:W2:Y:S04]  /*61f40*/  LDL.LU R160, [R1+0x2054] ;  /* 0x0020540001a07983 */ /* 0x004ea80000300800 */
[----:B------:R-:W2:Y:S04]  /*61f50*/  LDL.LU R122, [R1+0x8a4] ;  /* 0x0008a400017a7983 */ /* 0x000ea80000300800 */
[----:B------:R1:W-:Y:S01]  /*61f60*/  @P3 STG.E desc[UR32][R20.64], R162 ;  /* 0x000000a214003986 */ /* 0x0003e2000c101920 */
[----:B------:R-:W-:Y:S02]  /*61f70*/  ISETP.LT.AND P5, PT, R194, UR30, !P1 ;  /* 0x0000001ec2007c0c */ /* 0x000fe4000cfa1270 */
[----:B------:R-:W-:Y:S01]  /*61f80*/  ISETP.LT.AND P4, PT, R220, UR30, !P1 ;  /* 0x0000001edc007c0c */ /* 0x000fe2000cf81270 */
[C---:B------:R-:W-:Y:S01]  /*61f90*/  IMAD.WIDE R18, R164.reuse, 0x4, R14 ;  /* 0x00000004a4127825 */ /* 0x040fe200078e020e */
[----:B-1----:R-:W4:Y:S03]  /*61fa0*/  LDL.LU R162, [R1+0x2050] ;  /* 0x0020500001a27983 */ /* 0x002f260000300800 */
[C---:B------:R-:W-:Y:S01]  /*61fb0*/  IMAD.WIDE R20, R164.reuse, 0x4, R12 ;  /* 0x00000004a4147825 */ /* 0x040fe200078e020c */
[----:B------:R-:W-:Y:S04]  /*61fc0*/  @P6 STG.E desc[UR32][R22.64], R173 ;  /* 0x000000ad16006986 */ /* 0x000fe8000c101920 */
[----:B------:R1:W-:Y:S04]  /*61fd0*/  @P2 STG.E desc[UR32][R18.64], R166 ;  /* 0x000000a612002986 */ /* 0x0003e8000c101920 */
[----:B------:R3:W-:Y:S01]  /*61fe0*/  @P5 STG.E desc[UR32][R20.64], R165 ;  /* 0x000000a514005986 */ /* 0x0007e2000c101920 */
[----:B-1----:R-:W-:-:S03]  /*61ff0*/  IMAD.WIDE R18, R164, 0x4, R10 ;  /* 0x00000004a4127825 */ /* 0x002fc600078e020a */
[----:B------:R-:W2:Y:S04]  /*62000*/  LDL.LU R166, [R1+0x684] ;  /* 0x0006840001a67983 */ /* 0x000ea80000300800 */
[----:B---3--:R1:W-:Y:S04]  /*62010*/  @P4 STG.E desc[UR32][R18.64], R161 ;  /* 0x000000a112004986 */ /* 0x0083e8000c101920 */
[----:B------:R-:W3:Y:S04]  /*62020*/  LDL.LU R165, [R1+0x604] ;  /* 0x0006040001a57983 */ /* 0x000ee80000300800 */
[----:B-1----:R-:W3:Y:S01]  /*62030*/  LDL.LU R161, [R1+0x4a4] ;  /* 0x0004a40001a17983 */ /* 0x002ee20000300800 */
[----:B------:R-:W-:Y:S01]  /*62040*/  VIADD R0, R123, 0x5b ;  /* 0x0000005b7b007836 */ /* 0x000fe20000000000 */
[----:B------:R-:W-:-:S02]  /*62050*/  ISETP.LT.AND P3, PT, R154, UR30, !P1 ;  /* 0x0000001e9a007c0c */ /* 0x000fc4000cf61270 */
[----:B------:R-:W-:Y:S02]  /*62060*/  ISETP.LT.AND P6, PT, R155, UR30, !P1 ;  /* 0x0000001e9b007c0c */ /* 0x000fe4000cfc1270 */
[----:B------:R-:W-:Y:S02]  /*62070*/  ISETP.LT.AND P2, PT, R106, UR30, !P1 ;  /* 0x0000001e6a007c0c */ /* 0x000fe4000cf41270 */
[----:B------:R-:W-:Y:S02]  /*62080*/  ISETP.GE.AND P0, PT, R0, UR4, PT ;  /* 0x0000000400007c0c */ /* 0x000fe4000bf06270 */
[----:B------:R-:W-:Y:S01]  /*62090*/  ISETP.LT.AND P1, PT, R107, UR30, !P1 ;  /* 0x0000001e6b007c0c */ /* 0x000fe2000cf21270 */
[C---:B------:R-:W-:Y:S01]  /*620a0*/  IMAD.WIDE R22, R164.reuse, 0x4, R8 ;  /* 0x00000004a4167825 */ /* 0x040fe200078e0208 */
[----:B------:R-:W-:Y:S01]  /*620b0*/  ISETP.LT.AND P5, PT, R167, UR30, !P0 ;  /* 0x0000001ea7007c0c */ /* 0x000fe2000c7a1270 */
[----:B------:R-:W-:Y:S01]  /*620c0*/  ULDC UR4, c[0x0][0x22c] ;  /* 0x00008b0000047ab9 */ /* 0x000fe20000000800 */
[----:B------:R-:W-:Y:S01]  /*620d0*/  ISETP.LT.AND P4, PT, R179, UR30, !P0 ;  /* 0x0000001eb3007c0c */ /* 0x000fe2000c781270 */
[C---:B------:R-:W-:Y:S01]  /*620e0*/  IMAD.WIDE R20, R164.reuse, 0x4, R6 ;  /* 0x00000004a4147825 */ /* 0x040fe200078e0206 */
[----:B------:R1:W-:Y:S03]  /*620f0*/  @P3 STG.E desc[UR32][R22.64], R172 ;  /* 0x000000ac16003986 */ /* 0x0003e6000c101920 */
[----:B------:R-:W-:Y:S01]  /*62100*/  IMAD.WIDE R18, R164, 0x4, R4 ;  /* 0x00000004a4127825 */ /* 0x000fe200078e0204 */
[----:B------:R-:W-:Y:S04]  /*62110*/  @P6 STG.E desc[UR32][R20.64], R170 ;  /* 0x000000aa14006986 */ /* 0x000fe8000c101920 */
[----:B------:R4:W-:Y:S01]  /*62120*/  @P2 STG.E desc[UR32][R18.64], R169 ;  /* 0x000000a912002986 */ /* 0x0009e2000c101920 */
[----:B------:R-:W-:Y:S01]  /*62130*/  ISETP.LT.AND P2, PT, R194, UR30, !P0 ;  /* 0x0000001ec2007c0c */ /* 0x000fe2000c741270 */
[----:B-1----:R-:W-:Y:S01]  /*62140*/  IMAD.WIDE R22, R164, 0x4, R2 ;  /* 0x00000004a4167825 */ /* 0x002fe200078e0202 */
[----:B------:R-:W-:-:S04]  /*62150*/  ISETP.LT.AND P6, PT, R154, UR30, !P0 ;  /* 0x0000001e9a007c0c */ /* 0x000fc8000c7c1270 */
[----:B------:R1:W-:Y:S01]  /*62160*/  @P1 STG.E desc[UR32][R22.64], R168 ;  /* 0x000000a816001986 */ /* 0x0003e2000c101920 */
[----:B------:R-:W-:Y:S01]  /*62170*/  ISETP.LT.AND P1, PT, R220, UR30, !P0 ;  /* 0x0000001edc007c0c */ /* 0x000fe2000c721270 */
[----:B----4-:R-:W-:-:S04]  /*62180*/  IMAD.WIDE R24, R162, 0x4, R16 ;  /* 0x00000004a2187825 */ /* 0x010fc800078e0210 */
[----:B------:R-:W-:Y:S01]  /*62190*/  IMAD.WIDE R18, R162, 0x4, R14 ;  /* 0x00000004a2127825 */ /* 0x000fe200078e020e */
[----:B------:R4:W-:Y:S01]  /*621a0*/  @P5 STG.E desc[UR32][R24.64], R163 ;  /* 0x000000a318005986 */ /* 0x0009e2000c101920 */
[----:B------:R-:W-:-:S03]  /*621b0*/  ISETP.LT.AND P5, PT, R155, UR30, !P0 ;  /* 0x0000001e9b007c0c */ /* 0x000fc6000c7a1270 */
[----:B--2---:R2:W-:Y:S01]  /*621c0*/  @P4 STG.E desc[UR32][R18.64], R122 ;  /* 0x0000007a12004986 */ /* 0x0045e2000c101920 */
[----:B-1----:R-:W-:-:S04]  /*621d0*/  IMAD.WIDE R22, R162, 0x4, R10 ;  /* 0x00000004a2167825 */ /* 0x002fc800078e020a */
[C---:B------:R-:W-:Y:S01]  /*621e0*/  IMAD.WIDE R20, R162.reuse, 0x4, R8 ;  /* 0x00000004a2147825 */ /* 0x040fe200078e0208 */
[----:B----4-:R-:W4:Y:S03]  /*621f0*/  LDL.LU R163, [R1+0xf28] ;  /* 0x000f280001a37983 */ /* 0x010f260000300800 */
[C---:B--2---:R-:W-:Y:S01]  /*62200*/  IMAD.WIDE R18, R162.reuse, 0x4, R12 ;  /* 0x00000004a2127825 */ /* 0x044fe200078e020c */
[----:B------:R-:W2:Y:S04]  /*62210*/  LDL.LU R168, [R1+0xf08] ;  /* 0x000f080001a87983 */ /* 0x000ea80000300800 */
[----:B------:R1:W-:Y:S04]  /*62220*/  @P2 STG.E desc[UR32][R18.64], R166 ;  /* 0x000000a612002986 */ /* 0x0003e8000c101920 */
[----:B------:R-:W2:Y:S04]  /*62230*/  LDL.LU R122, [R1+0xef8] ;  /* 0x000ef800017a7983 */ /* 0x000ea80000300800 */
[----:B---3--:R3:W-:Y:S01]  /*62240*/  @P1 STG.E desc[UR32][R22.64], R165 ;  /* 0x000000a516001986 */ /* 0x0087e2000c101920 */
[----:B-1----:R-:W-:-:S03]  /*62250*/  IMAD.WIDE R18, R162, 0x4, R6 ;  /* 0x00000004a2127825 */ /* 0x002fc600078e0206 */
[----:B------:R-:W2:Y:S04]  /*62260*/  LDL.LU R166, [R1+0xf98] ;  /* 0x000f980001a67983 */ /* 0x000ea80000300800 */
[----:B------:R-:W-:Y:S04]  /*62270*/  @P6 STG.E desc[UR32][R20.64], R161 ;  /* 0x000000a114006986 */ /* 0x000fe8000c101920 */
[----:B---3--:R-:W3:Y:S04]  /*62280*/  LDL.LU R165, [R1+0xf58] ;  /* 0x000f580001a57983 */ /* 0x008ee80000300800 */
[----:B------:R1:W-:Y:S04]  /*62290*/  @P5 STG.E desc[UR32][R18.64], R160 ;  /* 0x000000a012005986 */ /* 0x0003e8000c101920 */
[----:B-1----:R-:W4:Y:S01]  /*622a0*/  LDL.LU R160, [R1+0x204c] ;  /* 0x00204c0001a07983 */ /* 0x002f220000300800 */
[----:B------:R-:W-:Y:S01]  /*622b0*/  ISETP.LT.AND P3, PT, R106, UR30, !P0 ;  /* 0x0000001e6a007c0c */ /* 0x000fe2000c761270 */
[----:B------:R-:W-:Y:S01]  /*622c0*/  VIADD R0, R123, 0x5c ;  /* 0x0000005c7b007836 */ /* 0x000fe20000000000 */
[----:B------:R-:W-:Y:S01]  /*622d0*/  ISETP.LT.AND P0, PT, R107, UR30, !P0 ;  /* 0x0000001e6b007c0c */ /* 0x000fe2000c701270 */
[----:B------:R-:W-:-:S03]  /*622e0*/  IMAD.WIDE R22, R162, 0x4, R4 ;  /* 0x00000004a2167825 */ /* 0x000fc600078e0204 */
[----:B------:R-:W-:Y:S01]  /*622f0*/  ISETP.GE.AND P4, PT, R0, UR4, PT ;  /* 0x0000000400007c0c */ /* 0x000fe2000bf86270 */
[----:B------:R-:W-:Y:S01]  /*62300*/  IMAD.WIDE R20, R162, 0x4, R2 ;  /* 0x00000004a2147825 */ /* 0x000fe200078e0202 */
[----:B------:R-:W-:Y:S02]  /*62310*/  ULDC UR4, c[0x0][0x22c] ;  /* 0x00008b0000047ab9 */ /* 0x000fe40000000800 */
[----:B------:R-:W-:-:S03]  /*62320*/  ISETP.LT.AND P1, PT, R167, UR30, !P4 ;  /* 0x0000001ea7007c0c */ /* 0x000fc6000e721270 */
[----:B------:R1:W-:Y:S01]  /*62330*/  @P3 STG.E desc[UR32][R22.64], R159 ;  /* 0x0000009f16003986 */ /* 0x0003e2000c101920 */
[----:B------:R-:W-:Y:S02]  /*62340*/  ISETP.LT.AND P3, PT, R179, UR30, !P4 ;  /* 0x0000001eb3007c0c */ /* 0x000fe4000e761270 */
[----:B------:R-:W-:Y:S01]  /*62350*/  ISETP.LT.AND P6, PT, R194, UR30, !P4 ;  /* 0x0000001ec2007c0c */ /* 0x000fe2000e7c1270 */
[----:B------:R1:W-:Y:S04]  /*62360*/  @P0 STG.E desc[UR32][R20.64], R158 ;  /* 0x0000009e14000986 */ /* 0x0003e8000c101920 */
[----:B-1----:R-:W3:Y:S04]  /*62370*/  LDL.LU R159, [R1+0x2048] ;  /* 0x00204800019f7983 */ /* 0x002ee80000300800 */
[----:B------:R-:W3:Y:S04]  /*62380*/  LDL.LU R158, [R1+0x2044] ;  /* 0x00204400019e7983 */ /* 0x000ee80000300800 */
[----:B------:R-:W3:Y:S04]  /*62390*/  LDL.LU R172, [R1+0xf48] ;  /* 0x000f480001ac7983 */ /* 0x000ee80000300800 */
[----:B------:R-:W3:Y:S04]  /*623a0*/  LDL.LU R170, [R1+0xf18] ;  /* 0x000f180001aa7983 */ /* 0x000ee80000300800 */
[----:B------:R-:W3:Y:S01]  /*623b0*/  LDL.LU R161, [R1+0xe38] ;  /* 0x000e380001a17983 */ /* 0x000ee20000300800 */
[----:B----4-:R-:W-:-:S04]  /*623c0*/  IMAD.WIDE R22, R160, 0x4, R16 ;  /* 0x00000004a0167825 */ /* 0x010fc800078e0210 */
[C---:B------:R-:W-:Y:S01]  /*623d0*/  IMAD.WIDE R20, R160.reuse, 0x4, R14 ;  /* 0x00000004a0147825 */ /* 0x040fe200078e020e */
[----:B------:R1:W-:Y:S03]  /*623e0*/  @P1 STG.E desc[UR32][R22.64], R163 ;  /* 0x000000a316001986 */ /* 0x0003e6000c101920 */
[----:B------:R-:W-:Y:S01]  /*623f0*/  IMAD.WIDE R18, R160, 0x4, R12 ;  /* 0x00000004a0127825 */ /* 0x000fe200078e020c */
[----:B--2---:R-:W-:Y:S04]  /*62400*/  @P3 STG.E desc[UR32][R20.64], R168 ;  /* 0x000000a814003986 */ /* 0x004fe8000c101920 */
[----:B------:R2:W-:Y:S04]  /*62410*/  @P6 STG.E desc[UR32][R18.64], R122 ;  /* 0x0000007a12006986 */ /* 0x0005e8000c101920 */
[----:B-1----:R-:W4:Y:S04]  /*62420*/  LDL.LU R163, [R1+0xcd8] ;  /* 0x000cd80001a37983 */ /* 0x002f280000300800 */
[----:B------:R-:W4:Y:S04]  /*62430*/  LDL.LU R169, [R1+0x8a8] ;  /* 0x0008a80001a97983 */ /* 0x000f280000300800 */
[----:B--2---:R-:W2:Y:S01]  /*62440*/  LDL.LU R122, [R1+0x688] ;  /* 0x00068800017a7983 */ /* 0x004ea20000300800 */
[----:B------:R-:W-:-:S02]  /*62450*/  ISETP.LT.AND P5, PT, R220, UR30, !P4 ;  /* 0x0000001edc007c0c */ /* 0x000fc4000e7a1270 */
[----:B------:R-:W-:Y:S01]  /*62460*/  ISETP.LT.AND P2, PT, R154, UR30, !P4 ;  /* 0x0000001e9a007c0c */ /* 0x000fe2000e741270 */
[----:B------:R-:W-:Y:S01]  /*62470*/  VIADD R0, R123, 0x5d ;  /* 0x0000005d7b007836 */ /* 0x000fe20000000000 */
[----:B------:R-:W-:Y:S01]  /*62480*/  ISETP.LT.AND P1, PT, R155, UR30, !P4 ;  /* 0x0000001e9b007c0c */ /* 0x000fe2000e721270 */
[----:B------:R-:W-:Y:S01]  /*62490*/  IMAD.WIDE R22, R160, 0x4, R10 ;  /* 0x00000004a0167825 */ /* 0x000fe200078e020a */
[----:B------:R-:W-:Y:S01]  /*624a0*/  ISETP.LT.AND P6, PT, R106, UR30, !P4 ;  /* 0x0000001e6a007c0c */ /* 0x000fe2000e7c1270 */
[----:B------:R-:W2:Y:S01]  /*624b0*/  LDL.LU R168, [R1+0x608] ;  /* 0x0006080001a87983 */ /* 0x000ea20000300800 */
[----:B------:R-:W-:Y:S01]  /*624c0*/  ISETP.LT.AND P4, PT, R107, UR30, !P4 ;  /* 0x0000001e6b007c0c */ /* 0x000fe2000e781270 */
[----:B------:R-:W-:Y:S01]  /*624d0*/  IMAD.WIDE R20, R160, 0x4, R8 ;  /* 0x00000004a0147825 */ /* 0x000fe200078e0208 */
[----:B------:R-:W-:Y:S01]  /*624e0*/  ISETP.GE.AND P0, PT, R0, UR4, PT ;  /* 0x0000000400007c0c */ /* 0x000fe2000bf06270 */
[----:B------:R-:W-:Y:S02]  /*624f0*/  ULDC UR4, c[0x0][0x22c] ;  /* 0x00008b0000047ab9 */ /* 0x000fe40000000800 */
[----:B------:R1:W-:Y:S01]  /*62500*/  @P5 STG.E desc[UR32][R22.64], R166 ;  /* 0x000000a616005986 */ /* 0x0003e2000c101920 */
[----:B------:R-:W-:Y:S01]  /*62510*/  ISETP.LT.AND P5, PT, R167, UR30, !P0 ;  /* 0x0000001ea7007c0c */ /* 0x000fe2000c7a1270 */
[----:B------:R-:W-:-:S02]  /*62520*/  IMAD.WIDE R18, R160, 0x4, R4 ;  /* 0x00000004a0127825 */ /* 0x000fc400078e0204 */
[----:B---3--:R3:W-:Y:S01]  /*62530*/  @P2 STG.E desc[UR32][R20.64], R165 ;  /* 0x000000a514002986 */ /* 0x0087e2000c101920 */
[----:B------:R-:W-:Y:S02]  /*62540*/  ISETP.LT.AND P2, PT, R179, UR30, !P0 ;  /* 0x0000001eb3007c0c */ /* 0x000fe4000c741270 */
[----:B------:R-:W-:Y:S01]  /*62550*/  ISETP.LT.AND P3, PT, R194, UR30, !P0 ;  /* 0x0000001ec2007c0c */ /* 0x000fe2000c761270 */
[----:B-1----:R-:W2:Y:S01]  /*62560*/  LDL.LU R166, [R1+0x4a8] ;  /* 0x0004a80001a67983 */ /* 0x002ea20000300800 */
[----:B------:R-:W-:-:S03]  /*62570*/  IMAD.WIDE R22, R160, 0x4, R2 ;  /* 0x00000004a0167825 */ /* 0x000fc600078e0202 */
[----:B---3--:R-:W3:Y:S01]  /*62580*/  LDL.LU R165, [R1+0x2d8] ;  /* 0x0002d80001a57983 */ /* 0x008ee20000300800 */
[----:B------:R-:W-:-:S05]  /*62590*/  IMAD.WIDE R20, R160, 0x4, R6 ;  /* 0x00000004a0147825 */ /* 0x000fca00078e0206 */
[----:B------:R1:W-:Y:S04]  /*625a0*/  @P1 STG.E desc[UR32][R20.64], R172 ;  /* 0x000000ac14001986 */ /* 0x0003e8000c101920 */
[----:B------:R1:W-:Y:S04]  /*625b0*/  @P6 STG.E desc[UR32][R18.64], R170 ;  /* 0x000000aa12006986 */ /* 0x0003e8000c101920 */
[----:B------:R1:W-:Y:S02]  /*625c0*/  @P4 STG.E desc[UR32][R22.64], R161 ;  /* 0x000000a116004986 */ /* 0x0003e4000c101920 */
[----:B-1----:R-:W-:-:S04]  /*625d0*/  IMAD.WIDE R20, R159, 0x4, R14 ;  /* 0x000000049f147825 */ /* 0x002fc800078e020e */
[C---:B------:R-:W-:Y:S01]  /*625e0*/  IMAD.WIDE R18, R159.reuse, 0x4, R16 ;  /* 0x000000049f127825 */ /* 0x040fe200078e0210 */
[----:B------:R-:W3:Y:S03]  /*625f0*/  LDL.LU R161, [R1+0xf2c] ;  /* 0x000f2c0001a17983 */ /* 0x000ee60000300800 */
[----:B------:R-:W-:Y:S01]  /*62600*/  IMAD.WIDE R22, R159, 0x4, R12 ;  /* 0x000000049f167825 */ /* 0x000fe200078e020c */
[----:B----4-:R1:W-:Y:S04]  /*62610*/  @P5 STG.E desc[UR32][R18.64], R163 ;  /* 0x000000a312005986 */ /* 0x0103e8000c101920 */
[----:B------:R-:W-:Y:S04]  /*62620*/  @P2 STG.E desc[UR32][R20.64], R169 ;  /* 0x000000a914002986 */ /* 0x000fe8000c101920 */
[----:B--2---:R2:W-:Y:S04]  /*62630*/  @P3 STG.E desc[UR32][R22.64], R122 ;  /* 0x0000007a16003986 */ /* 0x0045e8000c101920 */
[----:B-1----:R-:W4:Y:S04]  /*62640*/  LDL.LU R163, [R1+0xf0c] ;  /* 0x000f0c0001a37983 */ /* 0x002f280000300800 */
[----:B--2---:R-:W2:Y:S01]  /*62650*/  LDL.LU R122, [R1+0xefc] ;  /* 0x000efc00017a7983 */ /* 0x004ea20000300800 */
[----:B------:R-:W-:-:S02]  /*62660*/  ISETP.LT.AND P4, PT, R220, UR30, !P0 ;  /* 0x0000001edc007c0c */ /* 0x000fc4000c781270 */
[----:B------:R-:W-:Y:S01]  /*62670*/  ISETP.LT.AND P5, PT, R154, UR30, !P0 ;  /* 0x0000001e9a007c0c */ /* 0x000fe2000c7a1270 */
[----:B------:R-:W-:Y:S01]  /*62680*/  VIADD R0, R123, 0x5e ;  /* 0x0000005e7b007836 */ /* 0x000fe20000000000 */
[----:B------:R-:W-:Y:S01]  /*62690*/  ISETP.LT.AND P6, PT, R155, UR30, !P0 ;  /* 0x0000001e9b007c0c */ /* 0x000fe2000c7c1270 */
[C---:B------:R-:W-:Y:S01]  /*626a0*/  IMAD.WIDE R18, R159.reuse, 0x4, R10 ;  /* 0x000000049f127825 */ /* 0x040fe200078e020a */
[----:B------:R-:W-:Y:S02]  /*626b0*/  ISETP.LT.AND P2, PT, R106, UR30, !P0 ;  /* 0x0000001e6a007c0c */ /* 0x000fe4000c741270 */
[----:B------:R-:W-:Y:S01]  /*626c0*/  ISETP.GE.AND P1, PT, R0, UR4, PT ;  /* 0x0000000400007c0c */ /* 0x000fe2000bf26270 */
[----:B------:R-:W-:Y:S01]  /*626d0*/  IMAD.WIDE R20, R159, 0x4, R8 ;  /* 0x000000049f147825 */ /* 0x000fe200078e0208 */
[----:B------:R-:W-:Y:S01]  /*626e0*/  ISETP.LT.AND P0, PT, R107, UR30, !P0 ;  /* 0x0000001e6b007c0c */ /* 0x000fe2000c701270 */
[----:B------:R-:W-:Y:S01]  /*626f0*/  ULDC UR4, c[0x0][0x22c] ;  /* 0x00008b0000047ab9 */ /* 0x000fe20000000800 */
[----:B------:R-:W-:Y:S01]  /*62700*/  ISETP.LT.AND P3, PT, R167, UR30, !P1 ;  /* 0x0000001ea7007c0c */ /* 0x000fe2000cf61270 */
[----:B------:R-:W-:Y:S01]  /*62710*/  IMAD.WIDE R22, R159, 0x4, R6 ;  /* 0x000000049f167825 */ /* 0x000fe200078e0206 */
[----:B------:R1:W-:Y:S04]  /*62720*/  @P4 STG.E desc[UR32][R18.64], R168 ;  /* 0x000000a812004986 */ /* 0x0003e8000c101920 */
[----:B------:R1:W-:Y:S01]  /*62730*/  @P5 STG.E desc[UR32][R20.64], R166 ;  /* 0x000000a614005986 */ /* 0x0003e2000c101920 */
[----:B------:R-:W-:-:S03]  /*62740*/  ISETP.LT.AND P4, PT, R179, UR30, !P1 ;  /* 0x0000001eb3007c0c */ /* 0x000fc6000cf81270 */
[----:B---3--:R3:W-:Y:S04]  /*62750*/  @P6 STG.E desc[UR32][R22.64], R165 ;  /* 0x000000a516006986 */ /* 0x0087e8000c101920 */
[----:B-1----:R-:W2:Y:S01]  /*62760*/  LDL.LU R168, [R1+0xf9c] ;  /* 0x000f9c0001a87983 */ /* 0x002ea20000300800 */
[----:B------:R-:W-:-:S03]  /*62770*/  IMAD.WIDE R18, R159, 0x4, R4 ;  /* 0x000000049f127825 */ /* 0x000fc600078e0204 */
[----:B------:R-:W2:Y:S01]  /*62780*/  LDL.LU R166, [R1+0xf5c] ;  /* 0x000f5c0001a67983 */ /* 0x000ea20000300800 */
[----:B------:R-:W-:-:S03]  /*62790*/  IMAD.WIDE R20, R159, 0x4, R2 ;  /* 0x000000049f147825 */ /* 0x000fc600078e0202 */
[----:B------:R-:W2:Y:S01]  /*627a0*/  LDL.LU R172, [R1+0xf4c] ;  /* 0x000f4c0001ac7983 */ /* 0x000ea20000300800 */
[----:B------:R-:W-:-:S03]  /*627b0*/  ISETP.LT.AND P6, PT, R194, UR30, !P1 ;  /* 0x0000001ec2007c0c */ /* 0x000fc6000cfc1270 */
[----:B------:R-:W2:Y:S01]  /*627c0*/  LDL.LU R170, [R1+0xf1c] ;  /* 0x000f1c0001aa7983 */ /* 0x000ea20000300800 */
[----:B---3--:R-:W-:-:S03]  /*627d0*/  IMAD.WIDE R22, R158, 0x4, R16 ;  /* 0x000000049e167825 */ /* 0x008fc600078e0210 */
[----:B------:R1:W-:Y:S01]  /*627e0*/  @P2 STG.E desc[UR32][R18.64], R157 ;  /* 0x0000009d12002986 */ /* 0x0003e2000c101920 */
[----:B------:R-:W-:-:S03]  /*627f0*/  IMAD.WIDE R24, R158, 0x4, R14 ;  /* 0x000000049e187825 */ /* 0x000fc600078e020e */
[----:B------:R3:W-:Y:S04]  /*62800*/  @P0 STG.E desc[UR32][R20.64], R156 ;  /* 0x0000009c14000986 */ /* 0x0007e8000c101920 */
[----:B------:R3:W-:Y:S04]  /*62810*/  @P3 STG.E desc[UR32][R22.64], R161 ;  /* 0x000000a116003986 */ /* 0x0007e8000c101920 */
[----:B-1----:R-:W2:Y:S01]  /*62820*/  LDL.LU R157, [R1+0x2040] ;  /* 0x00204000019d7983 */ /* 0x002ea20000300800 */
[----:B------:R-:W-:-:S03]  /*62830*/  IMAD.WIDE R18, R158, 0x4, R12 ;  /* 0x000000049e127825 */ /* 0x000fc600078e020c */
[----:B---3--:R-:W3:Y:S04]  /*62840*/  LDL.LU R156, [R1+0x203c] ;  /* 0x00203c00019c7983 */ /* 0x008ee80000300800 */
[----:B------:R-:W3:Y:S04]  /*62850*/  LDL.LU R165, [R1+0xe3c] ;  /* 0x000e3c0001a57983 */ /* 0x000ee80000300800 */
[----:B------:R-:W3:Y:S04]  /*62860*/  LDL.LU R161, [R1+0xcdc] ;  /* 0x000cdc0001a17983 */ /* 0x000ee80000300800 */
[----:B------:R-:W3:Y:S04]  /*62870*/  LDL.LU R169, [R1+0x8ac] ;  /* 0x0008ac0001a97983 */ /* 0x000ee80000300800 */
[----:B----4-:R1:W-:Y:S04]  /*62880*/  @P4 STG.E desc[UR32][R24.64], R163 ;  /* 0x000000a318004986 */ /* 0x0103e8000c101920 */
[----:B--2---:R2:W-:Y:S04]  /*62890*/  @P6 STG.E desc[UR32][R18.64], R122 ;  /* 0x0000007a12006986 */ /* 0x0045e8000c101920 */
[----:B-1----:R-:W4:Y:S04]  /*628a0*/  LDL.LU R163, [R1+0x68c] ;  /* 0x00068c0001a37983 */ /* 0x002f280000300800 */
[----:B--2---:R-:W2:Y:S01]  /*628b0*/  LDL.LU R122, [R1+0x60c] ;  /* 0x00060c00017a7983 */ /* 0x004ea20000300800 */
[----:B------:R-:W-:-:S02]  /*628c0*/  ISETP.LT.AND P5, PT, R220, UR30, !P1 ;  /* 0x0000001edc007c0c */ /* 0x000fc4000cfa1270 */
[----:B------:R-:W-:Y:S01]  /*628d0*/  ISETP.LT.AND P4, PT, R154, UR30, !P1 ;  /* 0x0000001e9a007c0c */ /* 0x000fe2000cf81270 */
[----:B------:R-:W-:Y:S01]  /*628e0*/  VIADD R0, R123, 0x5f ;  /* 0x0000005f7b007836 */ /* 0x000fe20000000000 */
[----:B------:R-:W-:Y:S02]  /*628f0*/  ISETP.LT.AND P3, PT, R155, UR30, !P1 ;  /* 0x0000001e9b007c0c */ /* 0x000fe4000cf61270 */
[----:B------:R-:W-:Y:S01]  /*62900*/  ISETP.LT.AND P2, PT, R106, UR30, !P1 ;  /* 0x0000001e6a007c0c */ /* 0x000fe2000cf41270 */
[----:B------:R-:W-:Y:S01]  /*62910*/  IMAD.WIDE R18, R158, 0x4, R10 ;  /* 0x000000049e127825 */ /* 0x000fe200078e020a */
[----:B------:R-:W-:Y:S01]  /*62920*/  ISETP.GE.AND P0, PT, R0, UR4, PT ;  /* 0x0000000400007c0c */ /* 0x000fe2000bf06270 */
[----:B------:R-:W-:Y:S02]  /*62930*/  ULDC UR4, c[0x0][0x22c] ;  /* 0x00008b0000047ab9 */ /* 0x000fe40000000800 */
[----:B------:R-:W-:Y:S01]  /*62940*/  IMAD.WIDE R20, R158, 0x4, R8 ;  /* 0x000000049e147825 */ /* 0x000fe200078e0208 */
[----:B------:R-:W-:-:S03]  /*62950*/  ISETP.LT.AND P1, PT, R107, UR30, !P1 ;  /* 0x0000001e6b007c0c */ /* 0x000fc6000cf21270 */
[C---:B------:R-:W-:Y:S01]  /*62960*/  IMAD.WIDE R22, R158.reuse, 0x4, R6 ;  /* 0x000000049e167825 */ /* 0x040fe200078e0206 */
[----:B------:R-:W-:Y:S01]  /*62970*/  ISETP.LT.AND P6, PT, R167, UR30, !P0 ;  /* 0x0000001ea7007c0c */ /* 0x000fe2000c7c1270 */
[----:B------:R1:W-:Y:S02]  /*62980*/  @P5 STG.E desc[UR32][R18.64], R168 ;  /* 0x000000a812005986 */ /* 0x0003e4000c101920 */
[----:B------:R-:W-:Y:S02]  /*62990*/  IMAD.WIDE R24, R158, 0x4, R4 ;  /* 0x000000049e187825 */ /* 0x000fe400078e0204 */
[----:B------:R1:W-:Y:S04]  /*629a0*/  @P4 STG.E desc[UR32][R20.64], R166 ;  /* 0x000000a614004986 */ /* 0x0003e8000c101920 */
[----:B------:R3:W-:Y:S01]  /*629b0*/  @P3 STG.E desc[UR32][R22.64], R172 ;  /* 0x000000ac16003986 */ /* 0x0007e2000c101920 */
[----:B------:R-:W-:-:S03]  /*629c0*/  ISETP.LT.AND P3, PT, R194, UR30, !P0 ;  /* 0x0000001ec2007c0c */ /* 0x000fc6000c761270 */
[----:B------:R-:W-:Y:S01]  /*629d0*/  @P2 STG.E desc[UR32][R24.64], R170 ;  /* 0x000000aa18002986 */ /* 0x000fe2000c101920 */
[----:B------:R-:W-:Y:S01]  /*629e0*/  ISETP.LT.AND P2, PT, R179, UR30, !P0 ;  /* 0x0000001eb3007c0c */ /* 0x000fe2000c741270 */
[----:B-1----:R-:W-:Y:S01]  /*629f0*/  IMAD.WIDE R18, R158, 0x4, R2 ;  /* 0x000000049e127825 */ /* 0x002fe200078e0202 */
[----:B------:R-:W-:Y:S01]  /*62a00*/  ISETP.LT.AND P4, PT, R220, UR30, !P0 ;  /* 0x0000001edc007c0c */ /* 0x000fe2000c781270 */
[----:B------:R-:W2:Y:S04]  /*62a10*/  LDL.LU R168, [R1+0x4ac] ;  /* 0x0004ac0001a87983 */ /* 0x000ea80000300800 */
[----:B------:R-:W2:Y:S01]  /*62a20*/  LDL.LU R166, [R1+0x2dc] ;  /* 0x0002dc0001a67983 */ /* 0x000ea20000300800 */
[----:B------:R-:W-:-:S04]  /*62a30*/  IMAD.WIDE R20, R157, 0x4, R16 ;  /* 0x000000049d147825 */ /* 0x000fc800078e0210 */
[C---:B---3--:R-:W-:Y:S01]  /*62a40*/  IMAD.WIDE R22, R157.reuse, 0x4, R14 ;  /* 0x000000049d167825 */ /* 0x048fe200078e020e */
[----:B------:R1:W-:Y:S04]  /*62a50*/  @P1 STG.E desc[UR32][R18.64], R165 ;  /* 0x000000a512001986 */ /* 0x0003e8000c101920 */
[----:B------:R3:W-:Y:S04]  /*62a60*/  @P6 STG.E desc[UR32][R20.64], R161 ;  /* 0x000000a114006986 */ /* 0x0007e8000c101920 */
[----:B------:R-:W-:Y:S01]  /*62a70*/  @P2 STG.E desc[UR32][R22.64], R169 ;  /* 0x000000a916002986 */ /* 0x000fe2000c101920 */
[----:B-1----:R-:W-:-:S03]  /*62a80*/  IMAD.WIDE R18, R157, 0x4, R12 ;  /* 0x000000049d127825 */ /* 0x002fc600078e020c */
[----:B---3--:R-:W3:Y:S01]  /*62a90*/  LDL.LU R161, [R1+0x2bc] ;  /* 0x0002bc0001a17983 */ /* 0x008ee20000300800 */
[----:B------:R-:W-:-:S03]  /*62aa0*/  IMAD.WIDE R20, R157, 0x4, R10 ;  /* 0x000000049d147825 */ /* 0x000fc600078e020a */
[----:B------:R-:W3:Y:S04]  /*62ab0*/  LDL.LU R173, [R1+0x2ac] ;  /* 0x0002ac0001ad7983 */ /* 0x000ee80000300800 */
[----:B------:R-:W3:Y:S04]  /*62ac0*/  LDL.LU R165, [R1+0x1060] ;  /* 0x0010600001a57983 */ /* 0x000ee80000300800 */
[----:B----4-:R1:W-:Y:S04]  /*62ad0*/  @P3 STG.E desc[UR32][R18.64], R163 ;  /* 0x000000a312003986 */ /* 0x0103e8000c101920 */
[----:B--2---:R2:W-:Y:S04]  /*62ae0*/  @P4 STG.E desc[UR32][R20.64], R122 ;  /* 0x0000007a14004986 */ /* 0x0045e8000c101920 */
[----:B-1----:R-:W4:Y:S04]  /*62af0*/  LDL.LU R163, [R1+0xfd0] ;  /* 0x000fd00001a37983 */ /* 0x002f280000300800 */
[----:B--2---:R-:W2:Y:S01]  /*62b00*/  LDL.LU R122, [R1+0xfc0] ;  /* 0x000fc000017a7983 */ /* 0x004ea20000300800 */
[----:B------:R-:W-:Y:S01]  /*62b10*/  ISETP.LT.AND P6, PT, R154, UR30, !P0 ;  /* 0x0000001e9a007c0c */ /* 0x000fe2000c7c1270 */
[----:B------:R-:W-:Y:S01]  /*62b20*/  VIADD R0, R123, 0x60 ;  /* 0x000000607b007836 */ /* 0x000fe20000000000 */
[----:B------:R-:W-:Y:S01]  /*62b30*/  ISETP.LT.AND P5, PT, R155, UR30, !P0 ;  /* 0x0000001e9b007c0c */ /* 0x000fe2000c7a1270 */
[C---:B------:R-:W-:Y:S01]  /*62b40*/  IMAD.WIDE R22, R157.reuse, 0x4, R8 ;  /* 0x000000049d167825 */ /* 0x040fe200078e0208 */
[----:B------:R-:W-:Y:S01]  /*62b50*/  ISETP.LT.AND P2, PT, R106, UR30, !P0 ;  /* 0x0000001e6a007c0c */ /* 0x000fe2000c741270 */
[----:B------:R-:W2:Y:S01]  /*62b60*/  LDL.LU R172, [R1+0x1040] ;  /* 0x0010400001ac7983 */ /* 0x000ea20000300800 */
[----:B------:R-:W-:Y:S01]  /*62b70*/  ISETP.GE.AND P1, PT, R0, UR4, PT ;  /* 0x0000000400007c0c */ /* 0x000fe2000bf26270 */
[----:B------:R-:W-:Y:S01]  /*62b80*/  IMAD.WIDE R18, R157, 0x4, R6 ;  /* 0x000000049d127825 */ /* 0x000fe200078e0206 */
[----:B------:R-:W-:Y:S01]  /*62b90*/  ISETP.LT.AND P0, PT, R107, UR30, !P0 ;  /* 0x0000001e6b007c0c */ /* 0x000fe2000c701270 */
[----:B------:R-:W2:Y:S01]  /*62ba0*/  LDL.LU R170, [R1+0x1030] ;  /* 0x0010300001aa7983 */ /* 0x000ea20000300800 */
[----:B------:R-:W-:Y:S01]  /*62bb0*/  ISETP.LT.AND P3, PT, R167, UR30, !P1 ;  /* 0x0000001ea7007c0c */ /* 0x000fe2000cf61270 */
[----:B------:R-:W-:Y:S01]  /*62bc0*/  IMAD.WIDE R20, R157, 0x4, R2 ;  /* 0x000000049d147825 */ /* 0x000fe200078e0202 */
[----:B------:R-:W-:Y:S01]  /*62bd0*/  ISETP.LT.AND P4, PT, R194, UR30, !P1 ;  /* 0x0000001ec2007c0c */ /* 0x000fe2000cf81270 */
[----:B------:R-:W2:Y:S01]  /*62be0*/  LDL.LU R169, [R1+0x1020] ;  /* 0x0010200001a97983 */ /* 0x000ea20000300800 */
[----:B------:R-:W-:-:S03]  /*62bf0*/  ULDC UR4, c[0x0][0x22c] ;  /* 0x00008b0000047ab9 */ /* 0x000fc60000000800 */
[----:B------:R1:W-:Y:S01]  /*62c00*/  @P6 STG.E desc[UR32][R22.64], R168 ;  /* 0x000000a816006986 */ /* 0x0003e2000c101920 */
[----:B------:R-:W-:-:S03]  /*62c10*/  ISETP.LT.AND P6, PT, R179, UR30, !P1 ;  /* 0x0000001eb3007c0c */ /* 0x000fc6000cfc1270 */
[----:B------:R1:W-:Y:S01]  /*62c20*/  @P5 STG.E desc[UR32][R18.64], R166 ;  /* 0x000000a612005986 */ /* 0x0003e2000c101920 */
[----:B------:R-:W-:Y:S01]  /*62c30*/  ISETP.LT.AND P5, PT, R220, UR30, !P1 ;  /* 0x0000001edc007c0c */ /* 0x000fe2000cfa1270 */
[C---:B-1----:R-:W-:Y:S02]  /*62c40*/  IMAD.WIDE R22, R156.reuse, 0x4, R16 ;  /* 0x000000049c167825 */ /* 0x042fe400078e0210 */
[----:B------:R-:W2:Y:S02]  /*62c50*/  LDL.LU R168, [R1+0xfb0] ;  /* 0x000fb00001a87983 */ /* 0x000ea40000300800 */
[----:B------:R-:W-:Y:S02]  /*62c60*/  IMAD.WIDE R18, R157, 0x4, R4 ;  /* 0x000000049d127825 */ /* 0x000fe400078e0204 */
[----:B------:R-:W2:Y:S04]  /*62c70*/  LDL.LU R166, [R1+0xfa0] ;  /* 0x000fa00001a67983 */ /* 0x000ea80000300800 */
[----:B---3--:R1:W-:Y:S04]  /*62c80*/  @P2 STG.E desc[UR32][R18.64], R161 ;  /* 0x000000a112002986 */ /* 0x0083e8000c101920 */
[----:B------:R3:W-:Y:S04]  /*62c90*/  @P0 STG.E desc[UR32][R20.64], R173 ;  /* 0x000000ad14000986 */ /* 0x0007e8000c101920 */
[----:B------:R3:W-:Y:S01]  /*62ca0*/  @P3 STG.E desc[UR32][R22.64], R165 ;  /* 0x000000a516003986 */ /* 0x0007e2000c101920 */
[----:B-1----:R-:W-:-:S03]  /*62cb0*/  IMAD.WIDE R18, R156, 0x4, R14 ;  /* 0x000000049c127825 */ /* 0x002fc600078e020e */
[----:B------:R-:W2:Y:S01]  /*62cc0*/  LDL.LU R161, [R1+0xed0] ;  /* 0x000ed00001a17983 */ /* 0x000ea20000300800 */
[----:B---3--:R-:W-:-:S04]  /*62cd0*/  IMAD.WIDE R20, R156, 0x4, R12 ;  /* 0x000000049c147825 */ /* 0x008fc800078e020c */
[----:B------:R-:W-:Y:S01]  /*62ce0*/  IMAD.WIDE R22, R156, 0x4, R10 ;  /* 0x000000049c167825 */ /* 0x000fe200078e020a */
[----:B------:R-:W3:Y:S04]  /*62cf0*/  LDL.LU R165, [R1+0xe00] ;  /* 0x000e000001a57983 */ /* 0x000ee80000300800 */
[----:B----4-:R-:W-:Y:S04]  /*62d00*/  @P6 STG.E desc[UR32][R18.64], R163 ;  /* 0x000000a312006986 */ /* 0x010fe8000c101920 */
[----:B--2---:R-:W-:Y:S04]  /*62d10*/  @P4 STG.E desc[UR32][R20.64], R122 ;  /* 0x0000007a14004986 */ /* 0x004fe8000c101920 */
[----:B------:R1:W-:Y:S04]  /*62d20*/  @P5 STG.E desc[UR32][R22.64], R153 ;  /* 0x0000009916005986 */ /* 0x0003e8000c101920 */
[----:B-1----:R-:W2:Y:S04]  /*62d30*/  LDL.LU R153, [R1+0x2038] ;  /* 0x0020380001997983 */ /* 0x002ea80000300800 */
[----:B------:R-:W4:Y:S04]  /*62d40*/  LDL.LU R163, [R1+0xa50] ;  /* 0x000a500001a37983 */ /* 0x000f280000300800 */
[----:B------:R-:W4:Y:S01]  /*62d50*/  LDL.LU R122, [R1+0x6d0] ;  /* 0x0006d000017a7983 */ /* 0x000f220000300800 */
[----:B------:R-:W-:Y:S01]  /*62d60*/  VIADD R0, R123, 0x61 ;  /* 0x000000617b007836 */ /* 0x000fe20000000000 */
[----:B------:R-:W-:-:S02]  /*62d70*/  ISETP.LT.AND P0, PT, R154, UR30, !P1 ;  /* 0x0000001e9a007c0c */ /* 0x000fc4000cf01270 */
[----:B------:R-:W-:Y:S02]  /*62d80*/  ISETP.LT.AND P3, PT, R155, UR30, !P1 ;  /* 0x0000001e9b007c0c */ /* 0x000fe4000cf61270 */
[----:B------:R-:W-:Y:S02]  /*62d90*/  ISETP.LT.AND P4, PT, R106, UR30, !P1 ;  /* 0x0000001e6a007c0c */ /* 0x000fe4000cf81270 */
[----:B------:R-:W-:Y:S01]  /*62da0*/  ISETP.GE.AND P2, PT, R0, UR4, PT ;  /* 0x0000000400007c0c */ /* 0x000fe2000bf46270 */
[C---:B------:R-:W-:Y:S01]  /*62db0*/  IMAD.WIDE R18, R156.reuse, 0x4, R8 ;  /* 0x000000049c127825 */ /* 0x040fe200078e0208 */
[----:B------:R-:W-:Y:S01]  /*62dc0*/  ISETP.LT.AND P1, PT, R107, UR30, !P1 ;  /* 0x0000001e6b007c0c */ /* 0x000fe2000cf21270 */
[----:B------:R-:W-:Y:S01]  /*62dd0*/  ULDC UR4, c[0x0][0x22c] ;  /* 0x00008b0000047ab9 */ /* 0x000fe20000000800 */
[----:B------:R-:W-:Y:S01]  /*62de0*/  ISETP.LT.AND P6, PT, R167, UR30, !P2 ;  /* 0x0000001ea7007c0c */ /* 0x000fe2000d7c1270 */
[C---:B------:R-:W-:Y:S01]  /*62df0*/  IMAD.WIDE R20, R156.reuse, 0x4, R6 ;  /* 0x000000049c147825 */ /* 0x040fe200078e0206 */
[----:B------:R-:W-:Y:S01]  /*62e00*/  ISETP.LT.AND P5, PT, R179, UR30, !P2 ;  /* 0x0000001eb3007c0c */ /* 0x000fe2000d7a1270 */
[----:B------:R-:W-:Y:S02]  /*62e10*/  @P0 STG.E desc[UR32][R18.64], R172 ;  /* 0x000000ac12000986 */ /* 0x000fe4000c101920 */
[----:B------:R-:W-:-:S02]  /*62e20*/  IMAD.WIDE R22, R156, 0x4, R4 ;  /* 0x000000049c167825 */ /* 0x000fc400078e0204 */
[----:B------:R1:W-:Y:S01]  /*62e30*/  @P3 STG.E desc[UR32][R20.64], R170 ;  /* 0x000000aa14003986 */ /* 0x0003e2000c101920 */
[----:B------:R-:W-:-:S03]  /*62e40*/  ISETP.LT.AND P3, PT, R194, UR30, !P2 ;  /* 0x0000001ec2007c0c */ /* 0x000fc6000d761270 */
[----:B------:R2:W-:Y:S01]  /*62e50*/  @P4 STG.E desc[UR32][R22.64], R169 ;  /* 0x000000a916004986 */ /* 0x0005e2000c101920 */
[----:B-1----:R-:W-:-:S05]  /*62e60*/  IMAD.WIDE R20, R156, 0x4, R2 ;  /* 0x000000049c147825 */ /* 0x002fca00078e0202 */
[----:B------:R1:W-:Y:S01]  /*62e70*/  @P1 STG.E desc[UR32][R20.64], R168 ;  /* 0x000000a814001986 */ /* 0x0003e2000c101920 */
[----:B------:R-:W-:Y:S02]  /*62e80*/  ISETP.LT.AND P1, PT, R220, UR30, !P2 ;  /* 0x0000001edc007c0c */ /* 0x000fe4000d721270 */
[----:B------:R-:W-:Y:S01]  /*62e90*/  ISETP.LT.AND P4, PT, R106, UR30, !P2 ;  /* 0x0000001e6a007c0c */ /* 0x000fe2000d781270 */
[----:B--2---:R-:W-:-:S04]  /*62ea0*/  IMAD.WIDE R18, R153, 0x4, R16 ;  /* 0x0000000499127825 */ /* 0x004fc800078e0210 */
[----:B------:R-:W-:Y:S01]  /*62eb0*/  IMAD.WIDE R22, R153, 0x4, R14 ;  /* 0x0000000499167825 */ /* 0x000fe200078e020e */
[----:B------:R2:W-:Y:S01]  /*62ec0*/  @P6 STG.E desc[UR32][R18.64], R166 ;  /* 0x000000a612006986 */ /* 0x0005e2000c101920 */
[----:B------:R-:W-:-:S03]  /*62ed0*/  ISETP.LT.AND P6, PT, R154, UR30, !P2 ;  /* 0x0000001e9a007c0c */ /* 0x000fc6000d7c1270 */
[----:B------:R3:W-:Y:S01]  /*62ee0*/  @P5 STG.E desc[UR32][R22.64], R161 ;  /* 0x000000a116005986 */ /* 0x0007e2000c101920 */
[----:B------:R-:W-:Y:S01]  /*62ef0*/  ISETP.LT.AND P5, PT, R155, UR30, !P2 ;  /* 0x0000001e9b007c0c */ /* 0x000fe2000d7a1270 */
[----:B-1----:R-:W-:-:S04]  /*62f00*/  IMAD.WIDE R20, R153, 0x4, R8 ;  /* 0x0000000499147825 */ /* 0x002fc800078e0208 */
[----:B--2---:R-:W-:-:S04]  /*62f10*/  IMAD.WIDE R18, R153, 0x4, R12 ;  /* 0x0000000499127825 */ /* 0x004fc800078e020c */
[----:B---3--:R-:W-:Y:S01]  /*62f20*/  IMAD.WIDE R22, R153, 0x4, R10 ;  /* 0x0000000499167825 */ /* 0x008fe200078e020a */
[----:B------:R1:W-:Y:S01]  /*62f30*/  @P3 STG.E desc[UR32][R18.64], R165 ;  /* 0x000000a512003986 */ /* 0x0003e2000c101920 */
[----:B------:R-:W-:-:S03]  /*62f40*/  ISETP.LT.AND P2, PT, R107, UR30, !P2 ;  /* 0x0000001e6b007c0c */ /* 0x000fc6000d741270 */
[----:B------:R-:W2:Y:S04]  /*62f50*/  LDL.LU R161, [R1+0x1064] ;  /* 0x0010640001a17983 */ /* 0x000ea80000300800 */
[----:B----4-:R3:W-:Y:S01]  /*62f60*/  @P1 STG.E desc[UR32][R22.64], R163 ;  /* 0x000000a316001986 */ /* 0x0107e2000c101920 */
[----:B-1----:R-:W-:-:S03]  /*62f70*/  IMAD.WIDE R18, R153, 0x4, R6 ;  /* 0x0000000499127825 */ /* 0x002fc600078e0206 */
[----:B------:R-:W4:Y:S04]  /*62f80*/  LDL.LU R168, [R1+0xfd4] ;  /* 0x000fd40001a87983 */ /* 0x000f280000300800 */
[----:B------:R-:W-:Y:S04]  /*62f90*/  @P6 STG.E desc[UR32][R20.64], R122 ;  /* 0x0000007a14006986 */ /* 0x000fe8000c101920 */
[----:B------:R-:W4:Y:S01]  /*62fa0*/  LDL.LU R166, [R1+0xfc4] ;  /* 0x000fc40001a67983 */ /* 0x000f220000300800 */
[----:B---3--:R-:W-:-:S03]  /*62fb0*/  IMAD.WIDE R22, R153, 0x4, R4 ;  /* 0x0000000499167825 */ /* 0x008fc600078e0204 */
[----:B------:R1:W-:Y:S04]  /*62fc0*/  @P5 STG.E desc[UR32][R18.64], R152 ;  /* 0x0000009812005986 */ /* 0x0003e8000c101920 */
[----:B------:R3:W-:Y:S04]  /*62fd0*/  @P4 STG.E desc[UR32][R22.64], R150 ;  /* 0x0000009616004986 */ /* 0x0007e8000c101920 */
[----:B-1----:R-:W2:Y:S01]  /*62fe0*/  LDL.LU R152, [R1+0x2034] ;  /* 0x0020340001987983 */ /* 0x002ea20000300800 */
[----:B------:R-:W-:-:S03]  /*62ff0*/  IMAD.WIDE R18, R153, 0x4, R2 ;  /* 0x0000000499127825 */ /* 0x000fc600078e0202 */
[----:B---3--:R-:W3:Y:S04]  /*63000*/  LDL.LU R150, [R1+0x2030] ;  /* 0x0020300001967983 */ /* 0x008ee80000300800 */
[----:B------:R-:W3:Y:S04]  /*63010*/  LDL.LU R165, [R1+0x1044] ;  /* 0x0010440001a57983 */ /* 0x000ee80000300800 */
[----:B------:R-:W3:Y:S04]  /*63020*/  LDL.LU R122, [R1+0x1034] ;  /* 0x00103400017a7983 */ /* 0x000ee80000300800 */
[----:B------:R1:W-:Y:S04]  /*63030*/  @P2 STG.E desc[UR32][R18.64], R151 ;  /* 0x0000009712002986 */ /* 0x0003e8000c101920 */
[----:B-1----:R-:W3:Y:S01]  /*63040*/  LDL.LU R151, [R1+0x202c] ;  /* 0x00202c0001977983 */ /* 0x002ee20000300800 */
[----:B------:R-:W-:-:S03]  /*63050*/  VIADD R0, R123, 0x62 ;  /* 0x000000627b007836 */ /* 0x000fc60000000000 */
[----:B------:R-:W3:Y:S02]  /*63060*/  LDL.LU R163, [R1+0x1024] ;  /* 0x0010240001a37983 */ /* 0x000ee40000300800 */
[----:B------:R-:W-:Y:S01]  /*63070*/  ISETP.GE.AND P0, PT, R0, UR4, PT ;  /* 0x0000000400007c0c */ /* 0x000fe2000bf06270 */
[----:B--2---:R-:W-:-:S03]  /*63080*/  IMAD.WIDE R22, R152, 0x4, R16 ;  /* 0x0000000498167825 */ /* 0x004fc600078e0210 */
[----:B------:R-:W-:Y:S01]  /*63090*/  ISETP.LT.AND P3, PT, R167, UR30, !P0 ;  /* 0x0000001ea7007c0c */ /* 0x000fe2000c761270 */
[----:B------:R-:W-:Y:S01]  /*630a0*/  ULDC UR4, c[0x0][0x22c] ;  /* 0x00008b0000047ab9 */ /* 0x000fe20000000800 */
[----:B------:R-:W-:Y:S02]  /*630b0*/  ISETP.LT.AND P6, PT, R179, UR30, !P0 ;  /* 0x0000001eb3007c0c */ /* 0x000fe4000c7c1270 */
[----:B------:R-:W-:Y:S02]  /*630c0*/  ISETP.LT.AND P5, PT, R194, UR30, !P0 ;  /* 0x0000001ec2007c0c */ /* 0x000fe4000c7a1270 */
[----:B------:R-:W-:Y:S01]  /*630d0*/  ISETP.LT.AND P4, PT, R220, UR30, !P0 ;  /* 0x0000001edc007c0c */ /* 0x000fe2000c781270 */
[----:B------:R-:W-:-:S04]  /*630e0*/  IMAD.WIDE R18, R152, 0x4, R14 ;  /* 0x0000000498127825 */ /* 0x000fc800078e020e */
[C---:B------:R-:W-:Y:S02]  /*630f0*/  IMAD.WIDE R20, R152.reuse, 0x4, R12 ;  /* 0x0000000498147825 */ /* 0x040fe400078e020c */
[----:B------:R1:W-:Y:S04]  /*63100*/  @P3 STG.E desc[UR32][R22.64], R161 ;  /* 0x000000a116003986 */ /* 0x0003e8000c101920 */
[----:B----4-:R2:W-:Y:S04]  /*63110*/  @P6 STG.E desc[UR32][R18.64], R168 ;  /* 0x000000a812006986 */ /* 0x0105e8000c101920 */
[----:B------:R-:W-:Y:S01]  /*63120*/  @P5 STG.E desc[UR32][R20.64], R166 ;  /* 0x000000a614005986 */ /* 0x000fe2000c101920 */
[----:B-1----:R-:W-:-:S03]  /*63130*/  IMAD.WIDE R22, R152, 0x4, R10 ;  /* 0x0000000498167825 */ /* 0x002fc600078e020a */
[----:B------:R-:W4:Y:S04]  /*63140*/  LDL.LU R161, [R1+0xfb4] ;  /* 0x000fb40001a17983 */ /* 0x000f280000300800 */
[----:B------:R-:W4:Y:S04]  /*63150*/  LDL.LU R169, [R1+0xfa4] ;  /* 0x000fa40001a97983 */ /* 0x000f280000300800 */
[----:B--2---:R-:W2:Y:S04]  /*63160*/  LDL.LU R168, [R1+0xed4] ;  /* 0x000ed40001a87983 */ /* 0x004ea80000300800 */
[----:B---3--:R1:W-:Y:S01]  /*63170*/  @P4 STG.E desc[UR32][R22.64], R151 ;  /* 0x0000009716004986 */ /* 0x0083e2000c101920 */
[----:B------:R-:W-:-:S02]  /*63180*/  ISETP.LT.AND P2, PT, R154, UR30, !P0 ;  /* 0x0000001e9a007c0c */ /* 0x000fc4000c741270 */
[----:B------:R-:W-:Y:S01]  /*63190*/  ISETP.LT.AND P5, PT, R155, UR30, !P0 ;  /* 0x0000001e9b007c0c */ /* 0x000fe2000c7a1270 */
[----:B-1----:R-:W3:Y:S01]  /*631a0*/  LDL.LU R151, [R1+0x2028] ;  /* 0x0020280001977983 */ /* 0x002ee20000300800 */
[----:B------:R-:W-:-:S03]  /*631b0*/  IMAD.WIDE R18, R152, 0x4, R8 ;  /* 0x0000000498127825 */ /* 0x000fc600078e0208 */
[----:B------:R-:W2:Y:S01]  /*631c0*/  LDL.LU R166, [R1+0xa54] ;  /* 0x000a540001a67983 */ /* 0x000ea20000300800 */
[----:B------:R-:W-:-:S05]  /*631d0*/  IMAD.WIDE R20, R152, 0x4, R6 ;  /* 0x0000000498147825 */ /* 0x000fca00078e0206 */
[----:B------:R1:W-:Y:S04]  /*631e0*/  @P2 STG.E desc[UR32][R18.64], R165 ;  /* 0x000000a512002986 */ /* 0x0003e8000c101920 */
[----:B------:R1:W-:Y:S04]  /*631f0*/  @P5 STG.E desc[UR32][R20.64], R122 ;  /* 0x0000007a14005986 */ /* 0x0003e8000c101920 */
[----:B-1----:R-:W2:Y:S04]  /*63200*/  LDL.LU R165, [R1+0x6d4] ;  /* 0x0006d40001a57983 */ /* 0x002ea80000300800 */
[----:B------:R-:W2:Y:S01]  /*63210*/  LDL.LU R122, [R1+0x5a4] ;  /* 0x0005a400017a7983 */ /* 0x000ea20000300800 */
[----:B------:R-:W-:Y:S01]  /*63220*/  VIADD R0, R123, 0x63 ;  /* 0x000000637b007836 */ /* 0x000fe20000000000 */
[----:B------:R-:W-:-:S04]  /*63230*/  ISETP.LT.AND P4, PT, R106, UR30, !P0 ;  /* 0x0000001e6a007c0c */ /* 0x000fc8000c781270 */
[----:B------:R-:W-:Y:S02]  /*63240*/  ISETP.GE.AND P1, PT, R0, UR4, PT ;  /* 0x0000000400007c0c */ /* 0x000fe4000bf26270 */
[----:B------:R-:W-:Y:S01]  /*63250*/  ISETP.LT.AND P3, PT, R107, UR30, !P0 ;  /* 0x0000001e6b007c0c */ /* 0x000fe2000c761270 */
[C---:B------:R-:W-:Y:S01]  /*63260*/  IMAD.WIDE R18, R152.reuse, 0x4, R4 ;  /* 0x0000000498127825 */ /* 0x040fe200078e0204 */
[----:B------:R-:W-:Y:S01]  /*63270*/  ISETP.LT.AND P6, PT, R167, UR30, !P1 ;  /* 0x0000001ea7007c0c */ /* 0x000fe2000cfc1270 */
[----:B------:R-:W-:Y:S01]  /*63280*/  ULDC UR4, c[0x0][0x22c] ;  /* 0x00008b0000047ab9 */ /* 0x000fe20000000800 */
[----:B------:R-:W-:Y:S01]  /*63290*/  ISETP.LT.AND P2, PT, R179, UR30, !P1 ;  /* 0x0000001eb3007c0c */ /* 0x000fe2000cf41270 */
[----:B------:R-:W-:Y:S01]  /*632a0*/  IMAD.WIDE R22, R152, 0x4, R2 ;  /* 0x0000000498167825 */ /* 0x000fe200078e0202 */
[----:B------:R-:W-:Y:S01]  /*632b0*/  ISETP.LT.AND P5, PT, R194, UR30, !P1 ;  /* 0x0000001ec2007c0c */ /* 0x000fe2000cfa1270 */
[----:B------:R1:W-:Y:S01]  /*632c0*/  @P4 STG.E desc[UR32][R18.64], R163 ;  /* 0x000000a312004986 */ /* 0x0003e2000c101920 */
[----:B------:R-:W-:-:S03]  /*632d0*/  ISETP.LT.AND P4, PT, R220, UR30, !P1 ;  /* 0x0000001edc007c0c */ /* 0x000fc6000cf81270 */
[----:B-1----:R-:W2:Y:S04]  /*632e0*/  LDL.LU R163, [R1+0x1068] ;  /* 0x0010680001a37983 */ /* 0x002ea80000300800 */
[----:B----4-:R1:W-:Y:S01]  /*632f0*/  @P3 STG.E desc[UR32][R22.64], R161 ;  /* 0x000000a116003986 */ /* 0x0103e2000c101920 */
[----:B------:R-:W-:-:S03]  /*63300*/  ISETP.LT.AND P3, PT, R154, UR30, !P1 ;  /* 0x0000001e9a007c0c */ /* 0x000fc6000cf61270 */
[----:B-1----:R-:W4:Y:S01]  /*63310*/  LDL.LU R161, [R1+0xfd8] ;  /* 0x000fd80001a17983 */ /* 0x002f220000300800 */
[----:B---3--:R-:W-:-:S04]  /*63320*/  IMAD.WIDE R20, R151, 0x4, R16 ;  /* 0x0000000497147825 */ /* 0x008fc800078e0210 */
[----:B------:R-:W-:Y:S01]  /*63330*/  IMAD.WIDE R18, R151, 0x4, R14 ;  /* 0x0000000497127825 */ /* 0x000fe200078e020e */
[----:B------:R1:W-:Y:S01]  /*63340*/  @P6 STG.E desc[UR32][R20.64], R169 ;  /* 0x000000a914006986 */ /* 0x0003e2000c101920 */
[----:B------:R-:W-:-:S03]  /*63350*/  ISETP.LT.AND P6, PT, R155, UR30, !P1 ;  /* 0x0000001e9b007c0c */ /* 0x000fc6000cfc1270 */
[----:B--2---:R2:W-:Y:S01]  /*63360*/  @P2 STG.E desc[UR32][R18.64], R168 ;  /* 0x000000a812002986 */ /* 0x0045e2000c101920 */
[----:B------:R-:W-:Y:S02]  /*63370*/  ISETP.LT.AND P2, PT, R106, UR30, !P1 ;  /* 0x0000001e6a007c0c */ /* 0x000fe4000cf41270 */
[----:B------:R-:W-:Y:S01]  /*63380*/  ISETP.LT.AND P1, PT, R107, UR30, !P1 ;  /* 0x0000001e6b007c0c */ /* 0x000fe2000cf21270 */
[----:B-1----:R-:W-:-:S04]  /*63390*/  IMAD.WIDE R20, R151, 0x4, R12 ;  /* 0x0000000497147825 */ /* 0x002fc800078e020c */
[C---:B--2---:R-:W-:Y:S01]  /*633a0*/  IMAD.WIDE R18, R151.reuse, 0x4, R10 ;  /* 0x0000000497127825 */ /* 0x044fe200078e020a */
[----:B------:R1:W-:Y:S03]  /*633b0*/  @P5 STG.E desc[UR32][R20.64], R150 ;  /* 0x0000009614005986 */ /* 0x0003e6000c101920 */
[C---:B------:R-:W-:Y:S01]  /*633c0*/  IMAD.WIDE R22, R151.reuse, 0x4, R8 ;  /* 0x0000000497167825 */ /* 0x040fe200078e0208 */
[----:B------:R2:W-:Y:S04]  /*633d0*/  @P4 STG.E desc[UR32][R18.64], R166 ;  /* 0x000000a612004986 */ /* 0x0005e8000c101920 */
[----:B-1----:R-:W3:Y:S01]  /*633e0*/  LDL.LU R150, [R1+0x2024] ;  /* 0x0020240001967983 */ /* 0x002ee20000300800 */
[----:B------:R-:W-:-:S03]  /*633f0*/  IMAD.WIDE R20, R151, 0x4, R6 ;  /* 0x0000000497147825 */ /* 0x000fc600078e0206 */
[----:B------:R-:W4:Y:S01]  /*63400*/  LDL.LU R172, [R1+0xfc8] ;  /* 0x000fc80001ac7983 */ /* 0x000f220000300800 */
[----:B--2---:R-:W-:-:S03]  /*63410*/  IMAD.WIDE R18, R151, 0x4, R4 ;  /* 0x0000000497127825 */ /* 0x004fc600078e0204 */
[----:B------:R-:W2:Y:S01]  /*63420*/  LDL.LU R170, [R1+0x1058] ;  /* 0x0010580001aa7983 */ /* 0x000ea20000300800 */
[----:B------:R-:W-:-:S03]  /*63430*/  IMAD.WIDE R24, R151, 0x4, R2 ;  /* 0x0000000497187825 */ /* 0x000fc600078e0202 */
[----:B------:R-:W-:Y:S04]  /*63440*/  @P3 STG.E desc[UR32][R22.64], R165 ;  /* 0x000000a516003986 */ /* 0x000fe8000c101920 */
[----:B------:R-:W2:Y:S04]  /*63450*/  LDL.LU R169, [R1+0x1038] ;  /* 0x0010380001a97983 */ /* 0x000ea80000300800 */
[----:B------:R-:W-:Y:S04]  /*63460*/  @P6 STG.E desc[UR32][R20.64], R122 ;  /* 0x0000007a14006986 */ /* 0x000fe8000c101920 */
[----:B------:R-:W2:Y:S04]  /*63470*/  LDL.LU R168, [R1+0x1028] ;  /* 0x0010280001a87983 */ /* 0x000ea80000300800 */
[----:B------:R1:W-:Y:S04]  /*63480*/  @P2 STG.E desc[UR32][R18.64], R148 ;  /* 0x0000009412002986 */ /* 0x0003e8000c101920 */
[----:B------:R1:W-:Y:S04]  /*63490*/  @P1 STG.E desc[UR32][R24.64], R149 ;  /* 0x0000009518001986 */ /* 0x0003e8000c101920 */
[----:B-1----:R-:W2:Y:S04]  /*634a0*/  LDL.LU R148, [R1+0x2020] ;  /* 0x0020200001947983 */ /* 0x002ea80000300800 */
[----:B------:R-:W2:Y:S04]  /*634b0*/  LDL.LU R122, [R1+0xfb8] ;  /* 0x000fb800017a7983 */ /* 0x000ea80000300800 */
[----:B------:R-:W2:Y:S01]  /*634c0*/  LDL.LU R149, [R1+0x201c] ;  /* 0x00201c0001957983 */ /* 0x000ea20000300800 */
[----:B------:R-:W-:-:S03]  /*634d0*/  VIADD R0, R123, 0x64 ;  /* 0x000000647b007836 */ /* 0x000fc60000000000 */
[----:B------:R-:W2:Y:S02]  /*634e0*/  LDL.LU R166, [R1+0xfa8] ;  /* 0x000fa80001a67983 */ /* 0x000ea40000300800 */
[----:B------:R-:W-:Y:S01]  /*634f0*/  ISETP.GE.AND P0, PT, R0, UR4, PT ;  /* 0x0000000400007c0c */ /* 0x000fe2000bf06270 */
[----:B---3--:R-:W-:-:S03]  /*63500*/  IMAD.WIDE R22, R150, 0x4, R16 ;  /* 0x0000000496167825 */ /* 0x008fc600078e0210 */
[----:B------:R-:W-:Y:S01]  /*63510*/  ISETP.LT.AND P5, PT, R167, UR30, !P0 ;  /* 0x0000001ea7007c0c */ /* 0x000fe2000c7a1270 */
[----:B------:R-:W-:Y:S01]  /*63520*/  ULDC UR4, c[0x0][0x22c] ;  /* 0x00008b0000047ab9 */ /* 0x000fe20000000800 */
[----:B------:R-:W-:Y:S02]  /*63530*/  ISETP.LT.AND P4, PT, R179, UR30, !P0 ;  /* 0x0000001eb3007c0c */ /* 0x000fe4000c781270 */
[----:B------:R-:W-:Y:S02]  /*63540*/  ISETP.LT.AND P1, PT, R194, UR30, !P0 ;  /* 0x0000001ec2007c0c */ /* 0x000fe4000c721270 */
[----:B------:R-:W-:Y:S02]  /*63550*/  ISETP.LT.AND P3, PT, R220, UR30, !P0 ;  /* 0x0000001edc007c0c */ /* 0x000fe4000c761270 */
[----:B------:R-:W-:Y:S01]  /*63560*/  ISETP.LT.AND P6, PT, R154, UR30, !P0 ;  /* 0x0000001e9a007c0c */ /* 0x000fe2000c7c1270 */
[----:B------:R-:W-:-:S04]  /*63570*/  IMAD.WIDE R18, R150, 0x4, R14 ;  /* 0x0000000496127825 */ /* 0x000fc800078e020e */
[----:B------:R1:W-:Y:S01]  /*63580*/  @P5 STG.E desc[UR32][R22.64], R163 ;  /* 0x000000a316005986 */ /* 0x0003e2000c101920 */
[----:B------:R-:W-:-:S03]  /*63590*/  IMAD.WIDE R20, R150, 0x4, R10 ;  /* 0x0000000496147825 */ /* 0x000fc600078e020a */
[----:B----4-:R3:W-:Y:S01]  /*635a0*/  @P4 STG.E desc[UR32][R18.64], R161 ;  /* 0x000000a112004986 */ /* 0x0107e2000c101920 */
[----:B-1----:R-:W-:-:S04]  /*635b0*/  IMAD.WIDE R22, R150, 0x4, R12 ;  /* 0x0000000496167825 */ /* 0x002fc800078e020c */
[----:B---3--:R-:W-:Y:S01]  /*635c0*/  IMAD.WIDE R18, R150, 0x4, R8 ;  /* 0x0000000496127825 */ /* 0x008fe200078e0208 */
[----:B------:R-:W3:Y:S04]  /*635d0*/  LDL.LU R161, [R1+0xed8] ;  /* 0x000ed80001a17983 */ /* 0x000ee80000300800 */
[----:B------:R-:W-:Y:S04]  /*635e0*/  @P1 STG.E desc[UR32][R22.64], R172 ;  /* 0x000000ac16001986 */ /* 0x000fe8000c101920 */
[----:B------:R-:W4:Y:S04]  /*635f0*/  LDL.LU R165, [R1+0xe08] ;  /* 0x000e080001a57983 */ /* 0x000f280000300800 */
[----:B--2---:R-:W-:Y:S04]  /*63600*/  @P3 STG.E desc[UR32][R20.64], R170 ;  /* 0x000000aa14003986 */ /* 0x004fe8000c101920 */
[----:B------:R-:W2:Y:S04]  /*63610*/  LDL.LU R163, [R1+0xa58] ;  /* 0x000a580001a37983 */ /* 0x000ea80000300800 */
[----:B------:R1:W-:Y:S01]  /*63620*/  @P6 STG.E desc[UR32][R18.64], R149 ;  /* 0x0000009512006986 */ /* 0x0003e2000c101920 */
[----:B------:R-:W-:-:S02]  /*63630*/  ISETP.LT.AND P5, PT, R155, UR30, !P0 ;  /* 0x0000001e9b007c0c */ /* 0x000fc4000c7a1270 */
[----:B------:R-:W-:Y:S01]  /*63640*/  ISETP.LT.AND P4, PT, R106, UR30, !P0 ;  /* 0x0000001e6a007c0c */ /* 0x000fe2000c781270 */
[----:B-1----:R-:W3:Y:S01]  /*63650*/  LDL.LU R149, [R1+0x2018] ;  /* 0x0020180001957983 */ /* 0x002ee20000300800 */
[----:B------:R-:W-:Y:S01]  /*63660*/  ISETP.LT.AND P0, PT, R107, UR30, !P0 ;  /* 0x0000001e6b007c0c */ /* 0x000fe2000c701270 */
[----:B------:R-:W-:-:S04]  /*63670*/  IMAD.WIDE R22, R150, 0x4, R6 ;  /* 0x0000000496167825 */ /* 0x000fc800078e0206 */
[----:B------:R-:W-:-:S04]  /*63680*/  IMAD.WIDE R20, R150, 0x4, R4 ;  /* 0x0000000496147825 */ /* 0x000fc800078e0204 */
[----:B------:R-:W-:Y:S01]  /*63690*/  @P5 STG.E desc[UR32][R22.64], R169 ;  /* 0x000000a916005986 */ /* 0x000fe2000c101920 */
[----:B------:R-:W-:-:S03]  /*636a0*/  IMAD.WIDE R18, R150, 0x4, R2 ;  /* 0x0000000496127825 */ /* 0x000fc600078e0202 */
[----:B------:R-:W-:Y:S04]  /*636b0*/  @P4 STG.E desc[UR32][R20.64], R168 ;  /* 0x000000a814004986 */ /* 0x000fe8000c101920 */
[----:B------:R1:W-:Y:S04]  /*636c0*/  @P0 STG.E desc[UR32][R18.64], R122 ;  /* 0x0000007a12000986 */ /* 0x0003e8000c101920 */
[----:B-1----:R-:W2:Y:S01]  /*636d0*/  LDL.LU R122, [R1+0x5a8] ;  /* 0x0005a800017a7983 */ /* 0x002ea20000300800 */
[----:B------:R-:W-:-:S05]  /*636e0*/  VIADD R0, R123, 0x65 ;  /* 0x000000657b007836 */ /* 0x000fca0000000000 */
[----:B------:R-:W-:Y:S01]  /*636f0*/  ISETP.GE.AND P2, PT, R0, UR4, PT ;  /* 0x0000000400007c0c */ /* 0x000fe2000bf46270 */
[----:B---3--:R-:W-:-:S03]  /*63700*/  IMAD.WIDE R22, R149, 0x4, R16 ;  /* 0x0000000495167825 */ /* 0x008fc600078e0210 */
[----:B------:R-:W-:Y:S01]  /*63710*/  ISETP.LT.AND P3, PT, R167, UR30, !P2 ;  /* 0x0000001ea7007c0c */ /* 0x000fe2000d761270 */
[----:B------:R-:W-:Y:S01]  /*63720*/  ULDC UR4, c[0x0][0x22c] ;  /* 0x00008b0000047ab9 */ /* 0x000fe20000000800 */
[----:B------:R-:W-:Y:S02]  /*63730*/  ISETP.LT.AND P5, PT, R179, UR30, !P2 ;  /* 0x0000001eb3007c0c */ /* 0x000fe4000d7a1270 */
[----:B------:R-:W-:Y:S02]  /*63740*/  ISETP.LT.AND P0, PT, R194, UR30, !P2 ;  /* 0x0000001ec2007c0c */ /* 0x000fe4000d701270 */
[----:B------:R-:W-:Y:S01]  /*63750*/  ISETP.LT.AND P6, PT, R220, UR30, !P2 ;  /* 0x0000001edc007c0c */ /* 0x000fe2000d7c1270 */
[----:B------:R-:W-:Y:S01]  /*63760*/  IMAD.WIDE R18, R149, 0x4, R14 ;  /* 0x0000000495127825 */ /* 0x000fe200078e020e */
[----:B------:R-:W-:-:S03]  /*63770*/  ISETP.LT.AND P4, PT, R154, UR30, !P2 ;  /* 0x0000001e9a007c0c */ /* 0x000fc6000d781270 */
[C---:B------:R-:W-:Y:S02]  /*63780*/  IMAD.WIDE R20, R149.reuse, 0x4, R12 ;  /* 0x0000000495147825 */ /* 0x040fe400078e020c */
[----:B------:R1:W-:Y:S04]  /*63790*/  @P3 STG.E desc[UR32][R22.64], R166 ;  /* 0x000000a616003986 */ /* 0x0003e8000c101920 */
[----:B------:R3:W-:Y:S04]  /*637a0*/  @P5 STG.E desc[UR32][R18.64], R161 ;  /* 0x000000a112005986 */ /* 0x0007e8000c101920 */
[----:B----4-:R4:W-:Y:S01]  /*637b0*/  @P0 STG.E desc[UR32][R20.64], R165 ;  /* 0x000000a514000986 */ /* 0x0109e2000c101920 */
[----:B-1----:R-:W-:Y:S01]  /*637c0*/  IMAD.WIDE R22, R149, 0x4, R10 ;  /* 0x0000000495167825 */ /* 0x002fe200078e020a */
[----:B------:R-:W-:-:S02]  /*637d0*/  ISETP.LT.AND P0, PT, R155, UR30, !P2 ;  /* 0x0000001e9b007c0c */ /* 0x000fc4000d701270 */
[----:B------:R-:W4:Y:S01]  /*637e0*/  LDL.LU R166, [R1+0x106c] ;  /* 0x00106c0001a67983 */ /* 0x000f220000300800 */
[----:B---3--:R-:W-:-:S03]  /*637f0*/  IMAD.WIDE R18, R149, 0x4, R8 ;  /* 0x0000000495127825 */ /* 0x008fc600078e0208 */
[----:B--2---:R-:W-:Y:S01]  /*63800*/  @P6 STG.E desc[UR32][R22.64], R163 ;  /* 0x000000a316006986 */ /* 0x004fe2000c101920 */
[----:B------:R-:W-:Y:S01]  /*63810*/  ISETP.LT.AND P6, PT, R106, UR30, !P2 ;  /* 0x0000001e6a007c0c */ /* 0x000fe2000d7c1270 */
[C---:B----4-:R-:W-:Y:S02]  /*63820*/  IMAD.WIDE R20, R149.reuse, 0x4, R4 ;  /* 0x0000000495147825 */ /* 0x050fe400078e0204 */
[----:B------:R-:W2:Y:S04]  /*63830*/  LDL.LU R161, [R1+0xfdc] ;  /* 0x000fdc0001a17983 */ /* 0x000ea80000300800 */
[----:B------:R1:W-:Y:S04]  /*63840*/  @P4 STG.E desc[UR32][R18.64], R148 ;  /* 0x0000009412004986 */ /* 0x0003e8000c101920 */
[----:B-1----:R-:W3:Y:S01]  /*63850*/  LDL.LU R148, [R1+0x2014] ;  /* 0x0020140001947983 */ /* 0x002ee20000300800 */
[----:B------:R-:W-:-:S03]  /*63860*/  IMAD.WIDE R18, R149, 0x4, R6 ;  /* 0x0000000495127825 */ /* 0x000fc600078e0206 */
[----:B------:R-:W4:Y:S04]  /*63870*/  LDL.LU R172, [R1+0x105c] ;  /* 0x00105c0001ac7983 */ /* 0x000f280000300800 */
[----:B------:R-:W4:Y:S04]  /*63880*/  LDL.LU R169, [R1+0x104c] ;  /* 0x00104c0001a97983 */ /* 0x000f280000300800 */
[----:B------:R-:W4:Y:S04]  /*63890*/  LDL.LU R168, [R1+0x103c] ;  /* 0x00103c0001a87983 */ /* 0x000f280000300800 */
[----:B------:R1:W-:Y:S04]  /*638a0*/  @P0 STG.E desc[UR32][R18.64], R122 ;  /* 0x0000007a12000986 */ /* 0x0003e8000c101920 */
[----:B------:R1:W-:Y:S04]  /*638b0*/  @P6 STG.E desc[UR32][R20.64], R147 ;  /* 0x0000009314006986 */ /* 0x0003e8000c101920 */
[----:B-1----:R-:W4:Y:S04]  /*638c0*/  LDL.LU R122, [R1+0x102c] ;  /* 0x00102c00017a7983 */ /* 0x002f280000300800 */
[----:B------:R-:W4:Y:S01]  /*638d0*/  LDL.LU R147, [R1+0x2010] ;  /* 0x0020100001937983 */ /* 0x000f220000300800 */
[----:B------:R-:W-:Y:S01]  /*638e0*/  VIADD R0, R123, 0x66 ;  /* 0x000000667b007836 */ /* 0x000fe20000000000 */
[----:B------:R-:W-:Y:S01]  /*638f0*/  ISETP.LT.AND P2, PT, R107, UR30, !P2 ;  /* 0x0000001e6b007c0c */ /* 0x000fe2000d741270 */
[----:B------:R-:W-:Y:S01]  /*63900*/  IMAD.WIDE R22, R149, 0x4, R2 ;  /* 0x0000000495167825 */ /* 0x000fe200078e0202 */
[----:B------:R-:W4:Y:S02]  /*63910*/  LDL.LU R165, [R1+0xfbc] ;  /* 0x000fbc0001a57983 */ /* 0x000f240000300800 */
[----:B------:R-:W-:-:S02]  /*63920*/  ISETP.GE.AND P1, PT, R0, UR4, PT ;  /* 0x0000000400007c0c */ /* 0x000fc4000bf26270 */
[----:B------:R-:W4:Y:S07]  /*63930*/  LDL.LU R163, [R1+0xfac] ;  /* 0x000fac0001a37983 */ /* 0x000f2e0000300800 */
[----:B------:R1:W-:Y:S01]  /*63940*/  @P2 STG.E desc[UR32][R22.64], R146 ;  /* 0x0000009216002986 */ /* 0x0003e2000c101920 */
[----:B------:R-:W-:Y:S01]  /*63950*/  ISETP.LT.AND P4, PT, R167, UR30, !P1 ;  /* 0x0000001ea7007c0c */ /* 0x000fe2000cf81270 */
[----:B---3--:R-:W-:Y:S01]  /*63960*/  IMAD.WIDE R18, R148, 0x4, R16 ;  /* 0x0000000494127825 */ /* 0x008fe200078e0210 */
[----:B------:R-:W-:Y:S01]  /*63970*/  ISETP.LT.AND P5, PT, R179, UR30, !P1 ;  /* 0x0000001eb3007c0c */ /* 0x000fe2000cfa1270 */
[----:B-1----:R-:W3:Y:S01]  /*63980*/  LDL.LU R146, [R1+0x200c] ;  /* 0x00200c0001927983 */ /* 0x002ee20000300800 */
[----:B------:R-:W-:Y:S01]  /*63990*/  ISETP.LT.AND P3, PT, R194, UR30, !P1 ;  /* 0x0000001ec2007c0c */ /* 0x000fe2000cf61270 */
[----:B------:R-:W-:Y:S01]  /*639a0*/  IMAD.WIDE R20, R148, 0x4, R14 ;  /* 0x0000000494147825 */ /* 0x000fe200078e020e */
[----:B------:R-:W-:-:S03]  /*639b0*/  ULDC UR4, c[0x0][0x22c] ;  /* 0x00008b0000047ab9 */ /* 0x000fc60000000800 */
[----:B------:R-:W-:-:S04]  /*639c0*/  IMAD.WIDE R22, R148, 0x4, R12 ;  /* 0x0000000494167825 */ /* 0x000fc800078e020c */
[----:B------:R-:W-:Y:S04]  /*639d0*/  @P4 STG.E desc[UR32][R18.64], R166 ;  /* 0x000000a612004986 */ /* 0x000fe8000c101920 */
[----:B--2---:R-:W-:Y:S04]  /*639e0*/  @P5 STG.E desc[UR32][R20.64], R161 ;  /* 0x000000a114005986 */ /* 0x004fe8000c101920 */
[----:B----4-:R1:W-:Y:S04]  /*639f0*/  @P3 STG.E desc[UR32][R22.64], R147 ;  /* 0x0000009316003986 */ /* 0x0103e8000c101920 */
[----:B-1----:R-:W2:Y:S04]  /*63a00*/  LDL.LU R147, [R1+0x2008] ;  /* 0x0020080001937983 */ /* 0x002ea80000300800 */
[----:B------:R-:W4:Y:S04]  /*63a10*/  LDL.LU R170, [R1+0xedc] ;  /* 0x000edc0001aa7983 */ /* 0x000f280000300800 */
[----:B------:R-:W3:Y:S04]  /*63a20*/  LDL.LU R166, [R1+0xe0c] ;  /* 0x000e0c0001a67983 */ /* 0x000ee80000300800 */
[----:B------:R-:W3:Y:S01]  /*63a30*/  LDL.LU R161, [R1+0xa5c] ;  /* 0x000a5c0001a17983 */ /* 0x000ee20000300800 */
        /* <DEDUP_REMOVED lines=13> */
[----:B------:R1:W-:Y:S01]  /*63b10*/  @P4 STG.E desc[UR32][R18.64], R169 ;  /* 0x000000a912004986 */ /* 0x0003e2000c101920 */
[----:B------:R-:W-:-:S03]  /*63b20*/  ISETP.LT.AND P2, PT, R179, UR30, !P0 ;  /* 0x0000001eb3007c0c */ /* 0x000fc6000c741270 */
[----:B------:R-:W-:Y:S01]  /*63b30*/  @P5 STG.E desc[UR32][R20.64], R168 ;  /* 0x000000a814005986 */ /* 0x000fe2000c101920 */
[----:B-1----:R-:W-:-:S04]  /*63b40*/  IMAD.WIDE R22, R148, 0x4, R4 ;  /* 0x0000000494167825 */ /* 0x002fc800078e0204 */
[----:B------:R-:W-:Y:S01]  /*63b50*/  IMAD.WIDE R18, R148, 0x4, R2 ;  /* 0x0000000494127825 */ /* 0x000fe200078e0202 */
[----:B------:R1:W-:Y:S01]  /*63b60*/  @P6 STG.E desc[UR32][R22.64], R122 ;  /* 0x0000007a16006986 */ /* 0x0003e2000c101920 */
[----:B------:R-:W-:Y:S02]  /*63b70*/  ISETP.LT.AND P5, PT, R194, UR30, !P0 ;  /* 0x0000001ec2007c0c */ /* 0x000fe4000c7a1270 */
[----:B------:R-:W-:Y:S01]  /*63b80*/  ISETP.LT.AND P6, PT, R220, UR30, !P0 ;  /* 0x0000001edc007c0c */ /* 0x000fe2000c7c1270 */
[----:B------:R1:W-:Y:S01]  /*63b90*/  @P1 STG.E desc[UR32][R18.64], R165 ;  /* 0x000000a512001986 */ /* 0x0003e2000c101920 */
[----:B------:R-:W-:-:S03]  /*63ba0*/  ISETP.LT.AND P1, PT, R154, UR30, !P0 ;  /* 0x0000001e9a007c0c */ /* 0x000fc6000c721270 */
[----:B------:R-:W3:Y:S04]  /*63bb0*/  LDL.LU R169, [R1+0x5ac] ;  /* 0x0005ac0001a97983 */ /* 0x000ee80000300800 */
[----:B-1----:R-:W3:Y:S04]  /*63bc0*/  LDL.LU R122, [R1+0x44c] ;  /* 0x00044c00017a7983 */ /* 0x002ee80000300800 */
[----:B------:R-:W3:Y:S04]  /*63bd0*/  LDL.LU R168, [R1+0x48c] ;  /* 0x00048c0001a87983 */ /* 0x000ee80000300800 */
[----:B------:R-:W3:Y:S01]  /*63be0*/  LDL.LU R165, [R1+0x1070] ;  /* 0x0010700001a57983 */ /* 0x000ee20000300800 */
[----:B--2---:R-:W-:-:S05]  /*63bf0*/  IMAD.WIDE R20, R147, 0x4, R16 ;  /* 0x0000000493147825 */ /* 0x004fca00078e0210 */
[----:B------:R1:W-:Y:S01]  /*63c00*/  @P3 STG.E desc[UR32][R20.64], R163 ;  /* 0x000000a314003986 */ /* 0x0003e2000c101920 */
[----:B------:R-:W-:-:S04]  /*63c10*/  IMAD.WIDE R22, R147, 0x4, R12 ;  /* 0x0000000493167825 */ /* 0x000fc800078e020c */
[----:B------:R-:W-:-:S04]  /*63c20*/  IMAD.WIDE R18, R147, 0x4, R10 ;  /* 0x0000000493127825 */ /* 0x000fc800078e020a */
[C---:B-1----:R-:W-:Y:S01]  /*63c30*/  IMAD.WIDE R20, R147.reuse, 0x4, R14 ;  /* 0x0000000493147825 */ /* 0x042fe200078e020e */
[----:B------:R-:W2:Y:S04]  /*63c40*/  LDL.LU R163, [R1+0x1010] ;  /* 0x0010100001a37983 */ /* 0x000ea80000300800 */
[----:B----4-:R1:W-:Y:S04]  /*63c50*/  @P2 STG.E desc[UR32][R20.64], R170 ;  /* 0x000000aa14002986 */ /* 0x0103e8000c101920 */
[----:B---3--:R3:W-:Y:S04]  /*63c60*/  @P5 STG.E desc[UR32][R22.64], R166 ;  /* 0x000000a616005986 */ /* 0x0087e8000c101920 */
[----:B------:R4:W-:Y:S01]  /*63c70*/  @P6 STG.E desc[UR32][R18.64], R161 ;  /* 0x000000a112006986 */ /* 0x0009e2000c101920 */
[----:B-1----:R-:W-:-:S03]  /*63c80*/  IMAD.WIDE R20, R147, 0x4, R8 ;  /* 0x0000000493147825 */ /* 0x002fc600078e0208 */
[----:B---3--:R-:W3:Y:S04]  /*63c90*/  LDL.LU R166, [R1+0xf80] ;  /* 0x000f800001a67983 */ /* 0x008ee80000300800 */
[----:B----4-:R-:W4:Y:S04]  /*63ca0*/  LDL.LU R161, [R1+0xea0] ;  /* 0x000ea00001a17983 */ /* 0x010f280000300800 */
[----:B------:R1:W-:Y:S04]  /*63cb0*/  @P1 STG.E desc[UR32][R20.64], R146 ;  /* 0x0000009214001986 */ /* 0x0003e8000c101920 */
[----:B-1----:R-:W2:Y:S01]  /*63cc0*/  LDL.LU R146, [R1+0x2004] ;  /* 0x0020040001927983 */ /* 0x002ea20000300800 */
[----:B------:R-:W-:Y:S01]  /*63cd0*/  VIADD R0, R123, 0x68 ;  /* 0x000000687b007836 */ /* 0x000fe20000000000 */
[----:B------:R-:W-:-:S02]  /*63ce0*/  ISETP.LT.AND P4, PT, R155, UR30, !P0 ;  /* 0x0000001e9b007c0c */ /* 0x000fc4000c781270 */
[----:B------:R-:W-:Y:S01]  /*63cf0*/  ISETP.LT.AND P3, PT, R106, UR30, !P0 ;  /* 0x0000001e6a007c0c */ /* 0x000fe2000c761270 */
[----:B------:R-:W-:Y:S01]  /*63d00*/  IMAD.WIDE R18, R147, 0x4, R6 ;  /* 0x0000000493127825 */ /* 0x000fe200078e0206 */
[----:B------:R-:W-:Y:S01]  /*63d10*/  ISETP.GE.AND P2, PT, R0, UR4, PT ;  /* 0x0000000400007c0c */ /* 0x000fe2000bf46270 */
[----:B------:R-:W4:Y:S01]  /*63d20*/  LDL.LU R170, [R1+0x880] ;  /* 0x0008800001aa7983 */ /* 0x000f220000300800 */
[----:B------:R-:W-:Y:S01]  /*63d30*/  ISETP.LT.AND P0, PT, R107, UR30, !P0 ;  /* 0x0000001e6b007c0c */ /* 0x000fe2000c701270 */
[----:B------:R-:W-:Y:S01]  /*63d40*/  IMAD.WIDE R22, R147, 0x4, R4 ;  /* 0x0000000493167825 */ /* 0x000fe200078e0204 */
[----:B------:R-:W-:Y:S02]  /*63d50*/  ISETP.LT.AND P1, PT, R167, UR30, !P2 ;  /* 0x0000001ea7007c0c */ /* 0x000fe4000d721270 */
[----:B------:R-:W-:Y:S01]  /*63d60*/  ISETP.LT.AND P6, PT, R179, UR30, !P2 ;  /* 0x0000001eb3007c0c */ /* 0x000fe2000d7c1270 */
[----:B------:R-:W-:Y:S01]  /*63d70*/  IMAD.WIDE R20, R147, 0x4, R2 ;  /* 0x0000000493147825 */ /* 0x000fe200078e0202 */
[----:B------:R-:W-:Y:S01]  /*63d80*/  ISETP.LT.AND P5, PT, R194, UR30, !P2 ;  /* 0x0000001ec2007c0c */ /* 0x000fe2000d7a1270 */
[----:B------:R1:W-:Y:S01]  /*63d90*/  @P4 STG.E desc[UR32][R18.64], R169 ;  /* 0x000000a912004986 */ /* 0x0003e2000c101920 */
[----:B------:R-:W-:-:S03]  /*63da0*/  ISETP.LT.AND P4, PT, R154, UR30, !P2 ;  /* 0x0000001e9a007c0c */ /* 0x000fc6000d781270 */
[----:B------:R1:W-:Y:S01]  /*63db0*/  @P3 STG.E desc[UR32][R22.64], R122 ;  /* 0x0000007a16003986 */ /* 0x0003e2000c101920 */
[----:B------:R-:W-:-:S03]  /*63dc0*/  ISETP.LT.AND P3, PT, R220, UR30, !P2 ;  /* 0x0000001edc007c0c */ /* 0x000fc6000d761270 */
[----:B------:R2:W-:Y:S04]  /*63dd0*/  @P0 STG.E desc[UR32][R20.64], R168 ;  /* 0x000000a814000986 */ /* 0x0005e8000c101920 */
[----:B-1----:R-:W4:Y:S04]  /*63de0*/  LDL.LU R169, [R1+0x3c0] ;  /* 0x0003c00001a97983 */ /* 0x002f280000300800 */
[----:B------:R-:W4:Y:S01]  /*63df0*/  LDL.LU R122, [R1+0x350] ;  /* 0x00035000017a7983 */ /* 0x000f220000300800 */
[----:B--2---:R-:W-:-:S04]  /*63e00*/  IMAD.WIDE R22, R146, 0x4, R16 ;  /* 0x0000000492167825 */ /* 0x004fc800078e0210 */
[C---:B------:R-:W-:Y:S01]  /*63e10*/  IMAD.WIDE R18, R146.reuse, 0x4, R14 ;  /* 0x0000000492127825 */ /* 0x040fe200078e020e */
[----:B------:R1:W-:Y:S03]  /*63e20*/  @P1 STG.E desc[UR32][R22.64], R165 ;  /* 0x000000a516001986 */ /* 0x0003e6000c101920 */
[C---:B------:R-:W-:Y:S01]  /*63e30*/  IMAD.WIDE R20, R146.reuse, 0x4, R12 ;  /* 0x0000000492147825 */ /* 0x040fe200078e020c */
[----:B------:R2:W-:Y:S04]  /*63e40*/  @P6 STG.E desc[UR32][R18.64], R163 ;  /* 0x000000a312006986 */ /* 0x0005e8000c101920 */
[----:B---3--:R-:W-:Y:S01]  /*63e50*/  @P5 STG.E desc[UR32][R20.64], R166 ;  /* 0x000000a614005986 */ /* 0x008fe2000c101920 */
[----:B-1----:R-:W-:-:S03]  /*63e60*/  IMAD.WIDE R22, R146, 0x4, R8 ;  /* 0x0000000492167825 */ /* 0x002fc600078e0208 */
[----:B------:R-:W3:Y:S01]  /*63e70*/  LDL.LU R165, [R1+0x290] ;  /* 0x0002900001a57983 */ /* 0x000ee20000300800 */
[----:B--2---:R-:W-:-:S03]  /*63e80*/  IMAD.WIDE R18, R146, 0x4, R10 ;  /* 0x0000000492127825 */ /* 0x004fc600078e020a */
[----:B------:R-:W2:Y:S04]  /*63e90*/  LDL.LU R163, [R1+0x210] ;  /* 0x0002100001a37983 */ /* 0x000ea80000300800 */
[----:B----4-:R-:W-:Y:S04]  /*63ea0*/  @P3 STG.E desc[UR32][R18.64], R161 ;  /* 0x000000a112003986 */ /* 0x010fe8000c101920 */
[----:B------:R1:W-:Y:S04]  /*63eb0*/  @P4 STG.E desc[UR32][R22.64], R145 ;  /* 0x0000009116004986 */ /* 0x0003e8000c101920 */
[----:B-1----:R-:W4:Y:S04]  /*63ec0*/  LDL.LU R145, [R1+0x2000] ;  /* 0x0020000001917983 */ /* 0x002f280000300800 */
[----:B------:R-:W2:Y:S04]  /*63ed0*/  LDL.LU R168, [R1+0x1a0] ;  /* 0x0001a00001a87983 */ /* 0x000ea80000300800 */
[----:B------:R-:W2:Y:S04]  /*63ee0*/  LDL.LU R166, [R1+0x180] ;  /* 0x0001800001a67983 */ /* 0x000ea80000300800 */
[----:B------:R-:W2:Y:S01]  /*63ef0*/  LDL.LU R161, [R1+0x130] ;  /* 0x0001300001a17983 */ /* 0x000ea20000300800 */
[----:B------:R-:W-:Y:S01]  /*63f00*/  VIADD R0, R123, 0x69 ;  /* 0x000000697b007836 */ /* 0x000fe20000000000 */
[----:B------:R-:W-:-:S02]  /*63f10*/  ISETP.LT.AND P1, PT, R155, UR30, !P2 ;  /* 0x0000001e9b007c0c */ /* 0x000fc4000d721270 */
[----:B------:R-:W-:Y:S02]  /*63f20*/  ISETP.LT.AND P5, PT, R106, UR30, !P2 ;  /* 0x0000001e6a007c0c */ /* 0x000fe4000d7a1270 */
[----:B------:R-:W-:Y:S02]  /*63f30*/  ISETP.GE.AND P0, PT, R0, UR4, PT ;  /* 0x0000000400007c0c */ /* 0x000fe4000bf06270 */
[----:B------:R-:W-:Y:S01]  /*63f40*/  ISETP.LT.AND P2, PT, R107, UR30, !P2 ;  /* 0x0000001e6b007c0c */ /* 0x000fe2000d741270 */
[----:B------:R-:W-:Y:S01]  /*63f50*/  IMAD.WIDE R20, R146, 0x4, R6 ;  /* 0x0000000492147825 */ /* 0x000fe200078e0206 */
[----:B------:R-:W-:-:S03]  /*63f60*/  ISETP.LT.AND P6, PT, R167, UR30, !P0 ;  /* 0x0000001ea7007c0c */ /* 0x000fc6000c7c1270 */
[----:B------:R-:W-:Y:S01]  /*63f70*/  IMAD.WIDE R18, R146, 0x4, R4 ;  /* 0x0000000492127825 */ /* 0x000fe200078e0204 */
[----:B------:R-:W-:Y:S01]  /*63f80*/  ISETP.LT.AND P3, PT, R179, UR30, !P0 ;  /* 0x0000001eb3007c0c */ /* 0x000fe2000c761270 */
[----:B------:R-:W-:Y:S01]  /*63f90*/  @P1 STG.E desc[UR32][R20.64], R170 ;  /* 0x000000aa14001986 */ /* 0x000fe2000c101920 */
[----:B------:R-:W-:Y:S01]  /*63fa0*/  ISETP.LT.AND P4, PT, R194, UR30, !P0 ;  /* 0x0000001ec2007c0c */ /* 0x000fe2000c781270 */
[----:B------:R-:W-:Y:S02]  /*63fb0*/  IMAD.WIDE R22, R146, 0x4, R2 ;  /* 0x0000000492167825 */ /* 0x000fe400078e0202 */
[----:B------:R-:W-:Y:S01]  /*63fc0*/  @P5 STG.E desc[UR32][R18.64], R169 ;  /* 0x000000a912005986 */ /* 0x000fe2000c101920 */
[----:B------:R-:W-:-:S03]  /*63fd0*/  ISETP.LT.AND P5, PT, R154, UR30, !P0 ;  /* 0x0000001e9a007c0c */ /* 0x000fc6000c7a1270 */
[----:B------:R1:W-:Y:S01]  /*63fe0*/  @P2 STG.E desc[UR32][R22.64], R122 ;  /* 0x0000007a16002986 */ /* 0x0003e2000c101920 */
[----:B------:R-:W-:-:S03]  /*63ff0*/  ISETP.LT.AND P2, PT, R220, UR30, !P0 ;  /* 0x0000001edc007c0c */ /* 0x000fc6000c741270 */
[----:B-1----:R-:W2:Y:S01]  /*64000*/  LDL.LU R122, [R1+0x1074] ;  /* 0x00107400017a7983 */ /* 0x002ea20000300800 */
[----:B----4-:R-:W-:-:S04]  /*64010*/  IMAD.WIDE R18, R145, 0x4, R16 ;  /* 0x0000000491127825 */ /* 0x010fc800078e0210 */
[----:B------:R-:W-:Y:S01]  /*64020*/  IMAD.WIDE R20, R145, 0x4, R14 ;  /* 0x0000000491147825 */ /* 0x000fe200078e020e */
[----:B---3--:R1:W-:Y:S01]  /*64030*/  @P6 STG.E desc[UR32][R18.64], R165 ;  /* 0x000000a512006986 */ /* 0x0083e2000c101920 */
[----:B------:R-:W-:Y:S02]  /*64040*/  ISETP.LT.AND P6, PT, R155, UR30, !P0 ;  /* 0x0000001e9b007c0c */ /* 0x000fe4000c7c1270 */
[----:B------:R-:W-:Y:S01]  /*64050*/  IMAD.WIDE R22, R145, 0x4, R12 ;  /* 0x0000000491167825 */ /* 0x000fe200078e020c */
[----:B--2---:R2:W-:Y:S04]  /*64060*/  @P3 STG.E desc[UR32][R20.64], R163 ;  /* 0x000000a314003986 */ /* 0x0045e8000c101920 */
[----:B------:R3:W-:Y:S01]  /*64070*/  @P4 STG.E desc[UR32][R22.64], R144 ;  /* 0x0000009016004986 */ /* 0x0007e2000c101920 */
[----:B------:R-:W-:-:S02]  /*64080*/  ISETP.LT.AND P4, PT, R106, UR30, !P0 ;  /* 0x0000001e6a007c0c */ /* 0x000fc4000c781270 */
[----:B------:R-:W-:Y:S01]  /*64090*/  ISETP.LT.AND P0, PT, R107, UR30, !P0 ;  /* 0x0000001e6b007c0c */ /* 0x000fe2000c701270 */
[----:B-1----:R-:W-:-:S04]  /*640a0*/  IMAD.WIDE R18, R145, 0x4, R6 ;  /* 0x0000000491127825 */ /* 0x002fc800078e0206 */
[----:B--2---:R-:W-:-:S04]  /*640b0*/  IMAD.WIDE R20, R145, 0x4, R10 ;  /* 0x0000000491147825 */ /* 0x004fc800078e020a */
[C---:B---3--:R-:W-:Y:S01]  /*640c0*/  IMAD.WIDE R22, R145.reuse, 0x4, R8 ;  /* 0x0000000491167825 */ /* 0x048fe200078e0208 */
[----:B------:R-:W2:Y:S04]  /*640d0*/  LDL.LU R144, [R1+0x1ffc] ;  /* 0x001ffc0001907983 */ /* 0x000ea80000300800 */
[----:B------:R1:W-:Y:S04]  /*640e0*/  @P2 STG.E desc[UR32][R20.64], R168 ;  /* 0x000000a814002986 */ /* 0x0003e8000c101920 */
[----:B------:R-:W-:Y:S04]  /*640f0*/  @P5 STG.E desc[UR32][R22.64], R166 ;  /* 0x000000a616005986 */ /* 0x000fe8000c101920 */
[----:B------:R3:W-:Y:S01]  /*64100*/  @P6 STG.E desc[UR32][R18.64], R161 ;  /* 0x000000a112006986 */ /* 0x0007e2000c101920 */
[----:B-1----:R-:W-:-:S03]  /*64110*/  IMAD.WIDE R20, R145, 0x4, R4 ;  /* 0x0000000491147825 */ /* 0x002fc600078e0204 */
[----:B------:R-:W4:Y:S04]  /*64120*/  LDL.LU R165, [R1+0x1014] ;  /* 0x0010140001a57983 */ /* 0x000f280000300800 */
[----:B------:R-:W4:Y:S01]  /*64130*/  LDL.LU R163, [R1+0xf84] ;  /* 0x000f840001a37983 */ /* 0x000f220000300800 */
[----:B---3--:R-:W-:-:S03]  /*64140*/  IMAD.WIDE R18, R145, 0x4, R2 ;  /* 0x0000000491127825 */ /* 0x008fc600078e0202 */
[----:B------:R-:W3:Y:S04]  /*64150*/  LDL.LU R170, [R1+0xdb4] ;  /* 0x000db40001aa7983 */ /* 0x000ee80000300800 */
[----:B------:R-:W3:Y:S04]  /*64160*/  LDL.LU R169, [R1+0x884] ;  /* 0x0008840001a97983 */ /* 0x000ee80000300800 */
[----:B------:R-:W3:Y:S04]  /*64170*/  LDL.LU R161, [R1+0x3c4] ;  /* 0x0003c40001a17983 */ /* 0x000ee80000300800 */
[----:B------:R1:W-:Y:S04]  /*64180*/  @P4 STG.E desc[UR32][R20.64], R142 ;  /* 0x0000008e14004986 */ /* 0x0003e8000c101920 */
[----:B------:R1:W-:Y:S04]  /*64190*/  @P0 STG.E desc[UR32][R18.64], R143 ;  /* 0x0000008f12000986 */ /* 0x0003e8000c101920 */
[----:B-1----:R-:W3:Y:S04]  /*641a0*/  LDL.LU R142, [R1+0x1ff8] ;  /* 0x001ff800018e7983 */ /* 0x002ee80000300800 */
[----:B------:R-:W3:Y:S01]  /*641b0*/  LDL.LU R143, [R1+0x1ff4] ;  /* 0x001ff400018f7983 */ /* 0x000ee20000300800 */
[----:B------:R-:W-:-:S03]  /*641c0*/  VIADD R0, R123, 0x6a ;  /* 0x0000006a7b007836 */ /* 0x000fc60000000000 */
[----:B------:R-:W3:Y:S02]  /*641d0*/  LDL.LU R168, [R1+0x354] ;  /* 0x0003540001a87983 */ /* 0x000ee40000300800 */
[----:B------:R-:W-:Y:S02]  /*641e0*/  ISETP.GE.AND P1, PT, R0, UR4, PT ;  /* 0x0000000400007c0c */ /* 0x000fe4000bf26270 */
[----:B------:R-:W3:Y:S02]  /*641f0*/  LDL.LU R166, [R1+0x294] ;  /* 0x0002940001a67983 */ /* 0x000ee40000300800 */
[----:B------:R-:W-:Y:S02]  /*64200*/  ISETP.LT.AND P3, PT, R167, UR30, !P1 ;  /* 0x0000001ea7007c0c */ /* 0x000fe4000cf61270 */
[----:B------:R-:W-:Y:S02]  /*64210*/  ISETP.LT.AND P2, PT, R179, UR30, !P1 ;  /* 0x0000001eb3007c0c */ /* 0x000fe4000cf41270 */
[----:B------:R-:W-:-:S02]  /*64220*/  ISETP.LT.AND P5, PT, R194, UR30, !P1 ;  /* 0x0000001ec2007c0c */ /* 0x000fc4000cfa1270 */
[----:B------:R-:W-:Y:S02]  /*64230*/  ISETP.LT.AND P6, PT, R220, UR30, !P1 ;  /* 0x0000001edc007c0c */ /* 0x000fe4000cfc1270 */
[----:B------:R-:W-:Y:S02]  /*64240*/  ISETP.LT.AND P0, PT, R154, UR30, !P1 ;  /* 0x0000001e9a007c0c */ /* 0x000fe4000cf01270 */
[----:B------:R-:W-:Y:S01]  /*64250*/  ISETP.LT.AND P4, PT, R155, UR30, !P1 ;  /* 0x0000001e9b007c0c */ /* 0x000fe2000cf81270 */
[----:B--2---:R-:W-:-:S04]  /*64260*/  IMAD.WIDE R22, R144, 0x4, R16 ;  /* 0x0000000490167825 */ /* 0x004fc800078e0210 */
[C---:B------:R-:W-:Y:S01]  /*64270*/  IMAD.WIDE R20, R144.reuse, 0x4, R14 ;  /* 0x0000000490147825 */ /* 0x040fe200078e020e */
[----:B------:R1:W-:Y:S03]  /*64280*/  @P3 STG.E desc[UR32][R22.64], R122 ;  /* 0x0000007a16003986 */ /* 0x0003e6000c101920 */
[----:B------:R-:W-:-:S04]  /*64290*/  IMAD.WIDE R18, R144, 0x4, R10 ;  /* 0x0000000490127825 */ /* 0x000fc800078e020a */
[----:B-1----:R-:W-:Y:S01]  /*642a0*/  IMAD.WIDE R22, R144, 0x4, R12 ;  /* 0x0000000490167825 */ /* 0x002fe200078e020c */
[----:B------:R-:W2:Y:S04]  /*642b0*/  LDL.LU R122, [R1+0x214] ;  /* 0x00021400017a7983 */ /* 0x000ea80000300800 */
[----:B----4-:R1:W-:Y:S04]  /*642c0*/  @P2 STG.E desc[UR32][R20.64], R165 ;  /* 0x000000a514002986 */ /* 0x0103e8000c101920 */
[----:B------:R4:W-:Y:S04]  /*642d0*/  @P5 STG.E desc[UR32][R22.64], R163 ;  /* 0x000000a316005986 */ /* 0x0009e8000c101920 */
[----:B-1----:R-:W2:Y:S04]  /*642e0*/  LDL.LU R165, [R1+0x204] ;  /* 0x0002040001a57983 */ /* 0x002ea80000300800 */
[----:B----4-:R-:W4:Y:S01]  /*642f0*/  LDL.LU R163, [R1+0x1a4] ;  /* 0x0001a40001a37983 */ /* 0x010f220000300800 */
[----:B------:R-:W-:-:S03]  /*64300*/  ISETP.LT.AND P3, PT, R106, UR30, !P1 ;  /* 0x0000001e6a007c0c */ /* 0x000fc6000cf61270 */
[----:B---3--:R1:W-:Y:S04]  /*64310*/  @P6 STG.E desc[UR32][R18.64], R143 ;  /* 0x0000008f12006986 */ /* 0x0083e8000c101920 */
[----:B-1----:R-:W3:Y:S01]  /*64320*/  LDL.LU R143, [R1+0x1ff0] ;  /* 0x001ff000018f7983 */ /* 0x002ee20000300800 */
[----:B------:R-:W-:-:S04]  /*64330*/  IMAD.WIDE R20, R144, 0x4, R8 ;  /* 0x0000000490147825 */ /* 0x000fc800078e0208 */
[C---:B------:R-:W-:Y:S01]  /*64340*/  IMAD.WIDE R18, R144.reuse, 0x4, R6 ;  /* 0x0000000490127825 */ /* 0x040fe200078e0206 */
[----:B------:R-:W-:Y:S03]  /*64350*/  @P0 STG.E desc[UR32][R20.64], R170 ;  /* 0x000000aa14000986 */ /* 0x000fe6000c101920 */
[----:B------:R-:W-:Y:S01]  /*64360*/  IMAD.WIDE R22, R144, 0x4, R4 ;  /* 0x0000000490167825 */ /* 0x000fe200078e0204 */
[----:B------:R-:W-:Y:S04]  /*64370*/  @P4 STG.E desc[UR32][R18.64], R169 ;  /* 0x000000a912004986 */ /* 0x000fe8000c101920 */
[----:B------:R1:W-:Y:S04]  /*64380*/  @P3 STG.E desc[UR32][R22.64], R161 ;  /* 0x000000a116003986 */ /* 0x0003e8000c101920 */
[----:B-1----:R-:W4:Y:S01]  /*64390*/  LDL.LU R161, [R1+0x134] ;  /* 0x0001340001a17983 */ /* 0x002f220000300800 */
[----:B------:R-:W-:Y:S01]  /*643a0*/  VIADD R0, R123, 0x6b ;  /* 0x0000006b7b007836 */ /* 0x000fe20000000000 */
[----:B------:R-:W-:-:S04]  /*643b0*/  ISETP.LT.AND P1, PT, R107, UR30, !P1 ;  /* 0x0000001e6b007c0c */ /* 0x000fc8000cf21270 */
[----:B------:R-:W-:-:S04]  /*643c0*/  ISETP.GE.AND P2, PT, R0, UR4, PT ;  /* 0x0000000400007c0c */ /* 0x000fc8000bf46270 */
[----:B------:R-:W-:Y:S02]  /*643d0*/  ISETP.LT.AND P0, PT, R167, UR30, !P2 ;  /* 0x0000001ea7007c0c */ /* 0x000fe4000d701270 */
[----:B------:R-:W-:Y:S01]  /*643e0*/  ISETP.LT.AND P6, PT, R179, UR30, !P2 ;  /* 0x0000001eb3007c0c */ /* 0x000fe2000d7c1270 */
[----:B------:R-:W-:Y:S01]  /*643f0*/  IMAD.WIDE R144, R144, 0x4, R2 ;  /* 0x0000000490907825 */ /* 0x000fe200078e0202 */
[----:B------:R-:W-:Y:S02]  /*64400*/  ISETP.LT.AND P5, PT, R194, UR30, !P2 ;  /* 0x0000001ec2007c0c */ /* 0x000fe4000d7a1270 */
[----:B------:R-:W-:Y:S02]  /*64410*/  ISETP.LT.AND P3, PT, R220, UR30, !P2 ;  /* 0x0000001edc007c0c */ /* 0x000fe4000d761270 */
[----:B------:R-:W-:Y:S01]  /*64420*/  @P1 STG.E desc[UR32][R144.64], R168 ;  /* 0x000000a890001986 */ /* 0x000fe2000c101920 */
[----:B------:R-:W-:Y:S01]  /*64430*/  ISETP.LT.AND P4, PT, R154, UR30, !P2 ;  /* 0x0000001e9a007c0c */ /* 0x000fe2000d781270 */
[----:B---3--:R-:W-:-:S04]  /*64440*/  IMAD.WIDE R18, R143, 0x4, R16 ;  /* 0x000000048f127825 */ /* 0x008fc800078e0210 */
[----:B------:R-:W-:Y:S01]  /*64450*/  IMAD.WIDE R20, R143, 0x4, R14 ;  /* 0x000000048f147825 */ /* 0x000fe200078e020e */
[----:B------:R1:W-:Y:S01]  /*64460*/  @P0 STG.E desc[UR32][R18.64], R166 ;  /* 0x000000a612000986 */ /* 0x0003e2000c101920 */
[----:B------:R-:W-:-:S03]  /*64470*/  ISETP.LT.AND P0, PT, R155, UR30, !P2 ;  /* 0x0000001e9b007c0c */ /* 0x000fc6000d701270 */
[----:B--2---:R2:W-:Y:S01]  /*64480*/  @P6 STG.E desc[UR32][R20.64], R122 ;  /* 0x0000007a14006986 */ /* 0x0045e2000c101920 */
[----:B------:R-:W-:-:S04]  /*64490*/  IMAD.WIDE R22, R143, 0x4, R8 ;  /* 0x000000048f167825 */ /* 0x000fc800078e0208 */
[C---:B-1----:R-:W-:Y:S01]  /*644a0*/  IMAD.WIDE R18, R143.reuse, 0x4, R12 ;  /* 0x000000048f127825 */ /* 0x042fe200078e020c */
[----:B------:R-:W3:Y:S03]  /*644b0*/  LDL.LU R166, [R1+0x1078] ;  /* 0x0010780001a67983 */ /* 0x000ee60000300800 */
[----:B--2---:R-:W-:Y:S01]  /*644c0*/  IMAD.WIDE R20, R143, 0x4, R10 ;  /* 0x000000048f147825 */ /* 0x004fe200078e020a */
[----:B------:R-:W-:Y:S01]  /*644d0*/  @P5 STG.E desc[UR32][R18.64], R165 ;  /* 0x000000a512005986 */ /* 0x000fe2000c101920 */
[----:B------:R-:W-:-:S03]  /*644e0*/  ISETP.LT.AND P5, PT, R106, UR30, !P2 ;  /* 0x0000001e6a007c0c */ /* 0x000fc6000d7a1270 */
[----:B----4-:R-:W-:Y:S01]  /*644f0*/  @P3 STG.E desc[UR32][R20.64], R163 ;  /* 0x000000a314003986 */ /* 0x010fe2000c101920 */
[----:B------:R-:W-:-:S03]  /*64500*/  IMAD.WIDE R24, R143, 0x4, R6 ;  /* 0x000000048f187825 */ /* 0x000fc600078e0206 */
[----:B------:R-:W2:Y:S01]  /*64510*/  LDL.LU R122, [R1+0x1018] ;  /* 0x00101800017a7983 */ /* 0x000ea20000300800 */
[----:B------:R-:W-:-:S03]  /*64520*/  IMAD.WIDE R26, R143, 0x4, R4 ;  /* 0x000000048f1a7825 */ /* 0x000fc600078e0204 */
[----:B------:R1:W-:Y:S04]  /*64530*/  @P4 STG.E desc[UR32][R22.64], R142 ;  /* 0x0000008e16004986 */ /* 0x0003e8000c101920 */
[----:B------:R-:W-:Y:S04]  /*64540*/  @P0 STG.E desc[UR32][R24.64], R161 ;  /* 0x000000a118000986 */ /* 0x000fe8000c101920 */
[----:B-1----:R-:W4:Y:S04]  /*64550*/  LDL.LU R142, [R1+0x1fec] ;  /* 0x001fec00018e7983 */ /* 0x002f280000300800 */
[----:B------:R-:W2:Y:S04]  /*64560*/  LDL.LU R172, [R1+0xea8] ;  /* 0x000ea80001ac7983 */ /* 0x000ea80000300800 */
[----:B------:R-:W2:Y:S04]  /*64570*/  LDL.LU R165, [R1+0xdb8] ;  /* 0x000db80001a57983 */ /* 0x000ea80000300800 */
[----:B------:R-:W2:Y:S04]  /*64580*/  LDL.LU R170, [R1+0x888] ;  /* 0x0008880001aa7983 */ /* 0x000ea80000300800 */
[----:B------:R-:W2:Y:S04]  /*64590*/  LDL.LU R169, [R1+0x3c8] ;  /* 0x0003c80001a97983 */ /* 0x000ea80000300800 */
[----:B------:R1:W-:Y:S04]  /*645a0*/  @P5 STG.E desc[UR32][R26.64], R141 ;  /* 0x0000008d1a005986 */ /* 0x0003e8000c101920 */
[----:B-1----:R-:W2:Y:S01]  /*645b0*/  LDL.LU R141, [R1+0x1fe8] ;  /* 0x001fe800018d7983 */ /* 0x002ea20000300800 */
[----:B------:R-:W-:Y:S01]  /*645c0*/  VIADD R0, R123, 0x6c ;  /* 0x0000006c7b007836 */ /* 0x000fe20000000000 */
[----:B------:R-:W-:Y:S01]  /*645d0*/  ISETP.LT.AND P2, PT, R107, UR30, !P2 ;  /* 0x0000001e6b007c0c */ /* 0x000fe2000d741270 */
[----:B------:R-:W-:Y:S01]  /*645e0*/  IMAD.WIDE R28, R143, 0x4, R2 ;  /* 0x000000048f1c7825 */ /* 0x000fe200078e0202 */
[----:B------:R-:W2:Y:S02]  /*645f0*/  LDL.LU R163, [R1+0x358] ;  /* 0x0003580001a37983 */ /* 0x000ea40000300800 */
[----:B------:R-:W-:-:S04]  /*64600*/  ISETP.GE.AND P1, PT, R0, UR4, PT ;  /* 0x0000000400007c0c */ /* 0x000fc8000bf26270 */
[----:B------:R-:W-:Y:S02]  /*64610*/  ISETP.LT.AND P6, PT, R167, UR30, !P1 ;  /* 0x0000001ea7007c0c */ /* 0x000fe4000cfc1270 */
[----:B------:R-:W-:Y:S02]  /*64620*/  ISETP.LT.AND P3, PT, R179, UR30, !P1 ;  /* 0x0000001eb3007c0c */ /* 0x000fe4000cf61270 */
[----:B------:R-:W-:Y:S01]  /*64630*/  ISETP.LT.AND P4, PT, R194, UR30, !P1 ;  /* 0x0000001ec2007c0c */ /* 0x000fe2000cf81270 */
[----:B------:R1:W-:Y:S01]  /*64640*/  @P2 STG.E desc[UR32][R28.64], R140 ;  /* 0x0000008c1c002986 */ /* 0x0003e2000c101920 */
[----:B------:R-:W-:Y:S02]  /*64650*/  ISETP.LT.AND P2, PT, R220, UR30, !P1 ;  /* 0x0000001edc007c0c */ /* 0x000fe4000cf41270 */
[----:B------:R-:W-:Y:S01]  /*64660*/  ISETP.LT.AND P5, PT, R154, UR30, !P1 ;  /* 0x0000001e9a007c0c */ /* 0x000fe2000cfa1270 */
[----:B-1----:R-:W2:Y:S04]  /*64670*/  LDL.LU R140, [R1+0x1fe4] ;  /* 0x001fe400018c7983 */ /* 0x002ea80000300800 */
[----:B------:R-:W2:Y:S01]  /*64680*/  LDL.LU R161, [R1+0x298] ;  /* 0x0002980001a17983 */ /* 0x000ea20000300800 */
[----:B----4-:R-:W-:-:S04]  /*64690*/  IMAD.WIDE R18, R142, 0x4, R16 ;  /* 0x000000048e127825 */ /* 0x010fc800078e0210 */
[C---:B------:R-:W-:Y:S01]  /*646a0*/  IMAD.WIDE R20, R142.reuse, 0x4, R14 ;  /* 0x000000048e147825 */ /* 0x040fe200078e020e */
[----:B---3--:R-:W-:Y:S03]  /*646b0*/  @P6 STG.E desc[UR32][R18.64], R166 ;  /* 0x000000a612006986 */ /* 0x008fe6000c101920 */
[C---:B------:R-:W-:Y:S01]  /*646c0*/  IMAD.WIDE R22, R142.reuse, 0x4, R12 ;  /* 0x000000048e167825 */ /* 0x040fe200078e020c */
[----:B--2---:R-:W-:Y:S03]  /*646d0*/  @P3 STG.E desc[UR32][R20.64], R122 ;  /* 0x0000007a14003986 */ /* 0x004fe6000c101920 */
[----:B------:R-:W-:-:S04]  /*646e0*/  IMAD.WIDE R24, R142, 0x4, R10 ;  /* 0x000000048e187825 */ /* 0x000fc800078e020a */
[----:B------:R-:W-:Y:S01]  /*646f0*/  IMAD.WIDE R26, R142, 0x4, R8 ;  /* 0x000000048e1a7825 */ /* 0x000fe200078e0208 */
[----:B------:R1:W-:Y:S04]  /*64700*/  @P4 STG.E desc[UR32][R22.64], R141 ;  /* 0x0000008d16004986 */ /* 0x0003e8000c101920 */
[----:B-1----:R-:W2:Y:S04]  /*64710*/  LDL.LU R141, [R1+0x1fe0] ;  /* 0x001fe000018d7983 */ /* 0x002ea80000300800 */
[----:B------:R-:W3:Y:S04]  /*64720*/  LDL.LU R168, [R1+0x218] ;  /* 0x0002180001a87983 */ /* 0x000ee80000300800 */
[----:B------:R-:W4:Y:S04]  /*64730*/  LDL.LU R166, [R1+0x208] ;  /* 0x0002080001a67983 */ /* 0x000f280000300800 */
[----:B------:R-:W4:Y:S04]  /*64740*/  LDL.LU R122, [R1+0x1a8] ;  /* 0x0001a800017a7983 */ /* 0x000f280000300800 */
[----:B------:R-:W-:Y:S04]  /*64750*/  @P2 STG.E desc[UR32][R24.64], R172 ;  /* 0x000000ac18002986 */ /* 0x000fe8000c101920 */
[----:B------:R1:W-:Y:S04]  /*64760*/  @P5 STG.E desc[UR32][R26.64], R165 ;  /* 0x000000a51a005986 */ /* 0x0003e8000c101920 */
[----:B-1----:R-:W4:Y:S01]  /*64770*/  LDL.LU R165, [R1+0x138] ;  /* 0x0001380001a57983 */ /* 0x002f220000300800 */
[----:B------:R-:W-:Y:S01]  /*64780*/  VIADD R0, R123, 0x6d ;  /* 0x0000006d7b007836 */ /* 0x000fe20000000000 */
[----:B------:R-:W-:-:S02]  /*64790*/  ISETP.LT.AND P6, PT, R155, UR30, !P1 ;  /* 0x0000001e9b007c0c */ /* 0x000fc4000cfc1270 */
[----:B------:R-:W-:Y:S02]  /*647a0*/  ISETP.LT.AND P4, PT, R106, UR30, !P1 ;  /* 0x0000001e6a007c0c */ /* 0x000fe4000cf81270 */
[----:B------:R-:W-:Y:S02]  /*647b0*/  ISETP.LT.AND P1, PT, R107, UR30, !P1 ;  /* 0x0000001e6b007c0c */ /* 0x000fe4000cf21270 */
[----:B------:R-:W-:Y:S01]  /*647c0*/  ISETP.GE.AND P0, PT, R0, UR4, PT ;  /* 0x0000000400007c0c */ /* 0x000fe2000bf06270 */
[----:B------:R-:W-:-:S03]  /*647d0*/  IMAD.WIDE R28, R142, 0x4, R6 ;  /* 0x000000048e1c7825 */ /* 0x000fc600078e0206 */
[----:B------:R-:W-:Y:S01]  /*647e0*/  ISETP.LT.AND P3, PT, R167, UR30, !P0 ;  /* 0x0000001ea7007c0c */ /* 0x000fe2000c761270 */
[----:B------:R-:W-:Y:S01]  /*647f0*/  IMAD.WIDE R18, R142, 0x4, R4 ;  /* 0x000000048e127825 */ /* 0x000fe200078e0204 */
[----:B------:R-:W-:-:S03]  /*64800*/  ISETP.LT.AND P2, PT, R179, UR30, !P0 ;  /* 0x0000001eb3007c0c */ /* 0x000fc6000c741270 */
[----:B------:R-:W-:Y:S01]  /*64810*/  IMAD.WIDE R142, R142, 0x4, R2 ;  /* 0x000000048e8e7825 */ /* 0x000fe200078e0202 */
[----:B------:R-:W-:Y:S01]  /*64820*/  @P6 STG.E desc[UR32][R28.64], R170 ;  /* 0x000000aa1c006986 */ /* 0x000fe2000c101920 */
[----:B------:R-:W-:Y:S02]  /*64830*/  ISETP.LT.AND P5, PT, R194, UR30, !P0 ;  /* 0x0000001ec2007c0c */ /* 0x000fe4000c7a1270 */
[----:B------:R-:W-:Y:S01]  /*64840*/  ISETP.LT.AND P6, PT, R220, UR30, !P0 ;  /* 0x0000001edc007c0c */ /* 0x000fe2000c7c1270 */
[----:B------:R-:W-:Y:S04]  /*64850*/  @P4 STG.E desc[UR32][R18.64], R169 ;  /* 0x000000a912004986 */ /* 0x000fe8000c101920 */
[----:B------:R1:W-:Y:S01]  /*64860*/  @P1 STG.E desc[UR32][R142.64], R163 ;  /* 0x000000a38e001986 */ /* 0x0003e2000c101920 */
[----:B------:R-:W-:-:S02]  /*64870*/  ISETP.LT.AND P1, PT, R154, UR30, !P0 ;  /* 0x0000001e9a007c0c */ /* 0x000fc4000c721270 */
[----:B------:R-:W-:Y:S01]  /*64880*/  ISETP.LT.AND P4, PT, R155, UR30, !P0 ;  /* 0x0000001e9b007c0c */ /* 0x000fe2000c781270 */
[----:B-1----:R-:W4:Y:S01]  /*64890*/  LDL.LU R163, [R1+0x107c] ;  /* 0x00107c0001a37983 */ /* 0x002f220000300800 */
[----:B--2---:R-:W-:-:S04]  /*648a0*/  IMAD.WIDE R20, R141, 0x4, R16 ;  /* 0x000000048d147825 */ /* 0x004fc800078e0210 */
[C---:B------:R-:W-:Y:S01]  /*648b0*/  IMAD.WIDE R22, R141.reuse, 0x4, R14 ;  /* 0x000000048d167825 */ /* 0x040fe200078e020e */
[----:B------:R1:W-:Y:S01]  /*648c0*/  @P3 STG.E desc[UR32][R20.64], R161 ;  /* 0x000000a114003986 */ /* 0x0003e2000c101920 */
[----:B------:R-:W-:Y:S02]  /*648d0*/  ISETP.LT.AND P3, PT, R106, UR30, !P0 ;  /* 0x0000001e6a007c0c */ /* 0x000fe4000c761270 */
[----:B------:R-:W-:Y:S01]  /*648e0*/  IMAD.WIDE R24, R141, 0x4, R12 ;  /* 0x000000048d187825 */ /* 0x000fe200078e020c */
[----:B------:R-:W-:-:S03]  /*648f0*/  ISETP.LT.AND P0, PT, R107, UR30, !P0 ;  /* 0x0000001e6b007c0c */ /* 0x000fc6000c701270 */
[C---:B------:R-:W-:Y:S01]  /*64900*/  IMAD.WIDE R26, R141.reuse, 0x4, R10 ;  /* 0x000000048d1a7825 */ /* 0x040fe200078e020a */
[----:B---3--:R2:W-:Y:S03]  /*64910*/  @P2 STG.E desc[UR32][R22.64], R168 ;  /* 0x000000a816002986 */ /* 0x0085e6000c101920 */
[C---:B------:R-:W-:Y:S01]  /*64920*/  IMAD.WIDE R18, R141.reuse, 0x4, R8 ;  /* 0x000000048d127825 */ /* 0x040fe200078e0208 */
[----:B-1----:R-:W3:Y:S03]  /*64930*/  LDL.LU R161, [R1+0x101c] ;  /* 0x00101c0001a17983 */ /* 0x002ee60000300800 */
[C---:B------:R-:W-:Y:S01]  /*64940*/  IMAD.WIDE R20, R141.reuse, 0x4, R6 ;  /* 0x000000048d147825 */ /* 0x040fe200078e0206 */
[----:B----4-:R-:W-:Y:S03]  /*64950*/  @P5 STG.E desc[UR32][R24.64], R166 ;  /* 0x000000a618005986 */ /* 0x010fe6000c101920 */
[C---:B------:R-:W-:Y:S01]  /*64960*/  IMAD.WIDE R28, R141.reuse, 0x4, R4 ;  /* 0x000000048d1c7825 */ /* 0x040fe200078e0204 */
[----:B------:R-:W4:Y:S04]  /*64970*/  LDL.LU R169, [R1+0xf8c] ;  /* 0x000f8c0001a97983 */ /* 0x000f280000300800 */
[----:B------:R1:W-:Y:S04]  /*64980*/  @P6 STG.E desc[UR32][R26.64], R122 ;  /* 0x0000007a1a006986 */ /* 0x0003e8000c101920 */
[----:B------:R1:W-:Y:S01]  /*64990*/  @P1 STG.E desc[UR32][R18.64], R140 ;  /* 0x0000008c12001986 */ /* 0x0003e2000c101920 */
[----:B--2---:R-:W-:-:S03]  /*649a0*/  IMAD.WIDE R22, R141, 0x4, R2 ;  /* 0x000000048d167825 */ /* 0x004fc600078e0202 */
[----:B------:R-:W-:Y:S04]  /*649b0*/  @P4 STG.E desc[UR32][R20.64], R165 ;  /* 0x000000a514004986 */ /* 0x000fe8000c101920 */
[----:B-1----:R-:W2:Y:S04]  /*649c0*/  LDL.LU R122, [R1+0xeac] ;  /* 0x000eac00017a7983 */ /* 0x002ea80000300800 */
[----:B------:R-:W3:Y:S04]  /*649d0*/  LDL.LU R140, [R1+0x1fdc] ;  /* 0x001fdc00018c7983 */ /* 0x000ee80000300800 */
[----:B------:R1:W-:Y:S04]  /*649e0*/  @P3 STG.E desc[UR32][R28.64], R138 ;  /* 0x0000008a1c003986 */ /* 0x0003e8000c101920 */
[----:B------:R1:W-:Y:S04]  /*649f0*/  @P0 STG.E desc[UR32][R22.64], R139 ;  /* 0x0000008b16000986 */ /* 0x0003e8000c101920 */
[----:B-1----:R-:W2:Y:S04]  /*64a00*/  LDL.LU R138, [R1+0x1fd8] ;  /* 0x001fd800018a7983 */ /* 0x002ea80000300800 */
[----:B------:R-:W2:Y:S04]  /*64a10*/  LDL.LU R168, [R1+0x88c] ;  /* 0x00088c0001a87983 */ /* 0x000ea80000300800 */
[----:B------:R-:W2:Y:S04]  /*64a20*/  LDL.LU R166, [R1+0x3cc] ;  /* 0x0003cc0001a67983 */ /* 0x000ea80000300800 */
[----:B------:R-:W2:Y:S04]  /*64a30*/  LDL.LU R165, [R1+0x35c] ;  /* 0x00035c0001a57983 */ /* 0x000ea80000300800 */
[----:B------:R-:W2:Y:S01]  /*64a40*/  LDL.LU R139, [R1+0x1fd4] ;  /* 0x001fd400018b7983 */ /* 0x000ea20000300800 */
[----:B------:R-:W-:-:S05]  /*64a50*/  VIADD R0, R123, 0x6e ;  /* 0x0000006e7b007836 */ /* 0x000fca0000000000 */
[----:B------:R-:W-:-:S04]  /*64a60*/  ISETP.GE.AND P2, PT, R0, UR4, PT ;  /* 0x0000000400007c0c */ /* 0x000fc8000bf46270 */
[----:B------:R-:W-:Y:S02]  /*64a70*/  ISETP.LT.AND P1, PT, R167, UR30, !P2 ;  /* 0x0000001ea7007c0c */ /* 0x000fe4000d721270 */
[----:B------:R-:W-:Y:S02]  /*64a80*/  ISETP.LT.AND P6, PT, R179, UR30, !P2 ;  /* 0x0000001eb3007c0c */ /* 0x000fe4000d7c1270 */
[----:B------:R-:W-:Y:S02]  /*64a90*/  ISETP.LT.AND P5, PT, R194, UR30, !P2 ;  /* 0x0000001ec2007c0c */ /* 0x000fe4000d7a1270 */
[----:B------:R-:W-:Y:S02]  /*64aa0*/  ISETP.LT.AND P3, PT, R220, UR30, !P2 ;  /* 0x0000001edc007c0c */ /* 0x000fe4000d761270 */
[----:B------:R-:W-:Y:S01]  /*64ab0*/  ISETP.LT.AND P4, PT, R154, UR30, !P2 ;  /* 0x0000001e9a007c0c */ /* 0x000fe2000d781270 */
[----:B---3--:R-:W-:-:S04]  /*64ac0*/  IMAD.WIDE R24, R140, 0x4, R16 ;  /* 0x000000048c187825 */ /* 0x008fc800078e0210 */
[C---:B------:R-:W-:Y:S01]  /*64ad0*/  IMAD.WIDE R26, R140.reuse, 0x4, R14 ;  /* 0x000000048c1a7825 */ /* 0x040fe200078e020e */
[----:B------:R1:W-:Y:S03]  /*64ae0*/  @P1 STG.E desc[UR32][R24.64], R163 ;  /* 0x000000a318001986 */ /* 0x0003e6000c101920 */
[C---:B------:R-:W-:Y:S01]  /*64af0*/  IMAD.WIDE R18, R140.reuse, 0x4, R12 ;  /* 0x000000048c127825 */ /* 0x040fe200078e020c */
[----:B------:R3:W-:Y:S03]  /*64b00*/  @P6 STG.E desc[UR32][R26.64], R161 ;  /* 0x000000a11a006986 */ /* 0x0007e6000c101920 */
[C---:B------:R-:W-:Y:S01]  /*64b10*/  IMAD.WIDE R20, R140.reuse, 0x4, R10 ;  /* 0x000000048c147825 */ /* 0x040fe200078e020a */
[----:B----4-:R-:W-:Y:S03]  /*64b20*/  @P5 STG.E desc[UR32][R18.64], R169 ;  /* 0x000000a912005986 */ /* 0x010fe6000c101920 */
[----:B------:R-:W-:Y:S01]  /*64b30*/  IMAD.WIDE R28, R140, 0x4, R8 ;  /* 0x000000048c1c7825 */ /* 0x000fe200078e0208 */
[----:B-1----:R-:W4:Y:S04]  /*64b40*/  LDL.LU R163, [R1+0x29c] ;  /* 0x00029c0001a37983 */ /* 0x002f280000300800 */
[----:B--2---:R-:W-:Y:S04]  /*64b50*/  @P3 STG.E desc[UR32][R20.64], R122 ;  /* 0x0000007a14003986 */ /* 0x004fe8000c101920 */
[----:B---3--:R-:W2:Y:S04]  /*64b60*/  LDL.LU R161, [R1+0x21c] ;  /* 0x00021c0001a17983 */ /* 0x008ea80000300800 */
[----:B------:R1:W-:Y:S04]  /*64b70*/  @P4 STG.E desc[UR32][R28.64], R139 ;  /* 0x0000008b1c004986 */ /* 0x0003e8000c101920 */
[----:B-1----:R-:W3:Y:S01]  /*64b80*/  LDL.LU R139, [R1+0x1fd0] ;  /* 0x001fd000018b7983 */ /* 0x002ee20000300800 */
[----:B------:R-:W-:Y:S01]  /*64b90*/  VIADD R0, R123, 0x6f ;  /* 0x0000006f7b007836 */ /* 0x000fe20000000000 */
[----:B------:R-:W-:-:S02]  /*64ba0*/  ISETP.LT.AND P1, PT, R155, UR30, !P2 ;  /* 0x0000001e9b007c0c */ /* 0x000fc4000d721270 */
[----:B------:R-:W-:Y:S01]  /*64bb0*/  ISETP.LT.AND P5, PT, R106, UR30, !P2 ;  /* 0x0000001e6a007c0c */ /* 0x000fe2000d7a1270 */
[----:B------:R-:W-:Y:S01]  /*64bc0*/  IMAD.WIDE R22, R140, 0x4, R6 ;  /* 0x000000048c167825 */ /* 0x000fe200078e0206 */
[----:B------:R-:W-:Y:S01]  /*64bd0*/  ISETP.GE.AND P0, PT, R0, UR4, PT ;  /* 0x0000000400007c0c */ /* 0x000fe2000bf06270 */
[----:B------:R-:W2:Y:S01]  /*64be0*/  LDL.LU R122, [R1+0x1ac] ;  /* 0x0001ac00017a7983 */ /* 0x000ea20000300800 */
[----:B------:R-:W-:Y:S02]  /*64bf0*/  ISETP.LT.AND P2, PT, R107, UR30, !P2 ;  /* 0x0000001e6b007c0c */ /* 0x000fe4000d741270 */
[----:B------:R-:W-:Y:S01]  /*64c00*/  ISETP.LT.AND P6, PT, R167, UR30, !P0 ;  /* 0x0000001ea7007c0c */ /* 0x000fe2000c7c1270 */
[----:B------:R-:W-:Y:S01]  /*64c10*/  IMAD.WIDE R24, R140, 0x4, R4 ;  /* 0x000000048c187825 */ /* 0x000fe200078e0204 */
[----:B------:R-:W-:Y:S01]  /*64c20*/  ISETP.LT.AND P3, PT, R179, UR30, !P0 ;  /* 0x0000001eb3007c0c */ /* 0x000fe2000c761270 */
[----:B------:R-:W2:Y:S01]  /*64c30*/  LDL.LU R173, [R1+0x18c] ;  /* 0x00018c0001ad7983 */ /* 0x000ea20000300800 */
[----:B------:R-:W-:Y:S01]  /*64c40*/  ISETP.LT.AND P4, PT, R194, UR30, !P0 ;  /* 0x0000001ec2007c0c */ /* 0x000fe2000c781270 */
[----:B------:R-:W-:-:S02]  /*64c50*/  IMAD.WIDE R140, R140, 0x4, R2 ;  /* 0x000000048c8c7825 */ /* 0x000fc400078e0202 */
[----:B------:R-:W2:Y:S04]  /*64c60*/  LDL.LU R172, [R1+0x13c] ;  /* 0x00013c0001ac7983 */ /* 0x000ea80000300800 */
[----:B------:R1:W-:Y:S04]  /*64c70*/  @P1 STG.E desc[UR32][R22.64], R168 ;  /* 0x000000a816001986 */ /* 0x0003e8000c101920 */
[----:B------:R1:W-:Y:S04]  /*64c80*/  @P5 STG.E desc[UR32][R24.64], R166 ;  /* 0x000000a618005986 */ /* 0x0003e8000c101920 */
[----:B------:R-:W2:Y:S04]  /*64c90*/  LDL.LU R170, [R1+0x10c] ;  /* 0x00010c0001aa7983 */ /* 0x000ea80000300800 */
[----:B------:R-:W-:Y:S04]  /*64ca0*/  @P2 STG.E desc[UR32][R140.64], R165 ;  /* 0x000000a58c002986 */ /* 0x000fe8000c101920 */
[----:B------:R-:W2:Y:S04]  /*64cb0*/  LDL.LU R169, [R1+0xdc] ;  /* 0x0000dc0001a97983 */ /* 0x000ea80000300800 */
[----:B-1----:R-:W2:Y:S04]  /*64cc0*/  LDL.LU R168, [R1+0xc0] ;  /* 0x0000c00001a87983 */ /* 0x002ea80000300800 */
[----:B------:R-:W2:Y:S01]  /*64cd0*/  LDL.LU R166, [R1+0x80] ;  /* 0x0000800001a67983 */ /* 0x000ea20000300800 */
[----:B---3--:R-:W-:-:S04]  /*64ce0*/  IMAD.WIDE R18, R139, 0x4, R16 ;  /* 0x000000048b127825 */ /* 0x008fc800078e0210 */
[C---:B------:R-:W-:Y:S01]  /*64cf0*/  IMAD.WIDE R20, R139.reuse, 0x4, R14 ;  /* 0x000000048b147825 */ /* 0x040fe200078e020e */
[----:B----4-:R-:W-:Y:S03]  /*64d00*/  @P6 STG.E desc[UR32][R18.64], R163 ;  /* 0x000000a312006986 */ /* 0x010fe6000c101920 */
[----:B------:R-:W-:Y:S01]  /*64d10*/  IMAD.WIDE R26, R139, 0x4, R12 ;  /* 0x000000048b1a7825 */ /* 0x000fe200078e020c */
[----:B--2---:R-:W-:Y:S04]  /*64d20*/  @P3 STG.E desc[UR32][R20.64], R161 ;  /* 0x000000a114003986 */ /* 0x004fe8000c101920 */
[----:B------:R1:W-:Y:S04]  /*64d30*/  @P4 STG.E desc[UR32][R26.64], R138 ;  /* 0x0000008a1a004986 */ /* 0x0003e8000c101920 */
[----:B-1----:R-:W2:Y:S04]  /*64d40*/  LDL.LU R138, [R1+0x1fcc] ;  /* 0x001fcc00018a7983 */ /* 0x002ea80000300800 */
[----:B------:R-:W3:Y:S01]  /*64d50*/  LDL.LU R165, [R1+0x70] ;  /* 0x0000700001a57983 */ /* 0x000ee20000300800 */
[----:B------:R-:W-:-:S02]  /*64d60*/  ISETP.LT.AND P2, PT, R220, UR30, !P0 ;  /* 0x0000001edc007c0c */ /* 0x000fc4000c741270 */
[----:B------:R-:W-:Y:S02]  /*64d70*/  ISETP.LT.AND P5, PT, R154, UR30, !P0 ;  /* 0x0000001e9a007c0c */ /* 0x000fe4000c7a1270 */
[----:B------:R-:W-:Y:S01]  /*64d80*/  ISETP.LT.AND P6, PT, R155, UR30, !P0 ;  /* 0x0000001e9b007c0c */ /* 0x000fe2000c7c1270 */
[----:B------:R-:W-:Y:S02]  /*64d90*/  VIADD R0, R123, 0x70 ;  /* 0x000000707b007836 */ /* 0x000fe40000000000 */
[C---:B------:R-:W-:Y:S01]  /*64da0*/  IMAD.WIDE R22, R139.reuse, 0x4, R10 ;  /* 0x000000048b167825 */ /* 0x040fe200078e020a */
[----:B------:R-:W-:Y:S01]  /*64db0*/  ISETP.LT.AND P4, PT, R106, UR30, !P0 ;  /* 0x0000001e6a007c0c */ /* 0x000fe2000c781270 */
[----:B------:R-:W4:Y:S01]  /*64dc0*/  LDL.LU R163, [R1+0x50] ;  /* 0x0000500001a37983 */ /* 0x000f220000300800 */
[----:B------:R-:W-:Y:S01]  /*64dd0*/  ISETP.GE.AND P1, PT, R0, UR4, PT ;  /* 0x0000000400007c0c */ /* 0x000fe2000bf26270 */
[----:B------:R-:W-:Y:S01]  /*64de0*/  IMAD.WIDE R24, R139, 0x4, R8 ;  /* 0x000000048b187825 */ /* 0x000fe200078e0208 */
[----:B------:R-:W-:-:S03]  /*64df0*/  ISETP.LT.AND P0, PT, R107, UR30, !P0 ;  /* 0x0000001e6b007c0c */ /* 0x000fc6000c701270 */
[----:B------:R-:W-:Y:S01]  /*64e00*/  IMAD.WIDE R28, R139, 0x4, R6 ;  /* 0x000000048b1c7825 */ /* 0x000fe200078e0206 */
[----:B------:R-:W-:Y:S01]  /*64e10*/  ISETP.LT.AND P3, PT, R167, UR30, !P1 ;  /* 0x0000001ea7007c0c */ /* 0x000fe2000cf61270 */
[----:B------:R1:W-:Y:S01]  /*64e20*/  @P2 STG.E desc[UR32][R22.64], R122 ;  /* 0x0000007a16002986 */ /* 0x0003e2000c101920 */
[----:B------:R-:W-:-:S03]  /*64e30*/  ISETP.LT.AND P2, PT, R179, UR30, !P1 ;  /* 0x0000001eb3007c0c */ /* 0x000fc6000cf41270 */
[----:B------:R2:W-:Y:S01]  /*64e40*/  @P5 STG.E desc[UR32][R24.64], R173 ;  /* 0x000000ad18005986 */ /* 0x0005e2000c101920 */
[----:B------:R-:W-:-:S03]  /*64e50*/  ISETP.LT.AND P5, PT, R194, UR30, !P1 ;  /* 0x0000001ec2007c0c */ /* 0x000fc6000cfa1270 */
[----:B------:R2:W-:Y:S01]  /*64e60*/  @P6 STG.E desc[UR32][R28.64], R172 ;  /* 0x000000ac1c006986 */ /* 0x0005e2000c101920 */
[----:B------:R-:W-:Y:S01]  /*64e70*/  ISETP.LT.AND P6, PT, R220, UR30, !P1 ;  /* 0x0000001edc007c0c */ /* 0x000fe2000cfc1270 */
[C---:B------:R-:W-:Y:S02]  /*64e80*/  IMAD.WIDE R18, R139.reuse, 0x4, R4 ;  /* 0x000000048b127825 */ /* 0x040fe400078e0204 */
[----:B------:R-:W4:Y:S02]  /*64e90*/  LDL.LU R161, [R1+0x40] ;  /* 0x0000400001a17983 */ /* 0x000f240000300800 */
[----:B------:R-:W-:Y:S02]  /*64ea0*/  IMAD.WIDE R20, R139, 0x4, R2 ;  /* 0x000000048b147825 */ /* 0x000fe400078e0202 */
[----:B------:R-:W-:Y:S04]  /*64eb0*/  @P4 STG.E desc[UR32][R18.64], R170 ;  /* 0x000000aa12004986 */ /* 0x000fe8000c101920 */
[----:B------:R-:W-:Y:S04]  /*64ec0*/  @P0 STG.E desc[UR32][R20.64], R169 ;  /* 0x000000a914000986 */ /* 0x000fe8000c101920 */
[----:B-1----:R-:W4:Y:S01]  /*64ed0*/  LDL.LU R122, [R1+0x30] ;  /* 0x00003000017a7983 */ /* 0x002f220000300800 */
[----:B--2---:R-:W-:-:S04]  /*64ee0*/  IMAD.WIDE R26, R138, 0x4, R16 ;  /* 0x000000048a1a7825 */ /* 0x004fc800078e0210 */
[C---:B------:R-:W-:Y:S01]  /*64ef0*/  IMAD.WIDE R22, R138.reuse, 0x4, R14 ;  /* 0x000000048a167825 */ /* 0x040fe200078e020e */
[----:B------:R-:W-:Y:S03]  /*64f00*/  @P3 STG.E desc[UR32][R26.64], R168 ;  /* 0x000000a81a003986 */ /* 0x000fe6000c101920 */
[C---:B------:R-:W-:Y:S01]  /*64f10*/  IMAD.WIDE R24, R138.reuse, 0x4, R12 ;  /* 0x000000048a187825 */ /* 0x040fe200078e020c */
[----:B------:R-:W-:Y:S03]  /*64f20*/  @P2 STG.E desc[UR32][R22.64], R166 ;  /* 0x000000a616002986 */ /* 0x000fe6000c101920 */
[----:B------:R-:W-:Y:S01]  /*64f30*/  IMAD.WIDE R28, R138, 0x4, R10 ;  /* 0x000000048a1c7825 */ /* 0x000fe200078e020a */
[----:B---3--:R-:W-:Y:S04]  /*64f40*/  @P5 STG.E desc[UR32][R24.64], R165 ;  /* 0x000000a518005986 */ /* 0x008fe8000c101920 */
[----:B------:R1:W-:Y:S04]  /*64f50*/  @P6 STG.E desc[UR32][R28.64], R137 ;  /* 0x000000891c006986 */ /* 0x0003e8000c101920 */
[----:B-1----:R-:W2:Y:S01]  /*64f60*/  LDL.LU R137, [R1+0x1fc8] ;  /* 0x001fc80001897983 */ /* 0x002ea20000300800 */
[----:B------:R-:W-:Y:S01]  /*64f70*/  ISETP.LT.AND P0, PT, R154, UR30, !P1 ;  /* 0x0000001e9a007c0c */ /* 0x000fe2000cf01270 */
[----:B------:R-:W-:-:S02]  /*64f80*/  VIADD R0, R123, 0x71 ;  /* 0x000000717b007836 */ /* 0x000fc40000000000 */
[----:B------:R-:W-:Y:S01]  /*64f90*/  IMAD.WIDE R18, R138, 0x4, R8 ;  /* 0x000000048a127825 */ /* 0x000fe200078e0208 */
[----:B------:R-:W-:Y:S02]  /*64fa0*/  ISETP.LT.AND P4, PT, R155, UR30, !P1 ;  /* 0x0000001e9b007c0c */ /* 0x000fe4000cf81270 */
[----:B------:R-:W-:Y:S02]  /*64fb0*/  ISETP.GE.AND P2, PT, R0, UR4, PT ;  /* 0x0000000400007c0c */ /* 0x000fe4000bf46270 */
[----:B------:R-:W-:Y:S02]  /*64fc0*/  ISETP.LT.AND P3, PT, R106, UR30, !P1 ;  /* 0x0000001e6a007c0c */ /* 0x000fe4000cf61270 */
[----:B------:R-:W-:-:S03]  /*64fd0*/  ISETP.LT.AND P1, PT, R107, UR30, !P1 ;  /* 0x0000001e6b007c0c */ /* 0x000fc6000cf21270 */
[----:B----4-:R-:W-:Y:S01]  /*64fe0*/  @P0 STG.E desc[UR32][R18.64], R163 ;  /* 0x000000a312000986 */ /* 0x010fe2000c101920 */
[----:B------:R-:W-:Y:S02]  /*64ff0*/  ISETP.LT.AND P0, PT, R167, UR30, !P2 ;  /* 0x0000001ea7007c0c */ /* 0x000fe4000d701270 */
[----:B------:R-:W-:Y:S01]  /*65000*/  ISETP.LT.AND P6, PT, R179, UR30, !P2 ;  /* 0x0000001eb3007c0c */ /* 0x000fe2000d7c1270 */
[----:B------:R-:W-:-:S04]  /*65010*/  IMAD.WIDE R20, R138, 0x4, R6 ;  /* 0x000000048a147825 */ /* 0x000fc800078e0206 */
[C---:B------:R-:W-:Y:S01]  /*65020*/  IMAD.WIDE R26, R138.reuse, 0x4, R4 ;  /* 0x000000048a1a7825 */ /* 0x040fe200078e0204 */
[----:B------:R-:W-:Y:S03]  /*65030*/  @P4 STG.E desc[UR32][R20.64], R161 ;  /* 0x000000a114004986 */ /* 0x000fe6000c101920 */
[----:B------:R-:W-:Y:S01]  /*65040*/  IMAD.WIDE R138, R138, 0x4, R2 ;  /* 0x000000048a8a7825 */ /* 0x000fe200078e0202 */
[----:B------:R-:W-:Y:S04]  /*65050*/  @P3 STG.E desc[UR32][R26.64], R122 ;  /* 0x0000007a1a003986 */ /* 0x000fe8000c101920 */
[----:B------:R1:W-:Y:S04]  /*65060*/  @P1 STG.E desc[UR32][R138.64], R127 ;  /* 0x0000007f8a001986 */ /* 0x0003e8000c101920 */
[----:B-1----:R-:W3:Y:S01]  /*65070*/  LDL.LU R127, [R1+0x1fc4] ;  /* 0x001fc400017f7983 */ /* 0x002ee20000300800 */
[----:B--2---:R-:W-:-:S04]  /*65080*/  IMAD.WIDE R22, R137, 0x4, R16 ;  /* 0x0000000489167825 */ /* 0x004fc800078e0210 */
[----:B------:R-:W-:Y:S01]  /*65090*/  IMAD.WIDE R24, R137, 0x4, R14 ;  /* 0x0000000489187825 */ /* 0x000fe200078e020e */
[----:B------:R1:W-:Y:S04]  /*650a0*/  @P0 STG.E desc[UR32][R22.64], R135 ;  /* 0x0000008716000986 */ /* 0x0003e8000c101920 */
[----:B------:R2:W-:Y:S04]  /*650b0*/  @P6 STG.E desc[UR32][R24.64], R136 ;  /* 0x0000008818006986 */ /* 0x0005e8000c101920 */
[----:B-1----:R-:W4:Y:S04]  /*650c0*/  LDL.LU R135, [R1+0x1fc0] ;  /* 0x001fc00001877983 */ /* 0x002f280000300800 */
[----:B------:R-:W3:Y:S04]  /*650d0*/  LDL.LU R166, [R1+0xc4] ;  /* 0x0000c40001a67983 */ /* 0x000ee80000300800 */
[----:B------:R-:W4:Y:S04]  /*650e0*/  LDL.LU R165, [R1+0x84] ;  /* 0x0000840001a57983 */ /* 0x000f280000300800 */
[----:B--2---:R-:W2:Y:S01]  /*650f0*/  LDL.LU R136, [R1+0x1fbc] ;  /* 0x001fbc0001887983 */ /* 0x004ea20000300800 */
[----:B------:R-:W-:-:S02]  /*65100*/  ISETP.LT.AND P5, PT, R194, UR30, !P2 ;  /* 0x0000001ec2007c0c */ /* 0x000fc4000d7a1270 */
[----:B------:R-:W-:Y:S02]  /*65110*/  ISETP.LT.AND P3, PT, R220, UR30, !P2 ;  /* 0x0000001edc007c0c */ /* 0x000fe4000d761270 */
[----:B------:R-:W-:Y:S01]  /*65120*/  ISETP.LT.AND P4, PT, R154, UR30, !P2 ;  /* 0x0000001e9a007c0c */ /* 0x000fe2000d781270 */
[----:B------:R-:W-:Y:S02]  /*65130*/  VIADD R0, R123, 0x72 ;  /* 0x000000727b007836 */ /* 0x000fe40000000000 */
[----:B------:R-:W-:Y:S01]  /*65140*/  IMAD.WIDE R18, R137, 0x4, R12 ;  /* 0x0000000489127825 */ /* 0x000fe200078e020c */
[----:B------:R-:W-:Y:S01]  /*65150*/  ISETP.LT.AND P0, PT, R155, UR30, !P2 ;  /* 0x0000001e9b007c0c */ /* 0x000fe2000d701270 */
[----:B------:R-:W4:Y:S02]  /*65160*/  LDL.LU R163, [R1+0x64] ;  /* 0x0000640001a37983 */ /* 0x000f240000300800 */
[----:B------:R-:W-:Y:S01]  /*65170*/  IMAD.WIDE R20, R137, 0x4, R10 ;  /* 0x0000000489147825 */ /* 0x000fe200078e020a */
[----:B------:R-:W-:-:S03]  /*65180*/  ISETP.GE.AND P1, PT, R0, UR4, PT ;  /* 0x0000000400007c0c */ /* 0x000fc6000bf26270 */
[----:B------:R-:W-:Y:S01]  /*65190*/  IMAD.WIDE R26, R137, 0x4, R8 ;  /* 0x00000004891a7825 */ /* 0x000fe200078e0208 */
[----:B------:R2:W-:Y:S01]  /*651a0*/  @P5 STG.E desc[UR32][R18.64], R248 ;  /* 0x000000f812005986 */ /* 0x0005e2000c101920 */
[----:B------:R-:W-:Y:S02]  /*651b0*/  ISETP.LT.AND P6, PT, R106, UR30, !P2 ;  /* 0x0000001e6a007c0c */ /* 0x000fe4000d7c1270 */
[----:B------:R-:W-:Y:S01]  /*651c0*/  ISETP.LT.AND P2, PT, R107, UR30, !P2 ;  /* 0x0000001e6b007c0c */ /* 0x000fe2000d741270 */
[----:B------:R1:W-:Y:S01]  /*651d0*/  @P3 STG.E desc[UR32][R20.64], R244 ;  /* 0x000000f414003986 */ /* 0x0003e2000c101920 */
[----:B------:R-:W-:-:S03]  /*651e0*/  ISETP.LT.AND P3, PT, R167, UR30, !P1 ;  /* 0x0000001ea7007c0c */ /* 0x000fc6000cf61270 */
[----:B------:R3:W-:Y:S01]  /*651f0*/  @P4 STG.E desc[UR32][R26.64], R240 ;  /* 0x000000f01a004986 */ /* 0x0007e2000c101920 */
[----:B------:R-:W-:Y:S02]  /*65200*/  ISETP.LT.AND P4, PT, R179, UR30, !P1 ;  /* 0x0000001eb3007c0c */ /* 0x000fe4000cf81270 */
[----:B------:R-:W-:Y:S01]  /*65210*/  ISETP.LT.AND P5, PT, R194, UR30, !P1 ;  /* 0x0000001ec2007c0c */ /* 0x000fe2000cfa1270 */
[C---:B------:R-:W-:Y:S01]  /*65220*/  IMAD.WIDE R22, R137.reuse, 0x4, R6 ;  /* 0x0000000489167825 */ /* 0x040fe200078e0206 */
[----:B------:R-:W4:Y:S03]  /*65230*/  LDL.LU R161, [R1+0x54] ;  /* 0x0000540001a17983 */ /* 0x000f260000300800 */
[C---:B------:R-:W-:Y:S01]  /*65240*/  IMAD.WIDE R24, R137.reuse, 0x4, R4 ;  /* 0x0000000489187825 */ /* 0x040fe200078e0204 */
[----:B------:R-:W-:Y:S03]  /*65250*/  @P0 STG.E desc[UR32][R22.64], R236 ;  /* 0x000000ec16000986 */ /* 0x000fe6000c101920 */
[----:B------:R-:W-:Y:S01]  /*65260*/  IMAD.WIDE R28, R137, 0x4, R2 ;  /* 0x00000004891c7825 */ /* 0x000fe200078e0202 */
[----:B------:R-:W-:Y:S04]  /*65270*/  @P6 STG.E desc[UR32][R24.64], R232 ;  /* 0x000000e818006986 */ /* 0x000fe8000c101920 */
[----:B------:R-:W-:Y:S04]  /*65280*/  @P2 STG.E desc[UR32][R28.64], R56 ;  /* 0x000000381c002986 */ /* 0x000fe8000c101920 */
[----:B------:R-:W4:Y:S01]  /*65290*/  LDL.LU R122, [R1+0x44] ;  /* 0x00004400017a7983 */ /* 0x000f220000300800 */
[----:B--2---:R-:W-:-:S04]  /*652a0*/  IMAD.WIDE R18, R136, 0x4, R16 ;  /* 0x0000000488127825 */ /* 0x004fc800078e0210 */
[C---:B-1----:R-:W-:Y:S01]  /*652b0*/  IMAD.WIDE R20, R136.reuse, 0x4, R14 ;  /* 0x0000000488147825 */ /* 0x042fe200078e020e */
[----:B---3--:R-:W-:Y:S03]  /*652c0*/  @P3 STG.E desc[UR32][R18.64], R166 ;  /* 0x000000a612003986 */ /* 0x008fe6000c101920 */
[----:B------:R-:W-:Y:S01]  /*652d0*/  IMAD.WIDE R26, R136, 0x4, R12 ;  /* 0x00000004881a7825 */ /* 0x000fe200078e020c */
[----:B----4-:R-:W-:Y:S04]  /*652e0*/  @P4 STG.E desc[UR32][R20.64], R165 ;  /* 0x000000a514004986 */ /* 0x010fe8000c101920 */
[----:B------:R1:W-:Y:S04]  /*652f0*/  @P5 STG.E desc[UR32][R26.64], R135 ;  /* 0x000000871a005986 */ /* 0x0003e8000c101920 */
[----:B-1----:R-:W2:Y:S01]  /*65300*/  LDL.LU R135, [R1+0x1fb8] ;  /* 0x001fb80001877983 */ /* 0x002ea20000300800 */
[----:B------:R-:W-:Y:S01]  /*65310*/  ISETP.LT.AND P6, PT, R220, UR30, !P1 ;  /* 0x0000001edc007c0c */ /* 0x000fe2000cfc1270 */
[----:B------:R-:W-:Y:S01]  /*65320*/  VIADD R0, R123, 0x73 ;  /* 0x000000737b007836 */ /* 0x000fe20000000000 */
[----:B------:R-:W-:Y:S01]  /*65330*/  ISETP.LT.AND P2, PT, R154, UR30, !P1 ;  /* 0x0000001e9a007c0c */ /* 0x000fe2000cf41270 */
[----:B------:R-:W-:Y:S01]  /*65340*/  IMAD.WIDE R22, R136, 0x4, R10 ;  /* 0x0000000488167825 */ /* 0x000fe200078e020a */
[----:B------:R-:W-:-:S02]  /*65350*/  ISETP.LT.AND P3, PT, R155, UR30, !P1 ;  /* 0x0000001e9b007c0c */ /* 0x000fc4000cf61270 */
[----:B------:R-:W-:Y:S01]  /*65360*/  ISETP.GE.AND P0, PT, R0, UR4, PT ;  /* 0x0000000400007c0c */ /* 0x000fe2000bf06270 */
[----:B------:R-:W-:Y:S01]  /*65370*/  IMAD.WIDE R24, R136, 0x4, R8 ;  /* 0x0000000488187825 */ /* 0x000fe200078e0208 */
[----:B------:R-:W-:Y:S02]  /*65380*/  ISETP.LT.AND P4, PT, R106, UR30, !P1 ;  /* 0x0000001e6a007c0c */ /* 0x000fe4000cf81270 */
[----:B------:R-:W-:Y:S02]  /*65390*/  ISETP.LT.AND P1, PT, R107, UR30, !P1 ;  /* 0x0000001e6b007c0c */ /* 0x000fe4000cf21270 */
[----:B------:R-:W-:Y:S01]  /*653a0*/  ISETP.LT.AND P5, PT, R167, UR30, !P0 ;  /* 0x0000001ea7007c0c */ /* 0x000fe2000c7a1270 */
[----:B------:R-:W-:Y:S01]  /*653b0*/  @P6 STG.E desc[UR32][R22.64], R163 ;  /* 0x000000a316006986 */ /* 0x000fe2000c101920 */
[----:B------:R-:W-:-:S03]  /*653c0*/  IMAD.WIDE R28, R136, 0x4, R6 ;  /* 0x00000004881c7825 */ /* 0x000fc600078e0206 */
[----:B------:R-:W-:Y:S01]  /*653d0*/  @P2 STG.E desc[UR32][R24.64], R161 ;  /* 0x000000a118002986 */ /* 0x000fe2000c101920 */
[----:B------:R-:W-:Y:S01]  /*653e0*/  ISETP.LT.AND P2, PT, R179, UR30, !P0 ;  /* 0x0000001eb3007c0c */ /* 0x000fe2000c741270 */
[----:B------:R-:W-:-:S04]  /*653f0*/  IMAD.WIDE R18, R136, 0x4, R4 ;  /* 0x0000000488127825 */ /* 0x000fc800078e0204 */
[----:B------:R-:W-:Y:S01]  /*65400*/  IMAD.WIDE R136, R136, 0x4, R2 ;  /* 0x0000000488887825 */ /* 0x000fe200078e0202 */
[----:B------:R-:W-:Y:S04]  /*65410*/  @P3 STG.E desc[UR32][R28.64], R122 ;  /* 0x0000007a1c003986 */ /* 0x000fe8000c101920 */
[----:B------:R1:W-:Y:S04]  /*65420*/  @P4 STG.E desc[UR32][R18.64], R127 ;  /* 0x0000007f12004986 */ /* 0x0003e8000c101920 */
[----:B------:R3:W-:Y:S04]  /*65430*/  @P1 STG.E desc[UR32][R136.64], R128 ;  /* 0x0000008088001986 */ /* 0x0007e8000c101920 */
[----:B-1----:R-:W4:Y:S04]  /*65440*/  LDL.LU R127, [R1+0x1fb4] ;  /* 0x001fb400017f7983 */ /* 0x002f280000300800 */
[----:B---3--:R-:W3:Y:S01]  /*65450*/  LDL.LU R128, [R1+0x1fb0] ;  /* 0x001fb00001807983 */ /* 0x008ee20000300800 */
[----:B--2---:R-:W-:-:S04]  /*65460*/  IMAD.WIDE R20, R135, 0x4, R16 ;  /* 0x0000000487147825 */ /* 0x004fc800078e0210 */
[----:B------:R-:W-:Y:S01]  /*65470*/  IMAD.WIDE R22, R135, 0x4, R14 ;  /* 0x0000000487167825 */ /* 0x000fe200078e020e */
[----:B------:R1:W-:Y:S04]  /*65480*/  @P5 STG.E desc[UR32][R20.64], R133 ;  /* 0x0000008514005986 */ /* 0x0003e8000c101920 */
[----:B------:R2:W-:Y:S04]  /*65490*/  @P2 STG.E desc[UR32][R22.64], R134 ;  /* 0x0000008616002986 */ /* 0x0005e8000c101920 */
[----:B-1----:R-:W4:Y:S04]  /*654a0*/  LDL.LU R133, [R1+0x1fac] ;  /* 0x001fac0001857983 */ /* 0x002f280000300800 */
[----:B------:R-:W3:Y:S04]  /*654b0*/  LDL.LU R165, [R1+0xc8] ;  /* 0x0000c80001a57983 */ /* 0x000ee80000300800 */
[----:B------:R-:W4:Y:S04]  /*654c0*/  LDL.LU R163, [R1+0x88] ;  /* 0x0000880001a37983 */ /* 0x000f280000300800 */
[----:B------:R-:W4:Y:S04]  /*654d0*/  LDL.LU R161, [R1+0x78] ;  /* 0x0000780001a17983 */ /* 0x000f280000300800 */
[----:B--2---:R-:W2:Y:S04]  /*654e0*/  LDL.LU R134, [R1+0x1fa8] ;  /* 0x001fa80001867983 */ /* 0x004ea80000300800 */
[----:B------:R-:W4:Y:S01]  /*654f0*/  LDL.LU R122, [R1+0x68] ;  /* 0x00006800017a7983 */ /* 0x000f220000300800 */
[----:B------:R-:W-:-:S02]  /*65500*/  ISETP.LT.AND P3, PT, R194, UR30, !P0 ;  /* 0x0000001ec2007c0c */ /* 0x000fc4000c761270 */
[----:B------:R-:W-:Y:S02]  /*65510*/  ISETP.LT.AND P1, PT, R220, UR30, !P0 ;  /* 0x0000001edc007c0c */ /* 0x000fe4000c721270 */
[----:B------:R-:W-:Y:S02]  /*65520*/  ISETP.LT.AND P5, PT, R154, UR30, !P0 ;  /* 0x0000001e9a007c0c */ /* 0x000fe4000c7a1270 */
[----:B------:R-:W-:Y:S01]  /*65530*/  ISETP.LT.AND P4, PT, R155, UR30, !P0 ;  /* 0x0000001e9b007c0c */ /* 0x000fe2000c781270 */
[----:B------:R-:W-:Y:S01]  /*65540*/  VIADD R0, R123, 0x74 ;  /* 0x000000747b007836 */ /* 0x000fe20000000000 */
[----:B------:R-:W-:Y:S01]  /*65550*/  ISETP.LT.AND P6, PT, R106, UR30, !P0 ;  /* 0x0000001e6a007c0c */ /* 0x000fe2000c7c1270 */
[----:B------:R-:W-:-:S04]  /*65560*/  IMAD.WIDE R24, R135, 0x4, R12 ;  /* 0x0000000487187825 */ /* 0x000fc800078e020c */
[----:B------:R-:W-:Y:S01]  /*65570*/  IMAD.WIDE R26, R135, 0x4, R10 ;  /* 0x00000004871a7825 */ /* 0x000fe200078e020a */
[----:B------:R-:W-:-:S03]  /*65580*/  ISETP.GE.AND P2, PT, R0, UR4, PT ;  /* 0x0000000400007c0c */ /* 0x000fc6000bf46270 */
[C---:B------:R-:W-:Y:S01]  /*65590*/  IMAD.WIDE R18, R135.reuse, 0x4, R8 ;  /* 0x0000000487127825 */ /* 0x040fe200078e0208 */
[----:B------:R2:W-:Y:S03]  /*655a0*/  @P3 STG.E desc[UR32][R24.64], R249 ;  /* 0x000000f918003986 */ /* 0x0005e6000c101920 */
[----:B------:R-:W-:Y:S01]  /*655b0*/  IMAD.WIDE R20, R135, 0x4, R6 ;  /* 0x0000000487147825 */ /* 0x000fe200078e0206 */
[----:B------:R1:W-:Y:S01]  /*655c0*/  @P1 STG.E desc[UR32][R26.64], R245 ;  /* 0x000000f51a001986 */ /* 0x0003e2000c101920 */
[----:B------:R-:W-:Y:S02]  /*655d0*/  ISETP.LT.AND P0, PT, R107, UR30, !P0 ;  /* 0x0000001e6b007c0c */ /* 0x000fe4000c701270 */
[----:B------:R-:W-:Y:S01]  /*655e0*/  IMAD.WIDE R28, R135, 0x4, R4 ;  /* 0x00000004871c7825 */ /* 0x000fe200078e0204 */
[----:B------:R3:W-:Y:S01]  /*655f0*/  @P5 STG.E desc[UR32][R18.64], R241 ;  /* 0x000000f112005986 */ /* 0x0007e2000c101920 */
[----:B------:R-:W-:-:S02]  /*65600*/  ISETP.LT.AND P1, PT, R167, UR30, !P2 ;  /* 0x0000001ea7007c0c */ /* 0x000fc4000d721270 */
[----:B------:R-:W-:Y:S01]  /*65610*/  ISETP.LT.AND P3, PT, R179, UR30, !P2 ;  /* 0x0000001eb3007c0c */ /* 0x000fe2000d761270 */
[----:B------:R4:W-:Y:S01]  /*65620*/  @P4 STG.E desc[UR32][R20.64], R237 ;  /* 0x000000ed14004986 */ /* 0x0009e2000c101920 */
[----:B------:R-:W-:Y:S02]  /*65630*/  ISETP.LT.AND P4, PT, R194, UR30, !P2 ;  /* 0x0000001ec2007c0c */ /* 0x000fe4000d781270 */
[----:B------:R-:W-:Y:S01]  /*65640*/  ISETP.LT.AND P5, PT, R220, UR30, !P2 ;  /* 0x0000001edc007c0c */ /* 0x000fe2000d7a1270 */
[----:B------:R4:W-:Y:S01]  /*65650*/  @P6 STG.E desc[UR32][R28.64], R233 ;  /* 0x000000e91c006986 */ /* 0x0009e2000c101920 */
[----:B------:R-:W-:Y:S01]  /*65660*/  ISETP.LT.AND P6, PT, R154, UR30, !P2 ;  /* 0x0000001e9a007c0c */ /* 0x000fe2000d7c1270 */
[----:B------:R-:W-:-:S05]  /*65670*/  IMAD.WIDE R22, R135, 0x4, R2 ;  /* 0x0000000487167825 */ /* 0x000fca00078e0202 */
[----:B------:R-:W-:Y:S01]  /*65680*/  @P0 STG.E desc[UR32][R22.64], R57 ;  /* 0x0000003916000986 */ /* 0x000fe2000c101920 */
[----:B--2---:R-:W-:-:S04]  /*65690*/  IMAD.WIDE R24, R134, 0x4, R16 ;  /* 0x0000000486187825 */ /* 0x004fc800078e0210 */
[C---:B-1----:R-:W-:Y:S01]  /*656a0*/  IMAD.WIDE R26, R134.reuse, 0x4, R14 ;  /* 0x00000004861a7825 */ /* 0x042fe200078e020e */
[----:B---3--:R-:W-:Y:S03]  /*656b0*/  @P1 STG.E desc[UR32][R24.64], R165 ;  /* 0x000000a518001986 */ /* 0x008fe6000c101920 */
[C---:B------:R-:W-:Y:S01]  /*656c0*/  IMAD.WIDE R18, R134.reuse, 0x4, R12 ;  /* 0x0000000486127825 */ /* 0x040fe200078e020c */
[----:B----4-:R-:W-:Y:S03]  /*656d0*/  @P3 STG.E desc[UR32][R26.64], R163 ;  /* 0x000000a31a003986 */ /* 0x010fe6000c101920 */
[C---:B------:R-:W-:Y:S01]  /*656e0*/  IMAD.WIDE R20, R134.reuse, 0x4, R10 ;  /* 0x0000000486147825 */ /* 0x040fe200078e020a */
[----:B------:R-:W-:Y:S03]  /*656f0*/  @P4 STG.E desc[UR32][R18.64], R161 ;  /* 0x000000a112004986 */ /* 0x000fe6000c101920 */
[----:B------:R-:W-:Y:S01]  /*65700*/  IMAD.WIDE R28, R134, 0x4, R8 ;  /* 0x00000004861c7825 */ /* 0x000fe200078e0208 */
[----:B------:R-:W-:Y:S04]  /*65710*/  @P5 STG.E desc[UR32][R20.64], R122 ;  /* 0x0000007a14005986 */ /* 0x000fe8000c101920 */
[----:B------:R1:W-:Y:S04]  /*65720*/  @P6 STG.E desc[UR32][R28.64], R133 ;  /* 0x000000851c006986 */ /* 0x0003e8000c101920 */
[----:B-1----:R-:W2:Y:S01]  /*65730*/  LDL.LU R133, [R1+0x1fa4] ;  /* 0x001fa40001857983 */ /* 0x002ea20000300800 */
[----:B------:R-:W-:Y:S01]  /*65740*/  VIADD R0, R123, 0x75 ;  /* 0x000000757b007836 */ /* 0x000fe20000000000 */
[----:B------:R-:W-:-:S02]  /*65750*/  ISETP.LT.AND P1, PT, R155, UR30, !P2 ;  /* 0x0000001e9b007c0c */ /* 0x000fc4000d721270 */
[----:B------:R-:W-:Y:S01]  /*65760*/  ISETP.LT.AND P3, PT, R106, UR30, !P2 ;  /* 0x0000001e6a007c0c */ /* 0x000fe2000d761270 */
[----:B------:R-:W-:Y:S01]  /*65770*/  IMAD.WIDE R22, R134, 0x4, R6 ;  /* 0x0000000486167825 */ /* 0x000fe200078e0206 */
[----:B------:R-:W-:Y:S01]  /*65780*/  ISETP.GE.AND P0, PT, R0, UR4, PT ;  /* 0x0000000400007c0c */ /* 0x000fe2000bf06270 */
[----:B------:R-:W3:Y:S01]  /*65790*/  LDL.LU R122, [R1+0xcc] ;  /* 0x0000cc00017a7983 */ /* 0x000ee20000300800 */
[----:B------:R-:W-:Y:S02]  /*657a0*/  ISETP.LT.AND P2, PT, R107, UR30, !P2 ;  /* 0x0000001e6b007c0c */ /* 0x000fe4000d741270 */
[----:B------:R-:W-:Y:S02]  /*657b0*/  ISETP.LT.AND P5, PT, R167, UR30, !P0 ;  /* 0x0000001ea7007c0c */ /* 0x000fe4000c7a1270 */
[----:B------:R-:W-:Y:S01]  /*657c0*/  ISETP.LT.AND P6, PT, R179, UR30, !P0 ;  /* 0x0000001eb3007c0c */ /* 0x000fe2000c7c1270 */
[----:B------:R-:W-:-:S04]  /*657d0*/  IMAD.WIDE R24, R134, 0x4, R4 ;  /* 0x0000000486187825 */ /* 0x000fc800078e0204 */
[----:B------:R-:W-:Y:S01]  /*657e0*/  IMAD.WIDE R134, R134, 0x4, R2 ;  /* 0x0000000486867825 */ /* 0x000fe200078e0202 */
[----:B------:R1:W-:Y:S04]  /*657f0*/  @P1 STG.E desc[UR32][R22.64], R128 ;  /* 0x0000008016001986 */ /* 0x0003e8000c101920 */
[----:B------:R4:W-:Y:S04]  /*65800*/  @P3 STG.E desc[UR32][R24.64], R129 ;  /* 0x0000008118003986 */ /* 0x0009e8000c101920 */
[----:B------:R4:W-:Y:S04]  /*65810*/  @P2 STG.E desc[UR32][R134.64], R130 ;  /* 0x0000008286002986 */ /* 0x0009e8000c101920 */
[----:B-1----:R-:W3:Y:S04]  /*65820*/  LDL.LU R128, [R1+0x1fa0] ;  /* 0x001fa00001807983 */ /* 0x002ee80000300800 */
[----:B----4-:R-:W4:Y:S04]  /*65830*/  LDL.LU R129, [R1+0x1f9c] ;  /* 0x001f9c0001817983 */ /* 0x010f280000300800 */
[----:B------:R-:W4:Y:S01]  /*65840*/  LDL.LU R130, [R1+0x1f98] ;  /* 0x001f980001827983 */ /* 0x000f220000300800 */
[----:B--2---:R-:W-:-:S04]  /*65850*/  IMAD.WIDE R18, R133, 0x4, R16 ;  /* 0x0000000485127825 */ /* 0x004fc800078e0210 */
[----:B------:R-:W-:Y:S01]  /*65860*/  IMAD.WIDE R20, R133, 0x4, R14 ;  /* 0x0000000485147825 */ /* 0x000fe200078e020e */
[----:B------:R1:W-:Y:S04]  /*65870*/  @P5 STG.E desc[UR32][R18.64], R131 ;  /* 0x0000008312005986 */ /* 0x0003e8000c101920 */
[----:B------:R2:W-:Y:S04]  /*65880*/  @P6 STG.E desc[UR32][R20.64], R132 ;  /* 0x0000008414006986 */ /* 0x0005e8000c101920 */
[----:B-1----:R-:W4:Y:S04]  /*65890*/  LDL.LU R131, [R1+0x1f94] ;  /* 0x001f940001837983 */ /* 0x002f280000300800 */
[----:B--2---:R-:W2:Y:S01]  /*658a0*/  LDL.LU R132, [R1+0x1f90] ;  /* 0x001f900001847983 */ /* 0x004ea20000300800 */
[----:B------:R-:W-:-:S02]  /*658b0*/  ISETP.LT.AND P4, PT, R194, UR30, !P0 ;  /* 0x0000001ec2007c0c */ /* 0x000fc4000c781270 */
[----:B------:R-:W-:Y:S01]  /*658c0*/  ISETP.LT.AND P2, PT, R220, UR30, !P0 ;  /* 0x0000001edc007c0c */ /* 0x000fe2000c741270 */
[----:B------:R-:W-:Y:S02]  /*658d0*/  VIADD R0, R123, 0x76 ;  /* 0x000000767b007836 */ /* 0x000fe40000000000 */
[C---:B------:R-:W-:Y:S01]  /*658e0*/  IMAD.WIDE R26, R133.reuse, 0x4, R12 ;  /* 0x00000004851a7825 */ /* 0x040fe200078e020c */
[----:B------:R-:W-:Y:S02]  /*658f0*/  ISETP.LT.AND P3, PT, R154, UR30, !P0 ;  /* 0x0000001e9a007c0c */ /* 0x000fe4000c761270 */
[----:B------:R-:W-:Y:S01]  /*65900*/  ISETP.GE.AND P1, PT, R0, UR4, PT ;  /* 0x0000000400007c0c */ /* 0x000fe2000bf26270 */
[----:B------:R-:W-:Y:S01]  /*65910*/  IMAD.WIDE R22, R133, 0x4, R10 ;  /* 0x0000000485167825 */ /* 0x000fe200078e020a */
[----:B------:R-:W-:-:S03]  /*65920*/  ISETP.LT.AND P5, PT, R155, UR30, !P0 ;  /* 0x0000001e9b007c0c */ /* 0x000fc6000c7a1270 */
[----:B------:R2:W-:Y:S01]  /*65930*/  @P4 STG.E desc[UR32][R26.64], R250 ;  /* 0x000000fa1a004986 */ /* 0x0005e2000c101920 */
[----:B------:R-:W-:Y:S02]  /*65940*/  ISETP.LT.AND P4, PT, R106, UR30, !P0 ;  /* 0x0000001e6a007c0c */ /* 0x000fe4000c781270 */
[----:B------:R-:W-:Y:S01]  /*65950*/  ISETP.LT.AND P0, PT, R107, UR30, !P0 ;  /* 0x0000001e6b007c0c */ /* 0x000fe2000c701270 */
[----:B------:R1:W-:Y:S01]  /*65960*/  @P2 STG.E desc[UR32][R22.64], R246 ;  /* 0x000000f616002986 */ /* 0x0003e2000c101920 */
[----:B------:R-:W-:Y:S02]  /*65970*/  ISETP.LT.AND P6, PT, R167, UR30, !P1 ;  /* 0x0000001ea7007c0c */ /* 0x000fe4000cfc1270 */
[----:B------:R-:W-:Y:S01]  /*65980*/  ISETP.LT.AND P2, PT, R179, UR30, !P1 ;  /* 0x0000001eb3007c0c */ /* 0x000fe2000cf41270 */
[----:B------:R-:W-:-:S04]  /*65990*/  IMAD.WIDE R24, R133, 0x4, R8 ;  /* 0x0000000485187825 */ /* 0x000fc800078e0208 */
[C---:B------:R-:W-:Y:S01]  /*659a0*/  IMAD.WIDE R28, R133.reuse, 0x4, R6 ;  /* 0x00000004851c7825 */ /* 0x040fe200078e0206 */
[----:B------:R-:W-:Y:S03]  /*659b0*/  @P3 STG.E desc[UR32][R24.64], R242 ;  /* 0x000000f218003986 */ /* 0x000fe6000c101920 */
[C---:B------:R-:W-:Y:S01]  /*659c0*/  IMAD.WIDE R18, R133.reuse, 0x4, R4 ;  /* 0x0000000485127825 */ /* 0x040fe200078e0204 */
[----:B------:R-:W-:Y:S03]  /*659d0*/  @P5 STG.E desc[UR32][R28.64], R238 ;  /* 0x000000ee1c005986 */ /* 0x000fe6000c101920 */
[----:B------:R-:W-:Y:S01]  /*659e0*/  IMAD.WIDE R20, R133, 0x4, R2 ;  /* 0x0000000485147825 */ /* 0x000fe200078e0202 */
[----:B------:R-:W-:Y:S04]  /*659f0*/  @P4 STG.E desc[UR32][R18.64], R234 ;  /* 0x000000ea12004986 */ /* 0x000fe8000c101920 */
[----:B------:R-:W-:Y:S01]  /*65a00*/  @P0 STG.E desc[UR32][R20.64], R58 ;  /* 0x0000003a14000986 */ /* 0x000fe2000c101920 */
[----:B------:R-:W-:-:S02]  /*65a10*/  ISETP.LT.AND P3, PT, R194, UR30, !P1 ;  /* 0x0000001ec2007c0c */ /* 0x000fc4000cf61270 */
[----:B------:R-:W-:Y:S02]  /*65a20*/  ISETP.LT.AND P0, PT, R220, UR30, !P1 ;  /* 0x0000001edc007c0c */ /* 0x000fe4000cf01270 */
[----:B------:R-:W-:Y:S01]  /*65a30*/  ISETP.LT.AND P4, PT, R154, UR30, !P1 ;  /* 0x0000001e9a007c0c */ /* 0x000fe2000cf81270 */
[----:B--2---:R-:W-:-:S04]  /*65a40*/  IMAD.WIDE R26, R132, 0x4, R16 ;  /* 0x00000004841a7825 */ /* 0x004fc800078e0210 */
[C---:B-1----:R-:W-:Y:S01]  /*65a50*/  IMAD.WIDE R22, R132.reuse, 0x4, R14 ;  /* 0x0000000484167825 */ /* 0x042fe200078e020e */
[----:B---3--:R-:W-:Y:S04]  /*65a60*/  @P6 STG.E desc[UR32][R26.64], R122 ;  /* 0x0000007a1a006986 */ /* 0x008fe8000c101920 */
[----:B----4-:R1:W-:Y:S04]  /*65a70*/  @P2 STG.E desc[UR32][R22.64], R131 ;  /* 0x0000008316002986 */ /* 0x0103e8000c101920 */
[----:B-1----:R-:W2:Y:S01]  /*65a80*/  LDL.LU R131, [R1+0x1f8c] ;  /* 0x001f8c0001837983 */ /* 0x002ea20000300800 */
[----:B------:R-:W-:-:S05]  /*65a90*/  IMAD.WIDE R24, R132, 0x4, R12 ;  /* 0x0000000484187825 */ /* 0x000fca00078e020c */
[----:B------:R1:W-:Y:S04]  /*65aa0*/  @P3 STG.E desc[UR32][R24.64], R130 ;  /* 0x0000008218003986 */ /* 0x0003e8000c101920 */
[----:B-1----:R-:W3:Y:S01]  /*65ab0*/  LDL.LU R130, [R1+0x1f88] ;  /* 0x001f880001827983 */ /* 0x002ee20000300800 */
[----:B------:R-:W-:-:S05]  /*65ac0*/  IMAD.WIDE R28, R132, 0x4, R10 ;  /* 0x00000004841c7825 */ /* 0x000fca00078e020a */
[----:B------:R1:W-:Y:S04]  /*65ad0*/  @P0 STG.E desc[UR32][R28.64], R129 ;  /* 0x000000811c000986 */ /* 0x0003e8000c101920 */
[----:B-1----:R-:W4:Y:S01]  /*65ae0*/  LDL.LU R129, [R1+0x1f84] ;  /* 0x001f840001817983 */ /* 0x002f220000300800 */
[----:B------:R-:W-:-:S05]  /*65af0*/  IMAD.WIDE R18, R132, 0x4, R8 ;  /* 0x0000000484127825 */ /* 0x000fca00078e0208 */
[----:B------:R1:W-:Y:S01]  /*65b00*/  @P4 STG.E desc[UR32][R18.64], R128 ;  /* 0x0000008012004986 */ /* 0x0003e2000c101920 */
[----:B------:R-:W-:-:S03]  /*65b10*/  ISETP.LT.AND P6, PT, R155, UR30, !P1 ;  /* 0x0000001e9b007c0c */ /* 0x000fc6000cfc1270 */
[----:B-1----:R-:W4:Y:S01]  /*65b20*/  LDL.LU R128, [R1+0x1f80] ;  /* 0x001f800001807983 */ /* 0x002f220000300800 */
[----:B------:R-:W-:-:S09]  /*65b30*/  IMAD.WIDE R20, R132, 0x4, R6 ;  /* 0x0000000484147825 */ /* 0x000fd200078e0206 */
[----:B------:R1:W-:Y:S04]  /*65b40*/  @P6 STG.E desc[UR32][R20.64], R127 ;  /* 0x0000007f14006986 */ /* 0x0003e8000c101920 */
[----:B-1----:R-:W4:Y:S01]  /*65b50*/  LDL.LU R127, [R1+0x1f7c] ;  /* 0x001f7c00017f7983 */ /* 0x002f220000300800 */
[----:B------:R-:W-:Y:S01]  /*65b60*/  ISETP.LT.AND P5, PT, R106, UR30, !P1 ;  /* 0x0000001e6a007c0c */ /* 0x000fe2000cfa1270 */
[----:B------:R-:W-:Y:S01]  /*65b70*/  IMAD.WIDE R26, R132, 0x4, R4 ;  /* 0x00000004841a7825 */ /* 0x000fe200078e0204 */
[----:B------:R-:W-:-:S11]  /*65b80*/  ISETP.LT.AND P1, PT, R107, UR30, !P1 ;  /* 0x0000001e6b007c0c */ /* 0x000fd6000cf21270 */
[----:B------:R1:W-:Y:S04]  /*65b90*/  @P5 STG.E desc[UR32][R26.64], R126 ;  /* 0x0000007e1a005986 */ /* 0x0003e8000c101920 */
[----:B-1----:R-:W4:Y:S01]  /*65ba0*/  LDL.LU R126, [R1+0x1f78] ;  /* 0x001f7800017e7983 */ /* 0x002f220000300800 */
[----:B------:R-:W-:-:S05]  /*65bb0*/  IMAD.WIDE R132, R132, 0x4, R2 ;  /* 0x0000000484847825 */ /* 0x000fca00078e0202 */
[----:B------:R1:W-:Y:S01]  /*65bc0*/  @P1 STG.E desc[UR32][R132.64], R125 ;  /* 0x0000007d84001986 */ /* 0x0003e2000c101920 */
[----:B------:R-:W-:-:S03]  /*65bd0*/  VIADD R0, R123, 0x77 ;  /* 0x000000777b007836 */ /* 0x000fc60000000000 */
[----:B-1----:R-:W4:Y:S02]  /*65be0*/  LDL.LU R125, [R1+0x1f74] ;  /* 0x001f7400017d7983 */ /* 0x002f240000300800 */
[----:B------:R-:W-:-:S04]  /*65bf0*/  ISETP.GE.AND P2, PT, R0, UR4, PT ;  /* 0x0000000400007c0c */ /* 0x000fc8000bf46270 */
[----:B------:R-:W-:Y:S02]  /*65c00*/  ISETP.LT.AND P0, PT, R167, UR30, !P2 ;  /* 0x0000001ea7007c0c */ /* 0x000fe4000d701270 */
[----:B------:R-:W-:Y:S02]  /*65c10*/  ISETP.LT.AND P3, PT, R179, UR30, !P2 ;  /* 0x0000001eb3007c0c */ /* 0x000fe4000d761270 */
[----:B------:R-:W-:Y:S02]  /*65c20*/  ISETP.LT.AND P4, PT, R194, UR30, !P2 ;  /* 0x0000001ec2007c0c */ /* 0x000fe4000d781270 */
[----:B------:R-:W-:Y:S02]  /*65c30*/  ISETP.LT.AND P5, PT, R220, UR30, !P2 ;  /* 0x0000001edc007c0c */ /* 0x000fe4000d7a1270 */
[----:B------:R-:W-:Y:S01]  /*65c40*/  ISETP.LT.AND P6, PT, R154, UR30, !P2 ;  /* 0x0000001e9a007c0c */ /* 0x000fe2000d7c1270 */
[----:B------:R-:W-:-:S05]  /*65c50*/  VIADD R0, R123, 0x78 ;  /* 0x000000787b007836 */ /* 0x000fca0000000000 */
[----:B------:R-:W-:Y:S01]  /*65c60*/  ISETP.GE.AND P1, PT, R0, UR4, PT ;  /* 0x0000000400007c0c */ /* 0x000fe2000bf26270 */
[----:B--2---:R-:W-:-:S05]  /*65c70*/  IMAD.WIDE R22, R131, 0x4, R16 ;  /* 0x0000000483167825 */ /* 0x004fca00078e0210 */
[----:B------:R1:W-:Y:S04]  /*65c80*/  @P0 STG.E desc[UR32][R22.64], R124 ;  /* 0x0000007c16000986 */ /* 0x0003e8000c101920 */
[----:B-1----:R-:W2:Y:S01]  /*65c90*/  LDL.LU R124, [R1+0x1f70] ;  /* 0x001f7000017c7983 */ /* 0x002ea20000300800 */
[----:B------:R-:W-:-:S05]  /*65ca0*/  IMAD.WIDE R24, R131, 0x4, R14 ;  /* 0x0000000483187825 */ /* 0x000fca00078e020e */
[----:B------:R1:W-:Y:S04]  /*65cb0*/  @P3 STG.E desc[UR32][R24.64], R252 ;  /* 0x000000fc18003986 */ /* 0x0003e8000c101920 */
[----:B-1----:R-:W2:Y:S01]  /*65cc0*/  LDL.LU R252, [R1+0x1f6c] ;  /* 0x001f6c0001fc7983 */ /* 0x002ea20000300800 */
[----:B------:R-:W-:Y:S01]  /*65cd0*/  IMAD.WIDE R18, R131, 0x4, R12 ;  /* 0x0000000483127825 */ /* 0x000fe200078e020c */
[----:B------:R-:W-:-:S03]  /*65ce0*/  ISETP.LT.AND P0, PT, R155, UR30, !P2 ;  /* 0x0000001e9b007c0c */ /* 0x000fc6000d701270 */
[C---:B------:R-:W-:Y:S01]  /*65cf0*/  IMAD.WIDE R20, R131.reuse, 0x4, R10 ;  /* 0x0000000483147825 */ /* 0x040fe200078e020a */
[----:B------:R3:W-:Y:S03]  /*65d00*/  @P4 STG.E desc[UR32][R18.64], R251 ;  /* 0x000000fb12004986 */ /* 0x0007e6000c101920 */
[----:B------:R-:W-:Y:S01]  /*65d10*/  IMAD.WIDE R26, R131, 0x4, R8 ;  /* 0x00000004831a7825 */ /* 0x000fe200078e0208 */
[----:B------:R-:W-:Y:S01]  /*65d20*/  ISETP.LT.AND P3, PT, R106, UR30, !P2 ;  /* 0x0000001e6a007c0c */ /* 0x000fe2000d761270 */
[----:B------:R1:W-:Y:S01]  /*65d30*/  @P5 STG.E desc[UR32][R20.64], R247 ;  /* 0x000000f714005986 */ /* 0x0003e2000c101920 */
[----:B------:R-:W-:Y:S02]  /*65d40*/  ISETP.LT.AND P2, PT, R107, UR30, !P2 ;  /* 0x0000001e6b007c0c */ /* 0x000fe4000d741270 */
[----:B------:R-:W-:Y:S01]  /*65d50*/  ISETP.LT.AND P5, PT, R167, UR30, !P1 ;  /* 0x0000001ea7007c0c */ /* 0x000fe2000cfa1270 */
[----:B------:R1:W-:Y:S01]  /*65d60*/  @P6 STG.E desc[UR32][R26.64], R243 ;  /* 0x000000f31a006986 */ /* 0x0003e2000c101920 */
[----:B------:R-:W-:-:S02]  /*65d70*/  ISETP.LT.AND P6, PT, R179, UR30, !P1 ;  /* 0x0000001eb3007c0c */ /* 0x000fc4000cfc1270 */
[----:B------:R-:W-:Y:S01]  /*65d80*/  ISETP.LT.AND P4, PT, R194, UR30, !P1 ;  /* 0x0000001ec2007c0c */ /* 0x000fe2000cf81270 */
[----:B------:R-:W-:-:S04]  /*65d90*/  IMAD.WIDE R22, R131, 0x4, R6 ;  /* 0x0000000483167825 */ /* 0x000fc800078e0206 */
[C---:B------:R-:W-:Y:S01]  /*65da0*/  IMAD.WIDE R24, R131.reuse, 0x4, R4 ;  /* 0x0000000483187825 */ /* 0x040fe200078e0204 */
[----:B------:R1:W-:Y:S03]  /*65db0*/  @P0 STG.E desc[UR32][R22.64], R239 ;  /* 0x000000ef16000986 */ /* 0x0003e6000c101920 */
[----:B------:R-:W-:Y:S01]  /*65dc0*/  IMAD.WIDE R28, R131, 0x4, R2 ;  /* 0x00000004831c7825 */ /* 0x000fe200078e0202 */
[----:B------:R1:W-:Y:S03]  /*65dd0*/  @P3 STG.E desc[UR32][R24.64], R235 ;  /* 0x000000eb18003986 */ /* 0x0003e6000c101920 */
[C---:B---3--:R-:W-:Y:S01]  /*65de0*/  IMAD.WIDE R18, R130.reuse, 0x4, R16 ;  /* 0x0000000482127825 */ /* 0x048fe200078e0210 */
[----:B------:R3:W-:Y:S03]  /*65df0*/  @P2 STG.E desc[UR32][R28.64], R59 ;  /* 0x0000003b1c002986 */ /* 0x0007e6000c101920 */
[----:B-1----:R-:W-:Y:S01]  /*65e00*/  IMAD.WIDE R20, R130, 0x4, R14 ;  /* 0x0000000482147825 */ /* 0x002fe200078e020e */
[----:B------:R-:W-:-:S03]  /*65e10*/  ISETP.LT.AND P2, PT, R220, UR30, !P1 ;  /* 0x0000001edc007c0c */ /* 0x000fc6000cf41270 */
[----:B------:R-:W-:Y:S02]  /*65e20*/  VIADD R0, R123, 0x79 ;  /* 0x000000797b007836 */ /* 0x000fe40000000000 */
[----:B------:R-:W-:Y:S01]  /*65e30*/  IMAD.WIDE R26, R130, 0x4, R12 ;  /* 0x00000004821a7825 */ /* 0x000fe200078e020c */
[----:B------:R1:W-:Y:S01]  /*65e40*/  @P5 STG.E desc[UR32][R18.64], R48 ;  /* 0x0000003012005986 */ /* 0x0003e2000c101920 */
[----:B------:R-:W-:Y:S02]  /*65e50*/  ISETP.LT.AND P3, PT, R154, UR30, !P1 ;  /* 0x0000001e9a007c0c */ /* 0x000fe4000cf61270 */
[----:B------:R-:W-:Y:S01]  /*65e60*/  ISETP.GE.AND P0, PT, R0, UR4, PT ;  /* 0x0000000400007c0c */ /* 0x000fe2000bf06270 */
[----:B------:R4:W-:Y:S01]  /*65e70*/  @P6 STG.E desc[UR32][R20.64], R52 ;  /* 0x0000003414006986 */ /* 0x0009e2000c101920 */
[----:B------:R-:W-:-:S03]  /*65e80*/  ISETP.LT.AND P5, PT, R155, UR30, !P1 ;  /* 0x0000001e9b007c0c */ /* 0x000fc6000cfa1270 */
[----:B------:R-:W-:Y:S01]  /*65e90*/  @P4 STG.E desc[UR32][R26.64], R44 ;  /* 0x0000002c1a004986 */ /* 0x000fe2000c101920 */
[----:B------:R-:W-:Y:S02]  /*65ea0*/  ISETP.LT.AND P4, PT, R106, UR30, !P1 ;  /* 0x0000001e6a007c0c */ /* 0x000fe4000cf81270 */
[----:B------:R-:W-:Y:S02]  /*65eb0*/  ISETP.LT.AND P1, PT, R107, UR30, !P1 ;  /* 0x0000001e6b007c0c */ /* 0x000fe4000cf21270 */
[----:B------:R-:W-:Y:S01]  /*65ec0*/  ISETP.LT.AND P6, PT, R167, UR30, !P0 ;  /* 0x0000001ea7007c0c */ /* 0x000fe2000c7c1270 */
[----:B------:R-:W-:-:S04]  /*65ed0*/  IMAD.WIDE R22, R130, 0x4, R10 ;  /* 0x0000000482167825 */ /* 0x000fc800078e020a */
[C---:B------:R-:W-:Y:S01]  /*65ee0*/  IMAD.WIDE R24, R130.reuse, 0x4, R8 ;  /* 0x0000000482187825 */ /* 0x040fe200078e0208 */
[----:B------:R4:W-:Y:S03]  /*65ef0*/  @P2 STG.E desc[UR32][R22.64], R40 ;  /* 0x0000002816002986 */ /* 0x0009e6000c101920 */
[C---:B---3--:R-:W-:Y:S01]  /*65f00*/  IMAD.WIDE R28, R130.reuse, 0x4, R6 ;  /* 0x00000004821c7825 */ /* 0x048fe200078e0206 */
[----:B------:R3:W-:Y:S03]  /*65f10*/  @P3 STG.E desc[UR32][R24.64], R60 ;  /* 0x0000003c18003986 */ /* 0x0007e6000c101920 */
[----:B-1----:R-:W-:Y:S01]  /*65f20*/  IMAD.WIDE R18, R130, 0x4, R4 ;  /* 0x0000000482127825 */ /* 0x002fe200078e0204 */
[----:B------:R-:W-:Y:S01]  /*65f30*/  @P5 STG.E desc[UR32][R28.64], R68 ;  /* 0x000000441c005986 */ /* 0x000fe2000c101920 */
[----:B------:R-:W-:-:S02]  /*65f40*/  ISETP.LT.AND P2, PT, R179, UR30, !P0 ;  /* 0x0000001eb3007c0c */ /* 0x000fc4000c741270 */
[----:B------:R-:W-:Y:S01]  /*65f50*/  IMAD.WIDE R130, R130, 0x4, R2 ;  /* 0x0000000482827825 */ /* 0x000fe200078e0202 */
[----:B------:R1:W-:Y:S03]  /*65f60*/  @P4 STG.E desc[UR32][R18.64], R72 ;  /* 0x0000004812004986 */ /* 0x0003e6000c101920 */
[----:B----4-:R-:W-:Y:S01]  /*65f70*/  IMAD.WIDE R20, R129, 0x4, R16 ;  /* 0x0000000481147825 */ /* 0x010fe200078e0210 */
[----:B------:R-:W-:Y:S01]  /*65f80*/  ISETP.LT.AND P4, PT, R194, UR30, !P0 ;  /* 0x0000001ec2007c0c */ /* 0x000fe2000c781270 */
[----:B------:R-:W-:Y:S01]  /*65f90*/  @P1 STG.E desc[UR32][R130.64], R64 ;  /* 0x0000004082001986 */ /* 0x000fe2000c101920 */
[----:B------:R-:W-:-:S03]  /*65fa0*/  ISETP.LT.AND P3, PT, R220, UR30, !P0 ;  /* 0x0000001edc007c0c */ /* 0x000fc6000c761270 */
[----:B------:R4:W-:Y:S01]  /*65fb0*/  @P6 STG.E desc[UR32][R20.64], R76 ;  /* 0x0000004c14006986 */ /* 0x0009e2000c101920 */
[----:B------:R-:W-:Y:S01]  /*65fc0*/  ISETP.LT.AND P6, PT, R154, UR30, !P0 ;  /* 0x0000001e9a007c0c */ /* 0x000fe2000c7c1270 */
[----:B------:R-:W-:Y:S01]  /*65fd0*/  VIADD R0, R123, 0x7a ;  /* 0x0000007a7b007836 */ /* 0x000fe20000000000 */
[----:B------:R-:W-:Y:S01]  /*65fe0*/  ISETP.LT.AND P5, PT, R155, UR30, !P0 ;  /* 0x0000001e9b007c0c */ /* 0x000fe2000c7a1270 */
[----:B------:R-:W-:-:S04]  /*65ff0*/  IMAD.WIDE R22, R129, 0x4, R14 ;  /* 0x0000000481167825 */ /* 0x000fc800078e020e */
[C---:B---3--:R-:W-:Y:S01]  /*66000*/  IMAD.WIDE R24, R129.reuse, 0x4, R12 ;  /* 0x0000000481187825 */ /* 0x048fe200078e020c */
[----:B------:R-:W-:Y:S01]  /*66010*/  ISETP.GE.AND P1, PT, R0, UR4, PT ;  /* 0x0000000400007c0c */ /* 0x000fe2000bf26270 */
[----:B------:R3:W-:Y:S02]  /*66020*/  @P2 STG.E desc[UR32][R22.64], R80 ;  /* 0x0000005016002986 */ /* 0x0007e4000c101920 */
[C---:B------:R-:W-:Y:S01]  /*66030*/  IMAD.WIDE R26, R129.reuse, 0x4, R10 ;  /* 0x00000004811a7825 */ /* 0x040fe200078e020a */
[----:B------:R-:W-:Y:S01]  /*66040*/  ISETP.LT.AND P2, PT, R106, UR30, !P0 ;  /* 0x0000001e6a007c0c */ /* 0x000fe2000c741270 */
[----:B------:R3:W-:Y:S02]  /*66050*/  @P4 STG.E desc[UR32][R24.64], R84 ;  /* 0x0000005418004986 */ /* 0x0007e4000c101920 */
[----:B-1----:R-:W-:Y:S01]  /*66060*/  IMAD.WIDE R18, R129, 0x4, R8 ;  /* 0x0000000481127825 */ /* 0x002fe200078e0208 */
[----:B------:R-:W-:Y:S01]  /*66070*/  ISETP.LT.AND P0, PT, R107, UR30, !P0 ;  /* 0x0000001e6b007c0c */ /* 0x000fe2000c701270 */
[----:B------:R1:W-:Y:S02]  /*66080*/  @P3 STG.E desc[UR32][R26.64], R88 ;  /* 0x000000581a003986 */ /* 0x0003e4000c101920 */
[----:B----4-:R-:W-:Y:S01]  /*66090*/  IMAD.WIDE R20, R129, 0x4, R6 ;  /* 0x0000000481147825 */ /* 0x010fe200078e0206 */
[----:B------:R-:W-:Y:S01]  /*660a0*/  ISETP.LT.AND P4, PT, R167, UR30, !P1 ;  /* 0x0000001ea7007c0c */ /* 0x000fe2000cf81270 */
[----:B------:R4:W-:Y:S01]  /*660b0*/  @P6 STG.E desc[UR32][R18.64], R92 ;  /* 0x0000005c12006986 */ /* 0x0009e2000c101920 */
[----:B------:R-:W-:-:S03]  /*660c0*/  ISETP.LT.AND P3, PT, R179, UR30, !P1 ;  /* 0x0000001eb3007c0c */ /* 0x000fc6000cf61270 */
[----:B------:R4:W-:Y:S01]  /*660d0*/  @P5 STG.E desc[UR32][R20.64], R96 ;  /* 0x0000006014005986 */ /* 0x0009e2000c101920 */
[----:B------:R-:W-:Y:S01]  /*660e0*/  ISETP.LT.AND P5, PT, R194, UR30, !P1 ;  /* 0x0000001ec2007c0c */ /* 0x000fe2000cfa1270 */
[----:B---3--:R-:W-:Y:S01]  /*660f0*/  IMAD.WIDE R22, R129, 0x4, R4 ;  /* 0x0000000481167825 */ /* 0x008fe200078e0204 */
[----:B------:R-:W-:-:S03]  /*66100*/  ISETP.LT.AND P6, PT, R220, UR30, !P1 ;  /* 0x0000001edc007c0c */ /* 0x000fc6000cfc1270 */
[----:B------:R-:W-:Y:S01]  /*66110*/  IMAD.WIDE R24, R129, 0x4, R2 ;  /* 0x0000000481187825 */ /* 0x000fe200078e0202 */
[----:B------:R3:W-:Y:S03]  /*66120*/  @P2 STG.E desc[UR32][R22.64], R100 ;  /* 0x0000006416002986 */ /* 0x0007e6000c101920 */
[C---:B-1----:R-:W-:Y:S01]  /*66130*/  IMAD.WIDE R26, R128.reuse, 0x4, R16 ;  /* 0x00000004801a7825 */ /* 0x042fe200078e0210 */
[----:B------:R1:W-:Y:S03]  /*66140*/  @P0 STG.E desc[UR32][R24.64], R36 ;  /* 0x0000002418000986 */ /* 0x0003e6000c101920 */
[----:B----4-:R-:W-:Y:S01]  /*66150*/  IMAD.WIDE R18, R128, 0x4, R14 ;  /* 0x0000000480127825 */ /* 0x010fe200078e020e */
[----:B------:R4:W-:Y:S03]  /*66160*/  @P4 STG.E desc[UR32][R26.64], R49 ;  /* 0x000000311a004986 */ /* 0x0009e6000c101920 */
[----:B------:R-:W-:-:S02]  /*66170*/  VIADD R0, R123, 0x7b ;  /* 0x0000007b7b007836 */ /* 0x000fc40000000000 */
[----:B------:R-:W-:Y:S01]  /*66180*/  IMAD.WIDE R20, R128, 0x4, R12 ;  /* 0x0000000480147825 */ /* 0x000fe200078e020c */
[----:B------:R4:W-:Y:S01]  /*66190*/  @P3 STG.E desc[UR32][R18.64], R53 ;  /* 0x0000003512003986 */ /* 0x0009e2000c101920 */
[----:B------:R-:W-:Y:S02]  /*661a0*/  ISETP.LT.AND P3, PT, R154, UR30, !P1 ;  /* 0x0000001e9a007c0c */ /* 0x000fe4000cf61270 */
[----:B------:R-:W-:Y:S01]  /*661b0*/  IMAD.WIDE R28, R128, 0x4, R10 ;  /* 0x00000004801c7825 */ /* 0x000fe200078e020a */
[----:B------:R-:W-:Y:S01]  /*661c0*/  ISETP.GE.AND P2, PT, R0, UR4, PT ;  /* 0x0000000400007c0c */ /* 0x000fe2000bf46270 */
[----:B------:R4:W-:Y:S01]  /*661d0*/  @P5 STG.E desc[UR32][R20.64], R45 ;  /* 0x0000002d14005986 */ /* 0x0009e2000c101920 */
[----:B------:R-:W-:Y:S02]  /*661e0*/  ISETP.LT.AND P0, PT, R155, UR30, !P1 ;  /* 0x0000001e9b007c0c */ /* 0x000fe4000cf01270 */
[----:B------:R-:W-:Y:S01]  /*661f0*/  ISETP.LT.AND P4, PT, R106, UR30, !P1 ;  /* 0x0000001e6a007c0c */ /* 0x000fe2000cf81270 */
[----:B------:R-:W-:Y:S01]  /*66200*/  @P6 STG.E desc[UR32][R28.64], R41 ;  /* 0x000000291c006986 */ /* 0x000fe2000c101920 */
[----:B------:R-:W-:-:S02]  /*66210*/  ISETP.LT.AND P1, PT, R107, UR30, !P1 ;  /* 0x0000001e6b007c0c */ /* 0x000fc4000cf21270 */
[----:B------:R-:W-:Y:S02]  /*66220*/  ISETP.LT.AND P6, PT, R167, UR30, !P2 ;  /* 0x0000001ea7007c0c */ /* 0x000fe4000d7c1270 */
[----:B------:R-:W-:Y:S01]  /*66230*/  ISETP.LT.AND P5, PT, R179, UR30, !P2 ;  /* 0x0000001eb3007c0c */ /* 0x000fe2000d7a1270 */
[----:B---3--:R-:W-:-:S04]  /*66240*/  IMAD.WIDE R22, R128, 0x4, R8 ;  /* 0x0000000480167825 */ /* 0x008fc800078e0208 */
[C---:B-1----:R-:W-:Y:S01]  /*66250*/  IMAD.WIDE R24, R128.reuse, 0x4, R6 ;  /* 0x0000000480187825 */ /* 0x042fe200078e0206 */
[----:B------:R1:W-:Y:S03]  /*66260*/  @P3 STG.E desc[UR32][R22.64], R61 ;  /* 0x0000003d16003986 */ /* 0x0003e6000c101920 */
[C---:B----4-:R-:W-:Y:S01]  /*66270*/  IMAD.WIDE R26, R128.reuse, 0x4, R4 ;  /* 0x00000004801a7825 */ /* 0x050fe200078e0204 */
[----:B------:R3:W-:Y:S03]  /*66280*/  @P0 STG.E desc[UR32][R24.64], R69 ;  /* 0x0000004518000986 */ /* 0x0007e6000c101920 */
[----:B------:R-:W-:Y:S01]  /*66290*/  IMAD.WIDE R128, R128, 0x4, R2 ;  /* 0x0000000480807825 */ /* 0x000fe200078e0202 */
[----:B------:R-:W-:Y:S03]  /*662a0*/  @P4 STG.E desc[UR32][R26.64], R73 ;  /* 0x000000491a004986 */ /* 0x000fe6000c101920 */
[----:B------:R-:W-:Y:S01]  /*662b0*/  IMAD.WIDE R18, R127, 0x4, R16 ;  /* 0x000000047f127825 */ /* 0x000fe200078e0210 */
[----:B------:R-:W-:-:S03]  /*662c0*/  ISETP.LT.AND P3, PT, R194, UR30, !P2 ;  /* 0x0000001ec2007c0c */ /* 0x000fc6000d761270 */
[----:B------:R-:W-:Y:S01]  /*662d0*/  IMAD.WIDE R20, R127, 0x4, R14 ;  /* 0x000000047f147825 */ /* 0x000fe200078e020e */
[----:B------:R-:W-:Y:S01]  /*662e0*/  @P1 STG.E desc[UR32][R128.64], R65 ;  /* 0x0000004180001986 */ /* 0x000fe2000c101920 */
[----:B------:R-:W-:Y:S02]  /*662f0*/  ISETP.LT.AND P4, PT, R220, UR30, !P2 ;  /* 0x0000001edc007c0c */ /* 0x000fe4000d781270 */
[----:B------:R-:W-:Y:S01]  /*66300*/  ISETP.LT.AND P1, PT, R154, UR30, !P2 ;  /* 0x0000001e9a007c0c */ /* 0x000fe2000d721270 */
[----:B------:R4:W-:Y:S01]  /*66310*/  @P6 STG.E desc[UR32][R18.64], R77 ;  /* 0x0000004d12006986 */ /* 0x0009e2000c101920 */
[----:B------:R-:W-:-:S03]  /*66320*/  ISETP.LT.AND P6, PT, R106, UR30, !P2 ;  /* 0x0000001e6a007c0c */ /* 0x000fc6000d7c1270 */
[----:B------:R4:W-:Y:S01]  /*66330*/  @P5 STG.E desc[UR32][R20.64], R81 ;  /* 0x0000005114005986 */ /* 0x0009e2000c101920 */
[----:B------:R-:W-:Y:S02]  /*66340*/  ISETP.LT.AND P5, PT, R155, UR30, !P2 ;  /* 0x0000001e9b007c0c */ /* 0x000fe4000d7a1270 */
[----:B------:R-:W-:Y:S01]  /*66350*/  ISETP.LT.AND P2, PT, R107, UR30, !P2 ;  /* 0x0000001e6b007c0c */ /* 0x000fe2000d741270 */
[----:B------:R-:W-:Y:S02]  /*66360*/  VIADD R0, R123, 0x7c ;  /* 0x0000007c7b007836 */ /* 0x000fe40000000000 */
[----:B-1----:R-:W-:-:S04]  /*66370*/  IMAD.WIDE R22, R127, 0x4, R12 ;  /* 0x000000047f167825 */ /* 0x002fc800078e020c */
[----:B---3--:R-:W-:Y:S01]  /*66380*/  IMAD.WIDE R24, R127, 0x4, R10 ;  /* 0x000000047f187825 */ /* 0x008fe200078e020a */
[----:B------:R-:W-:-:S03]  /*66390*/  ISETP.GE.AND P0, PT, R0, UR4, PT ;  /* 0x0000000400007c0c */ /* 0x000fc6000bf06270 */
[C---:B----4-:R-:W-:Y:S01]  /*663a0*/  IMAD.WIDE R18, R127.reuse, 0x4, R8 ;  /* 0x000000047f127825 */ /* 0x050fe200078e0208 */
[----:B------:R1:W-:Y:S03]  /*663b0*/  @P3 STG.E desc[UR32][R22.64], R85 ;  /* 0x0000005516003986 */ /* 0x0003e6000c101920 */
[C---:B------:R-:W-:Y:S01]  /*663c0*/  IMAD.WIDE R20, R127.reuse, 0x4, R6 ;  /* 0x000000047f147825 */ /* 0x040fe200078e0206 */
[----:B------:R3:W-:Y:S03]  /*663d0*/  @P4 STG.E desc[UR32][R24.64], R89 ;  /* 0x0000005918004986 */ /* 0x0007e6000c101920 */
[C---:B------:R-:W-:Y:S01]  /*663e0*/  IMAD.WIDE R26, R127.reuse, 0x4, R4 ;  /* 0x000000047f1a7825 */ /* 0x040fe200078e0204 */
[----:B------:R4:W-:Y:S03]  /*663f0*/  @P1 STG.E desc[UR32][R18.64], R93 ;  /* 0x0000005d12001986 */ /* 0x0009e6000c101920 */
        /* <DEDUP_REMOVED lines=8> */
[----:B-1----:R-:W-:Y:S01]  /*66480*/  IMAD.WIDE R22, R126, 0x4, R16 ;  /* 0x000000047e167825 */ /* 0x002fe200078e0210 */
[----:B------:R-:W-:-:S03]  /*66490*/  ISETP.LT.AND P6, PT, R154, UR30, !P0 ;  /* 0x0000001e9a007c0c */ /* 0x000fc6000c7c1270 */
[----:B------:R-:W-:Y:S02]  /*664a0*/  VIADD R0, R123, 0x7d ;  /* 0x0000007d7b007836 */ /* 0x000fe40000000000 */
[C---:B---3--:R-:W-:Y:S01]  /*664b0*/  IMAD.WIDE R24, R126.reuse, 0x4, R14 ;  /* 0x000000047e187825 */ /* 0x048fe200078e020e */
[----:B------:R1:W-:Y:S03]  /*664c0*/  @P3 STG.E desc[UR32][R22.64], R50 ;  /* 0x0000003216003986 */ /* 0x0003e6000c101920 */
[----:B----4-:R-:W-:Y:S01]  /*664d0*/  IMAD.WIDE R18, R126, 0x4, R12 ;  /* 0x000000047e127825 */ /* 0x010fe200078e020c */
[----:B------:R-:W-:-:S03]  /*664e0*/  ISETP.LT.AND P5, PT, R155, UR30, !P0 ;  /* 0x0000001e9b007c0c */ /* 0x000fc6000c7a1270 */
[----:B------:R-:W-:Y:S01]  /*664f0*/  IMAD.WIDE R20, R126, 0x4, R10 ;  /* 0x000000047e147825 */ /* 0x000fe200078e020a */
[----:B------:R-:W-:Y:S01]  /*66500*/  ISETP.GE.AND P3, PT, R0, UR4, PT ;  /* 0x0000000400007c0c */ /* 0x000fe2000bf66270 */
[----:B------:R-:W-:Y:S01]  /*66510*/  @P1 STG.E desc[UR32][R24.64], R54 ;  /* 0x0000003618001986 */ /* 0x000fe2000c101920 */
[----:B------:R-:W-:Y:S02]  /*66520*/  ISETP.LT.AND P1, PT, R106, UR30, !P0 ;  /* 0x0000001e6a007c0c */ /* 0x000fe4000c721270 */
[----:B------:R-:W-:Y:S01]  /*66530*/  ISETP.LT.AND P0, PT, R107, UR30, !P0 ;  /* 0x0000001e6b007c0c */ /* 0x000fe2000c701270 */
[----:B------:R3:W-:Y:S01]  /*66540*/  @P2 STG.E desc[UR32][R18.64], R46 ;  /* 0x0000002e12002986 */ /* 0x0007e2000c101920 */
[----:B------:R-:W-:-:S03]  /*66550*/  IMAD.WIDE R26, R126, 0x4, R8 ;  /* 0x000000047e1a7825 */ /* 0x000fc600078e0208 */
[----:B------:R4:W-:Y:S01]  /*66560*/  @P4 STG.E desc[UR32][R20.64], R42 ;  /* 0x0000002a14004986 */ /* 0x0009e2000c101920 */
[----:B------:R-:W-:Y:S01]  /*66570*/  ISETP.LT.AND P4, PT, R167, UR30, !P3 ;  /* 0x0000001ea7007c0c */ /* 0x000fe2000df81270 */
[C---:B------:R-:W-:Y:S02]  /*66580*/  IMAD.WIDE R28, R126.reuse, 0x4, R6 ;  /* 0x000000047e1c7825 */ /* 0x040fe400078e0206 */
[----:B------:R4:W-:Y:S02]  /*66590*/  @P6 STG.E desc[UR32][R26.64], R62 ;  /* 0x0000003e1a006986 */ /* 0x0009e4000c101920 */
[C---:B-1----:R-:W-:Y:S01]  /*665a0*/  IMAD.WIDE R22, R126.reuse, 0x4, R4 ;  /* 0x000000047e167825 */ /* 0x042fe200078e0204 */
[----:B------:R-:W-:Y:S01]  /*665b0*/  ISETP.LT.AND P6, PT, R179, UR30, !P3 ;  /* 0x0000001eb3007c0c */ /* 0x000fe2000dfc1270 */
[----:B------:R-:W-:Y:S02]  /*665c0*/  @P5 STG.E desc[UR32][R28.64], R70 ;  /* 0x000000461c005986 */ /* 0x000fe4000c101920 */
[----:B------:R-:W-:Y:S01]  /*665d0*/  IMAD.WIDE R126, R126, 0x4, R2 ;  /* 0x000000047e7e7825 */ /* 0x000fe200078e0202 */
[----:B------:R-:W-:-:S03]  /*665e0*/  ISETP.LT.AND P2, PT, R194, UR30, !P3 ;  /* 0x0000001ec2007c0c */ /* 0x000fc6000df41270 */
[----:B---3--:R-:W-:Y:S01]  /*665f0*/  IMAD.WIDE R18, R125, 0x4, R16 ;  /* 0x000000047d127825 */ /* 0x008fe200078e0210 */
[----:B------:R-:W-:Y:S01]  /*66600*/  ISETP.LT.AND P5, PT, R220, UR30, !P3 ;  /* 0x0000001edc007c0c */ /* 0x000fe2000dfa1270 */
[----:B------:R1:W-:Y:S04]  /*66610*/  @P1 STG.E desc[UR32][R22.64], R74 ;  /* 0x0000004a16001986 */ /* 0x0003e8000c101920 */
[----:B------:R-:W-:Y:S01]  /*66620*/  @P0 STG.E desc[UR32][R126.64], R66 ;  /* 0x000000427e000986 */ /* 0x000fe2000c101920 */
[----:B------:R-:W-:-:S03]  /*66630*/  ISETP.LT.AND P0, PT, R154, UR30, !P3 ;  /* 0x0000001e9a007c0c */ /* 0x000fc6000df01270 */
[----:B------:R3:W-:Y:S01]  /*66640*/  @P4 STG.E desc[UR32][R18.64], R78 ;  /* 0x0000004e12004986 */ /* 0x0007e2000c101920 */
[----:B------:R-:W-:Y:S01]  /*66650*/  ISETP.LT.AND P4, PT, R155, UR30, !P3 ;  /* 0x0000001e9b007c0c */ /* 0x000fe2000df81270 */
[----:B----4-:R-:W-:-:S04]  /*66660*/  IMAD.WIDE R20, R125, 0x4, R14 ;  /* 0x000000047d147825 */ /* 0x010fc800078e020e */
[----:B------:R-:W-:Y:S02]  /*66670*/  VIADD R0, R123, 0x7e ;  /* 0x0000007e7b007836 */ /* 0x000fe40000000000 */
[C---:B------:R-:W-:Y:S01]  /*66680*/  IMAD.WIDE R24, R125.reuse, 0x4, R12 ;  /* 0x000000047d187825 */ /* 0x040fe200078e020c */
[----:B------:R4:W-:Y:S03]  /*66690*/  @P6 STG.E desc[UR32][R20.64], R82 ;  /* 0x0000005214006986 */ /* 0x0009e6000c101920 */
[C---:B------:R-:W-:Y:S01]  /*666a0*/  IMAD.WIDE R26, R125.reuse, 0x4, R10 ;  /* 0x000000047d1a7825 */ /* 0x040fe200078e020a */
[----:B------:R-:W-:Y:S01]  /*666b0*/  ISETP.GE.AND P1, PT, R0, UR4, PT ;  /* 0x0000000400007c0c */ /* 0x000fe2000bf26270 */
[----:B------:R2:W-:Y:S02]  /*666c0*/  @P2 STG.E desc[UR32][R24.64], R86 ;  /* 0x0000005618002986 */ /* 0x0005e4000c101920 */
[----:B-1----:R-:W-:-:S02]  /*666d0*/  IMAD.WIDE R22, R125, 0x4, R8 ;  /* 0x000000047d167825 */ /* 0x002fc400078e0208 */
[----:B------:R1:W-:Y:S02]  /*666e0*/  @P5 STG.E desc[UR32][R26.64], R90 ;  /* 0x0000005a1a005986 */ /* 0x0003e4000c101920 */
[----:B------:R-:W-:Y:S01]  /*666f0*/  IMAD.WIDE R28, R125, 0x4, R6 ;  /* 0x000000047d1c7825 */ /* 0x000fe200078e0206 */
[----:B------:R-:W-:Y:S01]  /*66700*/  ISETP.LT.AND P5, PT, R106, UR30, !P3 ;  /* 0x0000001e6a007c0c */ /* 0x000fe2000dfa1270 */
[----:B------:R1:W-:Y:S01]  /*66710*/  @P0 STG.E desc[UR32][R22.64], R94 ;  /* 0x0000005e16000986 */ /* 0x0003e2000c101920 */
[----:B------:R-:W-:Y:S02]  /*66720*/  ISETP.LT.AND P3, PT, R107, UR30, !P3 ;  /* 0x0000001e6b007c0c */ /* 0x000fe4000df61270 */
[----:B------:R-:W-:Y:S01]  /*66730*/  ISETP.LT.AND P6, PT, R167, UR30, !P1 ;  /* 0x0000001ea7007c0c */ /* 0x000fe2000cfc1270 */
[----:B------:R1:W-:Y:S01]  /*66740*/  @P4 STG.E desc[UR32][R28.64], R98 ;  /* 0x000000621c004986 */ /* 0x0003e2000c101920 */
[----:B------:R-:W-:Y:S02]  /*66750*/  ISETP.LT.AND P0, PT, R179, UR30, !P1 ;  /* 0x0000001eb3007c0c */ /* 0x000fe4000cf01270 */
[----:B------:R-:W-:Y:S01]  /*66760*/  ISETP.LT.AND P4, PT, R194, UR30, !P1 ;  /* 0x0000001ec2007c0c */ /* 0x000fe2000cf81270 */
[----:B---3--:R-:W-:-:S04]  /*66770*/  IMAD.WIDE R18, R125, 0x4, R4 ;  /* 0x000000047d127825 */ /* 0x008fc800078e0204 */
[----:B----4-:R-:W-:Y:S01]  /*66780*/  IMAD.WIDE R20, R125, 0x4, R2 ;  /* 0x000000047d147825 */ /* 0x010fe200078e0202 */
[----:B------:R3:W-:Y:S03]  /*66790*/  @P5 STG.E desc[UR32][R18.64], R102 ;  /* 0x0000006612005986 */ /* 0x0007e6000c101920 */
[C---:B--2---:R-:W-:Y:S01]  /*667a0*/  IMAD.WIDE R24, R124.reuse, 0x4, R16 ;  /* 0x000000047c187825 */ /* 0x044fe200078e0210 */
[----:B------:R2:W-:Y:S03]  /*667b0*/  @P3 STG.E desc[UR32][R20.64], R38 ;  /* 0x0000002614003986 */ /* 0x0005e6000c101920 */
[----:B------:R-:W-:Y:S02]  /*667c0*/  VIADD R0, R123, 0x7f ;  /* 0x0000007f7b007836 */ /* 0x000fe40000000000 */
[----:B-1----:R-:W-:Y:S01]  /*667d0*/  IMAD.WIDE R26, R124, 0x4, R14 ;  /* 0x000000047c1a7825 */ /* 0x002fe200078e020e */
[----:B------:R-:W-:-:S03]  /*667e0*/  ISETP.LT.AND P5, PT, R220, UR30, !P1 ;  /* 0x0000001edc007c0c */ /* 0x000fc6000cfa1270 */
[----:B------:R-:W-:Y:S01]  /*667f0*/  IMAD.WIDE R22, R124, 0x4, R12 ;  /* 0x000000047c167825 */ /* 0x000fe200078e020c */
[----:B------:R1:W-:Y:S01]  /*66800*/  @P6 STG.E desc[UR32][R24.64], R51 ;  /* 0x0000003318006986 */ /* 0x0003e2000c101920 */
[----:B------:R-:W-:Y:S02]  /*66810*/  ISETP.GE.AND P2, PT, R0, UR4, PT ;  /* 0x0000000400007c0c */ /* 0x000fe4000bf46270 */
[----:B------:R-:W-:Y:S01]  /*66820*/  ISETP.LT.AND P3, PT, R154, UR30, !P1 ;  /* 0x0000001e9a007c0c */ /* 0x000fe2000cf61270 */
[----:B------:R4:W-:Y:S01]  /*66830*/  @P0 STG.E desc[UR32][R26.64], R55 ;  /* 0x000000371a000986 */ /* 0x0009e2000c101920 */
[----:B------:R-:W-:-:S03]  /*66840*/  ISETP.LT.AND P6, PT, R155, UR30, !P1 ;  /* 0x0000001e9b007c0c */ /* 0x000fc6000cfc1270 */
[----:B------:R4:W-:Y:S01]  /*66850*/  @P4 STG.E desc[UR32][R22.64], R47 ;  /* 0x0000002f16004986 */ /* 0x0009e2000c101920 */
[----:B------:R-:W-:Y:S02]  /*66860*/  ISETP.LT.AND P4, PT, R106, UR30, !P1 ;  /* 0x0000001e6a007c0c */ /* 0x000fe4000cf81270 */
[----:B------:R-:W-:Y:S02]  /*66870*/  ISETP.LT.AND P1, PT, R107, UR30, !P1 ;  /* 0x0000001e6b007c0c */ /* 0x000fe4000cf21270 */
[----:B------:R-:W-:Y:S01]  /*66880*/  ISETP.LT.AND P0, PT, R167, UR30, !P2 ;  /* 0x0000001ea7007c0c */ /* 0x000fe2000d701270 */
[----:B------:R-:W-:-:S04]  /*66890*/  IMAD.WIDE R28, R124, 0x4, R10 ;  /* 0x000000047c1c7825 */ /* 0x000fc800078e020a */
[C---:B---3--:R-:W-:Y:S01]  /*668a0*/  IMAD.WIDE R18, R124.reuse, 0x4, R8 ;  /* 0x000000047c127825 */ /* 0x048fe200078e0208 */
[----:B------:R4:W-:Y:S03]  /*668b0*/  @P5 STG.E desc[UR32][R28.64], R43 ;  /* 0x0000002b1c005986 */ /* 0x0009e6000c101920 */
[----:B--2---:R-:W-:Y:S01]  /*668c0*/  IMAD.WIDE R20, R124, 0x4, R6 ;  /* 0x000000047c147825 */ /* 0x004fe200078e0206 */
[----:B------:R-:W-:-:S03]  /*668d0*/  ISETP.LT.AND P5, PT, R179, UR30, !P2 ;  /* 0x0000001eb3007c0c */ /* 0x000fc6000d7a1270 */
[C---:B-1----:R-:W-:Y:S01]  /*668e0*/  IMAD.WIDE R24, R124.reuse, 0x4, R4 ;  /* 0x000000047c187825 */ /* 0x042fe200078e0204 */
[----:B------:R4:W-:Y:S03]  /*668f0*/  @P3 STG.E desc[UR32][R18.64], R63 ;  /* 0x0000003f12003986 */ /* 0x0009e6000c101920 */
[----:B------:R-:W-:Y:S01]  /*66900*/  IMAD.WIDE R124, R124, 0x4, R2 ;  /* 0x000000047c7c7825 */ /* 0x000fe200078e0202 */
[----:B------:R-:W-:Y:S01]  /*66910*/  ISETP.LT.AND P3, PT, R194, UR30, !P2 ;  /* 0x0000001ec2007c0c */ /* 0x000fe2000d761270 */
[----:B------:R4:W-:Y:S02]  /*66920*/  @P6 STG.E desc[UR32][R20.64], R71 ;  /* 0x0000004714006986 */ /* 0x0009e4000c101920 */
[----:B------:R-:W-:Y:S01]  /*66930*/  IMAD.WIDE R16, R252, 0x4, R16 ;  /* 0x00000004fc107825 */ /* 0x000fe200078e0210 */
[----:B------:R-:W-:Y:S01]  /*66940*/  ISETP.LT.AND P6, PT, R220, UR30, !P2 ;  /* 0x0000001edc007c0c */ /* 0x000fe2000d7c1270 */
[----:B------:R4:W-:Y:S01]  /*66950*/  @P4 STG.E desc[UR32][R24.64], R75 ;  /* 0x0000004b18004986 */ /* 0x0009e2000c101920 */
[----:B------:R-:W-:-:S03]  /*66960*/  ISETP.LT.AND P4, PT, R154, UR30, !P2 ;  /* 0x0000001e9a007c0c */ /* 0x000fc6000d781270 */
[----:B------:R4:W-:Y:S01]  /*66970*/  @P1 STG.E desc[UR32][R124.64], R67 ;  /* 0x000000437c001986 */ /* 0x0009e2000c101920 */
[----:B------:R-:W-:-:S03]  /*66980*/  ISETP.LT.AND P1, PT, R155, UR30, !P2 ;  /* 0x0000001e9b007c0c */ /* 0x000fc6000d721270 */
[----:B------:R4:W-:Y:S01]  /*66990*/  @P0 STG.E desc[UR32][R16.64], R79 ;  /* 0x0000004f10000986 */ /* 0x0009e2000c101920 */
[----:B------:R-:W-:Y:S02]  /*669a0*/  ISETP.LT.AND P0, PT, R106, UR30, !P2 ;  /* 0x0000001e6a007c0c */ /* 0x000fe4000d701270 */
[----:B------:R-:W-:Y:S01]  /*669b0*/  ISETP.LT.AND P2, PT, R107, UR30, !P2 ;  /* 0x0000001e6b007c0c */ /* 0x000fe2000d741270 */
[----:B------:R-:W-:-:S04]  /*669c0*/  IMAD.WIDE R14, R252, 0x4, R14 ;  /* 0x00000004fc0e7825 */ /* 0x000fc800078e020e */
[C---:B------:R-:W-:Y:S01]  /*669d0*/  IMAD.WIDE R12, R252.reuse, 0x4, R12 ;  /* 0x00000004fc0c7825 */ /* 0x040fe200078e020c */
[----:B------:R4:W-:Y:S03]  /*669e0*/  @P5 STG.E desc[UR32][R14.64], R83 ;  /* 0x000000530e005986 */ /* 0x0009e6000c101920 */
[C---:B------:R-:W-:Y:S01]  /*669f0*/  IMAD.WIDE R10, R252.reuse, 0x4, R10 ;  /* 0x00000004fc0a7825 */ /* 0x040fe200078e020a */
[----:B------:R4:W-:Y:S03]  /*66a00*/  @P3 STG.E desc[UR32][R12.64], R87 ;  /* 0x000000570c003986 */ /* 0x0009e6000c101920 */
[C---:B------:R-:W-:Y:S01]  /*66a10*/  IMAD.WIDE R8, R252.reuse, 0x4, R8 ;  /* 0x00000004fc087825 */ /* 0x040fe200078e0208 */
[----:B------:R4:W-:Y:S03]  /*66a20*/  @P6 STG.E desc[UR32][R10.64], R91 ;  /* 0x0000005b0a006986 */ /* 0x0009e6000c101920 */
[C---:B------:R-:W-:Y:S01]  /*66a30*/  IMAD.WIDE R6, R252.reuse, 0x4, R6 ;  /* 0x00000004fc067825 */ /* 0x040fe200078e0206 */
[----:B------:R4:W-:Y:S03]  /*66a40*/  @P4 STG.E desc[UR32][R8.64], R95 ;  /* 0x0000005f08004986 */ /* 0x0009e6000c101920 */
[C---:B------:R-:W-:Y:S01]  /*66a50*/  IMAD.WIDE R4, R252.reuse, 0x4, R4 ;  /* 0x00000004fc047825 */ /* 0x040fe200078e0204 */
[----:B------:R4:W-:Y:S04]  /*66a60*/  @P1 STG.E desc[UR32][R6.64], R99 ;  /* 0x0000006306001986 */ /* 0x0009e8000c101920 */
[----:B------:R4:W-:Y:S01]  /*66a70*/  @P0 STG.E desc[UR32][R4.64], R103 ;  /* 0x0000006704000986 */ /* 0x0009e2000c101920 */
[----:B------:R-:W-:Y:S01]  /*66a80*/  IMAD.WIDE R2, R252, 0x4, R2 ;  /* 0x00000004fc027825 */ /* 0x000fe200078e0202 */
[----:B------:R-:W-:Y:S06]  /*66a90*/  @!P2 EXIT ;  /* 0x000000000000a94d */ /* 0x000fec0003800000 */
[----:B------:R-:W-:Y:S01]  /*66aa0*/  STG.E desc[UR32][R2.64], R39 ;  /* 0x0000002702007986 */ /* 0x000fe2000c101920 */
[----:B------:R-:W-:Y:S05]  /*66ab0*/  EXIT ;  /* 0x000000000000794d */ /* 0x000fea0003800000 */
.L_x_2:
[----:B------:R-:W-:-:S00]  /*66ac0*/  BRA `(.L_x_2) ;  /* 0xfffffffc00fc7947 */ /* 0x000fc0000383ffff */
[----:B------:R-:W-:-:S00]  /*66ad0*/  NOP ;  /* 0x0000000000007918 */ /* 0x000fc00000000000 */
        /* <DEDUP_REMOVED lines=10> */
.L_x_3:


//--------------------- .nv.shared.matmul_kernel  --------------------------
	.section	.nv.shared.matmul_kernel,"aw",@nobits
	.sectionflags	@""
	.align	16
	.zero		1024


//--------------------- .nv.shared.reserved.0     --------------------------
	.section	.nv.shared.reserved.0,"aw",@nobits
	.weak		__nv_reservedSMEM_offset_0_alias
	.size		__nv_reservedSMEM_offset_0_alias, 0, 0
	.other		__nv_reservedSMEM_offset_0_alias,@"STO_CUDA_RESERVED_SHARED STV_DEFAULT"
__nv_reservedSMEM_offset_0_alias:
	.zero		0


//--------------------- .nv.constant0.matmul_kernel --------------------------
	.section	.nv.constant0.matmul_kernel,"a",@progbits
	.sectionflags	@""
	.align	4
.nv.constant0.matmul_kernel:
	.zero		608


//--------------------- SYMBOLS --------------------------

	.type		.nv.reservedSmem.offset0,@object
	.size		.nv.reservedSmem.offset0,0x4
